// auto-generated by cutlass_sweep.epilogue — config: {"arch": "sm_100", "cluster_m": 2, "cluster_n": 1, "dtype": "e4m3", "fusion": "gelu", "tile_k": 64, "tile_m": 256, "tile_n": 256}
#include "cutlass/cutlass.h"
#include "cutlass/gemm/collective/collective_builder.hpp"
#include "cutlass/gemm/device/gemm_universal_adapter.h"
#include "cutlass/gemm/kernel/gemm_universal.hpp"
#include "cutlass/epilogue/collective/collective_builder.hpp"
#include "cutlass/epilogue/fusion/operations.hpp"
#include "cutlass/epilogue/thread/activation.h"

using Elem = cutlass::float_e4m3_t;
using Acc  = float;
using TileShape    = cute::Shape<cute::_256, cute::_256, cute::_64>;
using ClusterShape = cute::Shape<cute::_2, cute::_1, cute::_1>;
using FusionOp     = cutlass::epilogue::fusion::LinCombEltAct<cutlass::epilogue::thread::GELU, Elem, Acc>;

using CollectiveEpilogue = typename cutlass::epilogue::collective::CollectiveBuilder<
    cutlass::arch::Sm100, cutlass::arch::OpClassTensorOp,
    TileShape, ClusterShape,
    cutlass::epilogue::collective::EpilogueTileAuto,
    Acc, Acc,
    Elem, cutlass::layout::RowMajor, 128 / cutlass::sizeof_bits<Elem>::value,
    Elem, cutlass::layout::RowMajor, 128 / cutlass::sizeof_bits<Elem>::value,
    cutlass::epilogue::collective::EpilogueScheduleAuto,
    FusionOp
  >::CollectiveOp;

using CollectiveMainloop = typename cutlass::gemm::collective::CollectiveBuilder<
    cutlass::arch::Sm100, cutlass::arch::OpClassTensorOp,
    Elem, cutlass::layout::RowMajor, 128 / cutlass::sizeof_bits<Elem>::value,
    Elem, cutlass::layout::ColumnMajor, 128 / cutlass::sizeof_bits<Elem>::value,
    Acc,
    TileShape, ClusterShape,
    cutlass::gemm::collective::StageCountAutoCarveout<
        static_cast<int>(sizeof(typename CollectiveEpilogue::SharedStorage))>,
    cutlass::gemm::collective::KernelScheduleAuto
  >::CollectiveOp;

using GemmKernel = cutlass::gemm::kernel::GemmUniversal<
    cute::Shape<int,int,int,int>, CollectiveMainloop, CollectiveEpilogue>;
using Gemm = cutlass::gemm::device::GemmUniversalAdapter<GemmKernel>;

auto* _anchor = &cutlass::device_kernel<GemmKernel>;


// ===== COMPILED SASS (sm_100a) =====

	.target	sm_100a

	.elftype	@"ET_EXEC"


//--------------------- .note.nv.tkinfo           --------------------------
	.section	.note.nv.tkinfo,"",@"SHT_NOTE"
	.sectionflags	@"SHF_NOTE_NV_TKINFO"
	.tkinfo
        /*0018*/ 	.word	0x00000002
        /*0030*/ 	.string	""
        /*0030*/ 	.string	"ptxas"
        /*0030*/ 	.string	"Cuda compilation tools, release 13.0, V13.0.88"
        /*0030*/ 	.string	"Build cuda_13.0.r13.0/compiler.36424714_0"
        /*0030*/ 	.string	"-arch sm_100a -m 64 "



//--------------------- .note.nv.cuinfo           --------------------------
	.section	.note.nv.cuinfo,"",@"SHT_NOTE"
	.sectionflags	@"SHF_NOTE_NV_CUINFO"
        /*0018*/ 	.short	0x0002
        /*001a*/ 	.short	0x0064
        /*001c*/ 	.short	0x0082
	.zero		2


//--------------------- .nv.info                  --------------------------
	.section	.nv.info,"",@"SHT_CUDA_INFO"
	.align	4


	//----- nvinfo : EIATTR_REGCOUNT
	.align		4
        /*0000*/ 	.byte	0x04, 0x2f
        /*0002*/ 	.short	(.L_20 - .L_19)
	.align		4
.L_19:
        /*0004*/ 	.word	index@(_ZN7cutlass13device_kernelINS_4gemm6kernel13GemmUniversalIN4cute5tupleIJiiiiEEENS1_10collective13CollectiveMmaINS1_35MainloopSm100TmaUmmaWarpSpecializedILi11ELi2ELi2ENS5_IJNS4_1CILi2EEENSA_ILi1EEESC_EEEEENS5_IJNSA_ILi256EEESF_NSA_ILi64EEEEEENS_12float_e4m3_tENS5_IJlSC_lEEESI_SJ_NS4_8TiledMMAINS4_8MMA_AtomIJNS4_10MMA_TraitsINS4_25SM100_MMA_F8F6F4_2x1SM_SSEJSI_SI_fSF_SF_NS4_17integral_constantINS4_4UMMA5MajorELSQ_0EEESR_NSO_INSP_7ScaleInELSS_0EEEST_EEEEEENS4_6LayoutINS5_IJSC_SC_SC_EEENS5_IJNSA_ILi0EEESY_SY_EEEEENS5_IJNS4_10UnderscoreES11_S11_EEEEENS4_18SM100_TMA_2SM_LOADENS4_14ComposedLayoutINS4_7SwizzleILi2ELi4ELi3EEENS4_18smem_ptr_flag_bitsILi8EEENSW_INS5_IJNSA_ILi8EEESG_EEENS5_IJSG_SC_EEEEEEEvNS4_8identityES14_S1E_vS1F_EENS_8epilogue10collective18CollectiveEpilogueINS1H_23Sm100TmaWarpSpecializedILi4ELi2ELi64ELb0ELb0EEEJNS5_IJNSA_ILi128EEESF_SG_EEENS5_IJNSW_IS1M_SC_EENSW_ISG_SC_EEEEESI_SJ_SI_SJ_NS1H_6fusion15FusionCallbacksIS1L_NS1R_13LinCombEltActINS1H_6thread4GELUESI_fSI_fLNS_15FloatRoundStyleE2EEES1N_S1Q_JEEENS4_5SM1004TMEM4LOAD26SM100_TMEM_LOAD_32dp32b64xENS4_13SM90_TMA_LOADES1E_NS4_39AutoVectorizingCopyWithAssumedAlignmentILi128EEENS4_14SM90_TMA_STOREES1E_S25_S25_EEEvvEEEEvNT_6ParamsE)
        /*0008*/ 	.word	0x000000cd


	//----- nvinfo : EIATTR_FRAME_SIZE
	.align		4
.L_20:
        /*000c*/ 	.byte	0x04, 0x11
        /*000e*/ 	.short	(.L_22 - .L_21)
	.align		4
.L_21:
        /*0010*/ 	.word	index@($__internal_2_$__cuda_sm10x_tcgen05_guardrail_trap_unallocated_columns_being_dealloced)
        /*0014*/ 	.word	0x00000000


	//----- nvinfo : EIATTR_FRAME_SIZE
	.align		4
.L_22:
        /*0018*/ 	.byte	0x04, 0x11
        /*001a*/ 	.short	(.L_24 - .L_23)
	.align		4
.L_23:
        /*001c*/ 	.word	index@($__internal_1_$__cuda_sm10x_tcgen05_guardrail_trap_phase_invalid_during_alloc)
        /*0020*/ 	.word	0x00000000


	//----- nvinfo : EIATTR_FRAME_SIZE
	.align		4
.L_24:
        /*0024*/ 	.byte	0x04, 0x11
        /*0026*/ 	.short	(.L_26 - .L_25)
	.align		4
.L_25:
        /*0028*/ 	.word	index@($__internal_0_$__cuda_sm10x_tcgen05_guardrail_trap_col_being_dealloced_not_returned_by_alloc)
        /*002c*/ 	.word	0x00000000


	//----- nvinfo : EIATTR_FRAME_SIZE
	.align		4
.L_26:
        /*0030*/ 	.byte	0x04, 0x11
        /*0032*/ 	.short	(.L_28 - .L_27)
	.align		4
.L_27:
        /*0034*/ 	.word	index@(_ZN7cutlass13device_kernelINS_4gemm6kernel13GemmUniversalIN4cute5tupleIJiiiiEEENS1_10collective13CollectiveMmaINS1_35MainloopSm100TmaUmmaWarpSpecializedILi11ELi2ELi2ENS5_IJNS4_1CILi2EEENSA_ILi1EEESC_EEEEENS5_IJNSA_ILi256EEESF_NSA_ILi64EEEEEENS_12float_e4m3_tENS5_IJlSC_lEEESI_SJ_NS4_8TiledMMAINS4_8MMA_AtomIJNS4_10MMA_TraitsINS4_25SM100_MMA_F8F6F4_2x1SM_SSEJSI_SI_fSF_SF_NS4_17integral_constantINS4_4UMMA5MajorELSQ_0EEESR_NSO_INSP_7ScaleInELSS_0EEEST_EEEEEENS4_6LayoutINS5_IJSC_SC_SC_EEENS5_IJNSA_ILi0EEESY_SY_EEEEENS5_IJNS4_10UnderscoreES11_S11_EEEEENS4_18SM100_TMA_2SM_LOADENS4_14ComposedLayoutINS4_7SwizzleILi2ELi4ELi3EEENS4_18smem_ptr_flag_bitsILi8EEENSW_INS5_IJNSA_ILi8EEESG_EEENS5_IJSG_SC_EEEEEEEvNS4_8identityES14_S1E_vS1F_EENS_8epilogue10collective18CollectiveEpilogueINS1H_23Sm100TmaWarpSpecializedILi4ELi2ELi64ELb0ELb0EEEJNS5_IJNSA_ILi128EEESF_SG_EEENS5_IJNSW_IS1M_SC_EENSW_ISG_SC_EEEEESI_SJ_SI_SJ_NS1H_6fusion15FusionCallbacksIS1L_NS1R_13LinCombEltActINS1H_6thread4GELUESI_fSI_fLNS_15FloatRoundStyleE2EEES1N_S1Q_JEEENS4_5SM1004TMEM4LOAD26SM100_TMEM_LOAD_32dp32b64xENS4_13SM90_TMA_LOADES1E_NS4_39AutoVectorizingCopyWithAssumedAlignmentILi128EEENS4_14SM90_TMA_STOREES1E_S25_S25_EEEvvEEEEvNT_6ParamsE)
        /*0038*/ 	.word	0x00000000


	//----- nvinfo : EIATTR_MIN_STACK_SIZE
	.align		4
.L_28:
        /*003c*/ 	.byte	0x04, 0x12
        /*003e*/ 	.short	(.L_30 - .L_29)
	.align		4
.L_29:
        /*0040*/ 	.word	index@(_ZN7cutlass13device_kernelINS_4gemm6kernel13GemmUniversalIN4cute5tupleIJiiiiEEENS1_10collective13CollectiveMmaINS1_35MainloopSm100TmaUmmaWarpSpecializedILi11ELi2ELi2ENS5_IJNS4_1CILi2EEENSA_ILi1EEESC_EEEEENS5_IJNSA_ILi256EEESF_NSA_ILi64EEEEEENS_12float_e4m3_tENS5_IJlSC_lEEESI_SJ_NS4_8TiledMMAINS4_8MMA_AtomIJNS4_10MMA_TraitsINS4_25SM100_MMA_F8F6F4_2x1SM_SSEJSI_SI_fSF_SF_NS4_17integral_constantINS4_4UMMA5MajorELSQ_0EEESR_NSO_INSP_7ScaleInELSS_0EEEST_EEEEEENS4_6LayoutINS5_IJSC_SC_SC_EEENS5_IJNSA_ILi0EEESY_SY_EEEEENS5_IJNS4_10UnderscoreES11_S11_EEEEENS4_18SM100_TMA_2SM_LOADENS4_14ComposedLayoutINS4_7SwizzleILi2ELi4ELi3EEENS4_18smem_ptr_flag_bitsILi8EEENSW_INS5_IJNSA_ILi8EEESG_EEENS5_IJSG_SC_EEEEEEEvNS4_8identityES14_S1E_vS1F_EENS_8epilogue10collective18CollectiveEpilogueINS1H_23Sm100TmaWarpSpecializedILi4ELi2ELi64ELb0ELb0EEEJNS5_IJNSA_ILi128EEESF_SG_EEENS5_IJNSW_IS1M_SC_EENSW_ISG_SC_EEEEESI_SJ_SI_SJ_NS1H_6fusion15FusionCallbacksIS1L_NS1R_13LinCombEltActINS1H_6thread4GELUESI_fSI_fLNS_15FloatRoundStyleE2EEES1N_S1Q_JEEENS4_5SM1004TMEM4LOAD26SM100_TMEM_LOAD_32dp32b64xENS4_13SM90_TMA_LOADES1E_NS4_39AutoVectorizingCopyWithAssumedAlignmentILi128EEENS4_14SM90_TMA_STOREES1E_S25_S25_EEEvvEEEEvNT_6ParamsE)
        /*0044*/ 	.word	0x00000000
.L_30:


//--------------------- .nv.compat                --------------------------
	.section	.nv.compat,"",@"SHT_CUDA_COMPAT_INFO"
	.align	4
        /*0000*/ 	.byte	0x02, 0x09, 0x01, 0x00, 0x02, 0x02, 0x02, 0x00, 0x02, 0x05, 0x05, 0x00, 0x03, 0x07, 0x01, 0x01
        /*0010*/ 	.byte	0x02, 0x03, 0x01, 0x00, 0x02, 0x06, 0x01, 0x00, 0x04, 0x0b, 0x08, 0x00, 0x01, 0x00, 0x00, 0x00
        /*0020*/ 	.byte	0x00, 0x00, 0x00, 0x00


//--------------------- .nv.info._ZN7cutlass13device_kernelINS_4gemm6kernel13GemmUniversalIN4cute5tupleIJiiiiEEENS1_10collective13CollectiveMmaINS1_35MainloopSm100TmaUmmaWarpSpecializedILi11ELi2ELi2ENS5_IJNS4_1CILi2EEENSA_ILi1EEESC_EEEEENS5_IJNSA_ILi256EEESF_NSA_ILi64EEEEEENS_12float_e4m3_tENS5_IJlSC_lEEESI_SJ_NS4_8TiledMMAINS4_8MMA_AtomIJNS4_10MMA_TraitsINS4_25SM100_MMA_F8F6F4_2x1SM_SSEJSI_SI_fSF_SF_NS4_17integral_constantINS4_4UMMA5MajorELSQ_0EEESR_NSO_INSP_7ScaleInELSS_0EEEST_EEEEEENS4_6LayoutINS5_IJSC_SC_SC_EEENS5_IJNSA_ILi0EEESY_SY_EEEEENS5_IJNS4_10UnderscoreES11_S11_EEEEENS4_18SM100_TMA_2SM_LOADENS4_14ComposedLayoutINS4_7SwizzleILi2ELi4ELi3EEENS4_18smem_ptr_flag_bitsILi8EEENSW_INS5_IJNSA_ILi8EEESG_EEENS5_IJSG_SC_EEEEEEEvNS4_8identityES14_S1E_vS1F_EENS_8epilogue10collective18CollectiveEpilogueINS1H_23Sm100TmaWarpSpecializedILi4ELi2ELi64ELb0ELb0EEEJNS5_IJNSA_ILi128EEESF_SG_EEENS5_IJNSW_IS1M_SC_EENSW_ISG_SC_EEEEESI_SJ_SI_SJ_NS1H_6fusion15FusionCallbacksIS1L_NS1R_13LinCombEltActINS1H_6thread4GELUESI_fSI_fLNS_15FloatRoundStyleE2EEES1N_S1Q_JEEENS4_5SM1004TMEM4LOAD26SM100_TMEM_LOAD_32dp32b64xENS4_13SM90_TMA_LOADES1E_NS4_39AutoVectorizingCopyWithAssumedAlignmentILi128EEENS4_14SM90_TMA_STOREES1E_S25_S25_EEEvvEEEEvNT_6ParamsE --------------------------
	.section	.nv.info._ZN7cutlass13device_kernelINS_4gemm6kernel13GemmUniversalIN4cute5tupleIJiiiiEEENS1_10collective13CollectiveMmaINS1_35MainloopSm100TmaUmmaWarpSpecializedILi11ELi2ELi2ENS5_IJNS4_1CILi2EEENSA_ILi1EEESC_EEEEENS5_IJNSA_ILi256EEESF_NSA_ILi64EEEEEENS_12float_e4m3_tENS5_IJlSC_lEEESI_SJ_NS4_8TiledMMAINS4_8MMA_AtomIJNS4_10MMA_TraitsINS4_25SM100_MMA_F8F6F4_2x1SM_SSEJSI_SI_fSF_SF_NS4_17integral_constantINS4_4UMMA5MajorELSQ_0EEESR_NSO_INSP_7ScaleInELSS_0EEEST_EEEEEENS4_6LayoutINS5_IJSC_SC_SC_EEENS5_IJNSA_ILi0EEESY_SY_EEEEENS5_IJNS4_10UnderscoreES11_S11_EEEEENS4_18SM100_TMA_2SM_LOADENS4_14ComposedLayoutINS4_7SwizzleILi2ELi4ELi3EEENS4_18smem_ptr_flag_bitsILi8EEENSW_INS5_IJNSA_ILi8EEESG_EEENS5_IJSG_SC_EEEEEEEvNS4_8identityES14_S1E_vS1F_EENS_8epilogue10collective18CollectiveEpilogueINS1H_23Sm100TmaWarpSpecializedILi4ELi2ELi64ELb0ELb0EEEJNS5_IJNSA_ILi128EEESF_SG_EEENS5_IJNSW_IS1M_SC_EENSW_ISG_SC_EEEEESI_SJ_SI_SJ_NS1H_6fusion15FusionCallbacksIS1L_NS1R_13LinCombEltActINS1H_6thread4GELUESI_fSI_fLNS_15FloatRoundStyleE2EEES1N_S1Q_JEEENS4_5SM1004TMEM4LOAD26SM100_TMEM_LOAD_32dp32b64xENS4_13SM90_TMA_LOADES1E_NS4_39AutoVectorizingCopyWithAssumedAlignmentILi128EEENS4_14SM90_TMA_STOREES1E_S25_S25_EEEvvEEEEvNT_6ParamsE,"",@"SHT_CUDA_INFO"
	.sectionflags	@""
	.align	4


	//----- nvinfo : EIATTR_CUDA_API_VERSION
	.align		4
        /*0000*/ 	.byte	0x04, 0x37
        /*0002*/ 	.short	(.L_32 - .L_31)
.L_31:
        /*0004*/ 	.word	0x00000082


	//----- nvinfo : EIATTR_KPARAM_INFO
	.align		4
.L_32:
        /*0008*/ 	.byte	0x04, 0x17
        /*000a*/ 	.short	(.L_34 - .L_33)
.L_33:
        /*000c*/ 	.word	0x00000000
        /*0010*/ 	.short	0x0000
        /*0012*/ 	.short	0x0000
        /*0014*/ 	.byte	0x00, 0xf0, 0x01, 0x20


	//----- nvinfo : EIATTR_AT_ENTRY_FRAGMENTS
	.align		4
.L_34:
        /*0018*/ 	.byte	0x04, 0x4f
        /*001a*/ 	.short	(.L_36 - .L_35)


	//   ....[0]....
.L_35:
        /*001c*/ 	.word	0x00000007


	//----- nvinfo : EIATTR_RESERVED_SMEM_USED
	.align		4
.L_36:
        /*0020*/ 	.byte	0x01, 0x41
	.zero		2


	//----- nvinfo : EIATTR_SPARSE_MMA_MASK
	.align		4
        /*0024*/ 	.byte	0x03, 0x50
        /*0026*/ 	.short	0x0000


	//----- nvinfo : EIATTR_TCGEN05_2CTA_USED
	.align		4
        /*0028*/ 	.byte	0x01, 0x52
	.zero		2


	//----- nvinfo : EIATTR_MAXREG_COUNT
	.align		4
        /*002c*/ 	.byte	0x03, 0x1b
        /*002e*/ 	.short	0x00ff


	//----- nvinfo : EIATTR_NUM_BARRIERS
	.align		4
        /*0030*/ 	.byte	0x02, 0x4c
        /*0032*/ 	.byte	0x07
	.zero		1


	//----- nvinfo : EIATTR_EXTERNS
	.align		4
        /*0034*/ 	.byte	0x04, 0x0f
        /*0036*/ 	.short	(.L_38 - .L_37)


	//   ....[0]....
	.align		4
.L_37:
        /*0038*/ 	.word	index@(__assertfail)


	//----- nvinfo : EIATTR_MERCURY_ISA_VERSION
	.align		4
.L_38:
        /*003c*/ 	.byte	0x03, 0x5f
        /*003e*/ 	.short	0x0101


	//----- nvinfo : EIATTR_INT_WARP_WIDE_INSTR_OFFSETS
	.align		4
        /*0040*/ 	.byte	0x04, 0x31
        /*0042*/ 	.short	(.L_40 - .L_39)


	//   ....[0]....
.L_39:
        /*0044*/ 	.word	0x00000db0


	//   ....[1]....
        /*0048*/ 	.word	0x00000e50


	//   ....[2]....
        /*004c*/ 	.word	0x00002160


	//   ....[3]....
        /*0050*/ 	.word	0x00004230


	//   ....[4]....
        /*0054*/ 	.word	0x00004250


	//   ....[5]....
        /*0058*/ 	.word	0x00004280


	//   ....[6]....
        /*005c*/ 	.word	0x00004bc0


	//   ....[7]....
        /*0060*/ 	.word	0x00004c30


	//   ....[8]....
        /*0064*/ 	.word	0x00004d10


	//   ....[9]....
        /*0068*/ 	.word	0x00004d90


	//   ....[10]....
        /*006c*/ 	.word	0x00004ea0


	//   ....[11]....
        /*0070*/ 	.word	0x00004f30


	//   ....[12]....
        /*0074*/ 	.word	0x00005110


	//   ....[13]....
        /*0078*/ 	.word	0x00005270


	//----- nvinfo : EIATTR_COOP_GROUP_MASK_REGIDS
	.align		4
.L_40:
        /*007c*/ 	.byte	0x04, 0x29
        /*007e*/ 	.short	(.L_42 - .L_41)


	//   ....[0]....
.L_41:
        /*0080*/ 	.word	0xffffffff


	//   ....[1]....
        /*0084*/ 	.word	0xffffffff


	//   ....[2]....
        /*0088*/ 	.word	0xffffffff


	//   ....[3]....
        /*008c*/ 	.word	0xffffffff


	//   ....[4]....
        /*0090*/ 	.word	0xffffffff


	//   ....[5]....
        /*0094*/ 	.word	0xffffffff


	//   ....[6]....
        /*0098*/ 	.word	0xffffffff


	//   ....[7]....
        /*009c*/ 	.word	0xffffffff


	//   ....[8]....
        /*00a0*/ 	.word	0xffffffff


	//   ....[9]....
        /*00a4*/ 	.word	0xffffffff


	//   ....[10]....
        /*00a8*/ 	.word	0xffffffff


	//   ....[11]....
        /*00ac*/ 	.word	0xffffffff


	//   ....[12]....
        /*00b0*/ 	.word	0xffffffff


	//   ....[13]....
        /*00b4*/ 	.word	0xffffffff


	//----- nvinfo : EIATTR_COOP_GROUP_INSTR_OFFSETS
	.align		4
.L_42:
        /*00b8*/ 	.byte	0x04, 0x28
        /*00ba*/ 	.short	(.L_44 - .L_43)


	//   ....[0]....
.L_43:
        /*00bc*/ 	.word	0x000000c0


	//   ....[1]....
        /*00c0*/ 	.word	0x000004d0


	//   ....[2]....
        /*00c4*/ 	.word	0x00000760


	//   ....[3]....
        /*00c8*/ 	.word	0x000008f0


	//   ....[4]....
        /*00cc*/ 	.word	0x000009e0


	//   ....[5]....
        /*00d0*/ 	.word	0x00000b40


	//   ....[6]....
        /*00d4*/ 	.word	0x00000c90


	//   ....[7]....
        /*00d8*/ 	.word	0x00000ed0


	//   ....[8]....
        /*00dc*/ 	.word	0x00002040


	//   ....[9]....
        /*00e0*/ 	.word	0x00003210


	//   ....[10]....
        /*00e4*/ 	.word	0x000036e0


	//   ....[11]....
        /*00e8*/ 	.word	0x00003710


	//   ....[12]....
        /*00ec*/ 	.word	0x00004130


	//   ....[13]....
        /*00f0*/ 	.word	0x00004340


	//----- nvinfo : EIATTR_VRC_CTA_INIT_COUNT
	.align		4
.L_44:
        /*00f4*/ 	.byte	0x02, 0x4a
        /*00f6*/ 	.byte	0x80
	.zero		1


	//----- nvinfo : EIATTR_SYSCALL_OFFSETS
	.align		4
        /*00f8*/ 	.byte	0x04, 0x46
        /*00fa*/ 	.short	(.L_46 - .L_45)


	//   ....[0]....
.L_45:
        /*00fc*/ 	.word	0x00005c40


	//   ....[1]....
        /*0100*/ 	.word	0x00005d60


	//   ....[2]....
        /*0104*/ 	.word	0x00006760


	//----- nvinfo : EIATTR_MBARRIER_INSTR_OFFSETS
	.align		4
.L_46:
        /*0108*/ 	.byte	0x04, 0x39
        /*010a*/ 	.short	(.L_48 - .L_47)


	//   ....[0]....
.L_47:
        /*010c*/ 	.word	0x000005e0
        /*0110*/ 	.word	0x000000ff
        /*0114*/ 	.word	0x00000000
        /*0118*/ 	.short	0x0100
        /*011a*/ 	.byte	0x08
	.zero		1


	//   ....[1]....
        /*011c*/ 	.word	0x000005f0
        /*0120*/ 	.word	0x000000ff
        /*0124*/ 	.word	0x00000058
        /*0128*/ 	.short	0x0100
        /*012a*/ 	.byte	0x08
	.zero		1


	//   ....[2]....
        /*012c*/ 	.word	0x00000600
        /*0130*/ 	.word	0x000000ff
        /*0134*/ 	.word	0x00000008
        /*0138*/ 	.short	0x0100
        /*013a*/ 	.byte	0x08
	.zero		1


	//   ....[3]....
        /*013c*/ 	.word	0x00000610
        /*0140*/ 	.word	0x000000ff
        /*0144*/ 	.word	0x00000060
        /*0148*/ 	.short	0x0100
        /*014a*/ 	.byte	0x08
	.zero		1


	//   ....[4]....
        /*014c*/ 	.word	0x00000620
        /*0150*/ 	.word	0x000000ff
        /*0154*/ 	.word	0x00000010
        /*0158*/ 	.short	0x0100
        /*015a*/ 	.byte	0x08
	.zero		1


	//   ....[5]....
        /*015c*/ 	.word	0x00000630
        /*0160*/ 	.word	0x000000ff
        /*0164*/ 	.word	0x00000068
        /*0168*/ 	.short	0x0100
        /*016a*/ 	.byte	0x08
	.zero		1


	//   ....[6]....
        /*016c*/ 	.word	0x00000640
        /*0170*/ 	.word	0x000000ff
        /*0174*/ 	.word	0x00000018
        /*0178*/ 	.short	0x0100
        /*017a*/ 	.byte	0x08
	.zero		1


	//   ....[7]....
        /*017c*/ 	.word	0x00000650
        /*0180*/ 	.word	0x000000ff
        /*0184*/ 	.word	0x00000070
        /*0188*/ 	.short	0x0100
        /*018a*/ 	.byte	0x08
	.zero		1


	//   ....[8]....
        /*018c*/ 	.word	0x00000660
        /*0190*/ 	.word	0x000000ff
        /*0194*/ 	.word	0x00000020
        /*0198*/ 	.short	0x0100
        /*019a*/ 	.byte	0x08
	.zero		1


	//   ....[9]....
        /*019c*/ 	.word	0x00000670
        /*01a0*/ 	.word	0x000000ff
        /*01a4*/ 	.word	0x00000078
        /*01a8*/ 	.short	0x0100
        /*01aa*/ 	.byte	0x08
	.zero		1


	//   ....[10]....
        /*01ac*/ 	.word	0x00000680
        /*01b0*/ 	.word	0x000000ff
        /*01b4*/ 	.word	0x00000028
        /*01b8*/ 	.short	0x0100
        /*01ba*/ 	.byte	0x08
	.zero		1


	//   ....[11]....
        /*01bc*/ 	.word	0x00000690
        /*01c0*/ 	.word	0x000000ff
        /*01c4*/ 	.word	0x00000080
        /*01c8*/ 	.short	0x0100
        /*01ca*/ 	.byte	0x08
	.zero		1


	//   ....[12]....
        /*01cc*/ 	.word	0x000006a0
        /*01d0*/ 	.word	0x000000ff
        /*01d4*/ 	.word	0x00000030
        /*01d8*/ 	.short	0x0100
        /*01da*/ 	.byte	0x08
	.zero		1


	//   ....[13]....
        /*01dc*/ 	.word	0x000006b0
        /*01e0*/ 	.word	0x000000ff
        /*01e4*/ 	.word	0x00000088
        /*01e8*/ 	.short	0x0100
        /*01ea*/ 	.byte	0x08
	.zero		1


	//   ....[14]....
        /*01ec*/ 	.word	0x000006c0
        /*01f0*/ 	.word	0x000000ff
        /*01f4*/ 	.word	0x00000038
        /*01f8*/ 	.short	0x0100
        /*01fa*/ 	.byte	0x08
	.zero		1


	//   ....[15]....
        /*01fc*/ 	.word	0x000006d0
        /*0200*/ 	.word	0x000000ff
        /*0204*/ 	.word	0x00000090
        /*0208*/ 	.short	0x0100
        /*020a*/ 	.byte	0x08
	.zero		1


	//   ....[16]....
        /*020c*/ 	.word	0x000006e0
        /*0210*/ 	.word	0x000000ff
        /*0214*/ 	.word	0x00000040
        /*0218*/ 	.short	0x0100
        /*021a*/ 	.byte	0x08
	.zero		1


	//   ....[17]....
        /*021c*/ 	.word	0x000006f0
        /*0220*/ 	.word	0x000000ff
        /*0224*/ 	.word	0x00000098
        /*0228*/ 	.short	0x0100
        /*022a*/ 	.byte	0x08
	.zero		1


	//   ....[18]....
        /*022c*/ 	.word	0x00000700
        /*0230*/ 	.word	0x000000ff
        /*0234*/ 	.word	0x00000048
        /*0238*/ 	.short	0x0100
        /*023a*/ 	.byte	0x08
	.zero		1


	//   ....[19]....
        /*023c*/ 	.word	0x00000710
        /*0240*/ 	.word	0x000000ff
        /*0244*/ 	.word	0x000000a0
        /*0248*/ 	.short	0x0100
        /*024a*/ 	.byte	0x08
	.zero		1


	//   ....[20]....
        /*024c*/ 	.word	0x00000720
        /*0250*/ 	.word	0x000000ff
        /*0254*/ 	.word	0x00000050
        /*0258*/ 	.short	0x0100
        /*025a*/ 	.byte	0x08
	.zero		1


	//   ....[21]....
        /*025c*/ 	.word	0x00000730
        /*0260*/ 	.word	0x000000ff
        /*0264*/ 	.word	0x000000a8
        /*0268*/ 	.short	0x0100
        /*026a*/ 	.byte	0x08
	.zero		1


	//   ....[22]....
        /*026c*/ 	.word	0x00000860
        /*0270*/ 	.word	0x000000ff
        /*0274*/ 	.word	0x000000b0
        /*0278*/ 	.short	0x0100
        /*027a*/ 	.byte	0x09
	.zero		1


	//   ....[23]....
        /*027c*/ 	.word	0x00000870
        /*0280*/ 	.word	0x000000ff
        /*0284*/ 	.word	0x000000d0
        /*0288*/ 	.short	0x0100
        /*028a*/ 	.byte	0x09
	.zero		1


	//   ....[24]....
        /*028c*/ 	.word	0x00000880
        /*0290*/ 	.word	0x000000ff
        /*0294*/ 	.word	0x000000b8
        /*0298*/ 	.short	0x0100
        /*029a*/ 	.byte	0x09
	.zero		1


	//   ....[25]....
        /*029c*/ 	.word	0x00000890
        /*02a0*/ 	.word	0x000000ff
        /*02a4*/ 	.word	0x000000d8
        /*02a8*/ 	.short	0x0100
        /*02aa*/ 	.byte	0x09
	.zero		1


	//   ....[26]....
        /*02ac*/ 	.word	0x000008a0
        /*02b0*/ 	.word	0x000000ff
        /*02b4*/ 	.word	0x000000c0
        /*02b8*/ 	.short	0x0100
        /*02ba*/ 	.byte	0x09
	.zero		1


	//   ....[27]....
        /*02bc*/ 	.word	0x000008b0
        /*02c0*/ 	.word	0x000000ff
        /*02c4*/ 	.word	0x000000e0
        /*02c8*/ 	.short	0x0100
        /*02ca*/ 	.byte	0x09
	.zero		1


	//   ....[28]....
        /*02cc*/ 	.word	0x000008c0
        /*02d0*/ 	.word	0x000000ff
        /*02d4*/ 	.word	0x000000c8
        /*02d8*/ 	.short	0x0100
        /*02da*/ 	.byte	0x09
	.zero		1


	//   ....[29]....
        /*02dc*/ 	.word	0x000008d0
        /*02e0*/ 	.word	0x000000ff
        /*02e4*/ 	.word	0x000000e8
        /*02e8*/ 	.short	0x0100
        /*02ea*/ 	.byte	0x09
	.zero		1


	//   ....[30]....
        /*02ec*/ 	.word	0x000009b0
        /*02f0*/ 	.word	0x000000ff
        /*02f4*/ 	.word	0x000000f0
        /*02f8*/ 	.short	0x0100
        /*02fa*/ 	.byte	0x08
	.zero		1


	//   ....[31]....
        /*02fc*/ 	.word	0x000009c0
        /*0300*/ 	.word	0x000000ff
        /*0304*/ 	.word	0x000000f8
        /*0308*/ 	.short	0x0100
        /*030a*/ 	.byte	0x08
	.zero		1


	//   ....[32]....
        /*030c*/ 	.word	0x00000af0
        /*0310*/ 	.word	0x000000ff
        /*0314*/ 	.word	0x00000100
        /*0318*/ 	.short	0x0100
        /*031a*/ 	.byte	0x08
	.zero		1


	//   ....[33]....
        /*031c*/ 	.word	0x00000b00
        /*0320*/ 	.word	0x000000ff
        /*0324*/ 	.word	0x00000110
        /*0328*/ 	.short	0x0100
        /*032a*/ 	.byte	0x08
	.zero		1


	//   ....[34]....
        /*032c*/ 	.word	0x00000b10
        /*0330*/ 	.word	0x000000ff
        /*0334*/ 	.word	0x00000108
        /*0338*/ 	.short	0x0100
        /*033a*/ 	.byte	0x08
	.zero		1


	//   ....[35]....
        /*033c*/ 	.word	0x00000b20
        /*0340*/ 	.word	0x000000ff
        /*0344*/ 	.word	0x00000118
        /*0348*/ 	.short	0x0100
        /*034a*/ 	.byte	0x08
	.zero		1


	//   ....[36]....
        /*034c*/ 	.word	0x00000c40
        /*0350*/ 	.word	0x000000ff
        /*0354*/ 	.word	0x00000120
        /*0358*/ 	.short	0x0100
        /*035a*/ 	.byte	0x09
	.zero		1


	//   ....[37]....
        /*035c*/ 	.word	0x00000c50
        /*0360*/ 	.word	0x000000ff
        /*0364*/ 	.word	0x00000130
        /*0368*/ 	.short	0x0100
        /*036a*/ 	.byte	0x09
	.zero		1


	//   ....[38]....
        /*036c*/ 	.word	0x00000c60
        /*0370*/ 	.word	0x000000ff
        /*0374*/ 	.word	0x00000128
        /*0378*/ 	.short	0x0100
        /*037a*/ 	.byte	0x09
	.zero		1


	//   ....[39]....
        /*037c*/ 	.word	0x00000c70
        /*0380*/ 	.word	0x000000ff
        /*0384*/ 	.word	0x00000138
        /*0388*/ 	.short	0x0100
        /*038a*/ 	.byte	0x09
	.zero		1


	//   ....[40]....
        /*038c*/ 	.word	0x00000d60
        /*0390*/ 	.word	0x000000ff
        /*0394*/ 	.word	0x00000140
        /*0398*/ 	.short	0x0100
        /*039a*/ 	.byte	0x08
	.zero		1


	//   ....[41]....
        /*039c*/ 	.word	0x00000d70
        /*03a0*/ 	.word	0x000000ff
        /*03a4*/ 	.word	0x00000150
        /*03a8*/ 	.short	0x0100
        /*03aa*/ 	.byte	0x08
	.zero		1


	//   ....[42]....
        /*03ac*/ 	.word	0x00000d80
        /*03b0*/ 	.word	0x000000ff
        /*03b4*/ 	.word	0x00000148
        /*03b8*/ 	.short	0x0100
        /*03ba*/ 	.byte	0x08
	.zero		1


	//   ....[43]....
        /*03bc*/ 	.word	0x00000d90
        /*03c0*/ 	.word	0x000000ff
        /*03c4*/ 	.word	0x00000158
        /*03c8*/ 	.short	0x0100
        /*03ca*/ 	.byte	0x08
	.zero		1


	//   ....[44]....
        /*03cc*/ 	.word	0x00000e80
        /*03d0*/ 	.word	0x000000ff
        /*03d4*/ 	.word	0x00000160
        /*03d8*/ 	.short	0x0100
        /*03da*/ 	.byte	0x07
	.zero		1


	//   ....[45]....
        /*03dc*/ 	.word	0x00001860
        /*03e0*/ 	.word	0x00000003
        /*03e4*/ 	.word	0x00000150
        /*03e8*/ 	.short	0x010a
        /*03ea*/ 	.byte	0xff
	.zero		1


	//   ....[46]....
        /*03ec*/ 	.word	0x00001890
        /*03f0*/ 	.word	0x00000003
        /*03f4*/ 	.word	0x00000140
        /*03f8*/ 	.short	0x0101
        /*03fa*/ 	.byte	0xff
	.zero		1


	//   ....[47]....
        /*03fc*/ 	.word	0x00001990
        /*0400*/ 	.word	0x000000ff
        /*0404*/ 	.word	0x00000058
        /*0408*/ 	.short	0x010a
        /*040a*/ 	.byte	0x08
	.zero		1


	//   ....[48]....
        /*040c*/ 	.word	0x00001a50
        /*0410*/ 	.word	0x000000ff
        /*0414*/ 	.word	0x00000058
        /*0418*/ 	.short	0x010a
        /*041a*/ 	.byte	0x21
	.zero		1


	//   ....[49]....
        /*041c*/ 	.word	0x00001c10
        /*0420*/ 	.word	0x000000ff
        /*0424*/ 	.word	0x00000058
        /*0428*/ 	.short	0x010a
        /*042a*/ 	.byte	0x08
	.zero		1


	//   ....[50]....
        /*042c*/ 	.word	0x00001d10
        /*0430*/ 	.word	0x000000ff
        /*0434*/ 	.word	0x000000f8
        /*0438*/ 	.short	0x0101
        /*043a*/ 	.byte	0x06
	.zero		1


	//   ....[51]....
        /*043c*/ 	.word	0x00001d20
        /*0440*/ 	.word	0x000000ff
        /*0444*/ 	.word	0x00000058
        /*0448*/ 	.short	0x010a
        /*044a*/ 	.byte	0x08
	.zero		1


	//   ....[52]....
        /*044c*/ 	.word	0x00001da0
        /*0450*/ 	.word	0x000000ff
        /*0454*/ 	.word	0x00000058
        /*0458*/ 	.short	0x010a
        /*045a*/ 	.byte	0x11
	.zero		1


	//   ....[53]....
        /*045c*/ 	.word	0x00001f30
        /*0460*/ 	.word	0x000000ff
        /*0464*/ 	.word	0x00000058
        /*0468*/ 	.short	0x010a
        /*046a*/ 	.byte	0x08
	.zero		1


	//   ....[54]....
        /*046c*/ 	.word	0x00002070
        /*0470*/ 	.word	0x00000002
        /*0474*/ 	.word	0x00000100
        /*0478*/ 	.short	0x010a
        /*047a*/ 	.byte	0xff
	.zero		1


	//   ....[55]....
        /*047c*/ 	.word	0x00002130
        /*0480*/ 	.word	0x00000002
        /*0484*/ 	.word	0x00000000
        /*0488*/ 	.short	0x0101
        /*048a*/ 	.byte	0xff
	.zero		1


	//   ....[56]....
        /*048c*/ 	.word	0x00002690
        /*0490*/ 	.word	0x000000ff
        /*0494*/ 	.word	0x00000000
        /*0498*/ 	.short	0x010a
        /*049a*/ 	.byte	0x04
	.zero		1


	//   ....[57]....
        /*049c*/ 	.word	0x00002720
        /*04a0*/ 	.word	0x000000ff
        /*04a4*/ 	.word	0x00000000
        /*04a8*/ 	.short	0x010a
        /*04aa*/ 	.byte	0x04
	.zero		1


	//   ....[58]....
        /*04ac*/ 	.word	0x000027b0
        /*04b0*/ 	.word	0x000000ff
        /*04b4*/ 	.word	0x00000000
        /*04b8*/ 	.short	0x010a
        /*04ba*/ 	.byte	0x04
	.zero		1


	//   ....[59]....
        /*04bc*/ 	.word	0x00002840
        /*04c0*/ 	.word	0x000000ff
        /*04c4*/ 	.word	0x00000000
        /*04c8*/ 	.short	0x010a
        /*04ca*/ 	.byte	0x04
	.zero		1


	//   ....[60]....
        /*04cc*/ 	.word	0x000028d0
        /*04d0*/ 	.word	0x000000ff
        /*04d4*/ 	.word	0x00000000
        /*04d8*/ 	.short	0x010a
        /*04da*/ 	.byte	0x04
	.zero		1


	//   ....[61]....
        /*04dc*/ 	.word	0x00002960
        /*04e0*/ 	.word	0x000000ff
        /*04e4*/ 	.word	0x00000000
        /*04e8*/ 	.short	0x010a
        /*04ea*/ 	.byte	0x04
	.zero		1


	//   ....[62]....
        /*04ec*/ 	.word	0x000029f0
        /*04f0*/ 	.word	0x000000ff
        /*04f4*/ 	.word	0x00000000
        /*04f8*/ 	.short	0x010a
        /*04fa*/ 	.byte	0x04
	.zero		1


	//   ....[63]....
        /*04fc*/ 	.word	0x00002a80
        /*0500*/ 	.word	0x000000ff
        /*0504*/ 	.word	0x00000000
        /*0508*/ 	.short	0x010a
        /*050a*/ 	.byte	0x04
	.zero		1


	//   ....[64]....
        /*050c*/ 	.word	0x00002b10
        /*0510*/ 	.word	0x000000ff
        /*0514*/ 	.word	0x00000000
        /*0518*/ 	.short	0x010a
        /*051a*/ 	.byte	0x04
	.zero		1


	//   ....[65]....
        /*051c*/ 	.word	0x00002ba0
        /*0520*/ 	.word	0x000000ff
        /*0524*/ 	.word	0x00000000
        /*0528*/ 	.short	0x010a
        /*052a*/ 	.byte	0x04
	.zero		1


	//   ....[66]....
        /*052c*/ 	.word	0x00002c40
        /*0530*/ 	.word	0x00000000
        /*0534*/ 	.word	0x00000000
        /*0538*/ 	.short	0x010a
        /*053a*/ 	.byte	0xff
	.zero		1


	//   ....[67]....
        /*053c*/ 	.word	0x00002d70
        /*0540*/ 	.word	0x00000000
        /*0544*/ 	.word	0x00000140
        /*0548*/ 	.short	0x010a
        /*054a*/ 	.byte	0xff
	.zero		1


	//   ....[68]....
        /*054c*/ 	.word	0x00002de0
        /*0550*/ 	.word	0x00000004
        /*0554*/ 	.word	0x00000000
        /*0558*/ 	.short	0x0101
        /*055a*/ 	.byte	0xff
	.zero		1


	//   ....[69]....
        /*055c*/ 	.word	0x00002e00
        /*0560*/ 	.word	0x000000ff
        /*0564*/ 	.word	0x00000110
        /*0568*/ 	.short	0x010a
        /*056a*/ 	.byte	0x05
	.zero		1


	//   ....[70]....
        /*056c*/ 	.word	0x00002f20
        /*0570*/ 	.word	0x00000000
        /*0574*/ 	.word	0x00000100
        /*0578*/ 	.short	0x010a
        /*057a*/ 	.byte	0xff
	.zero		1


	//   ....[71]....
        /*057c*/ 	.word	0x00003020
        /*0580*/ 	.word	0x00000000
        /*0584*/ 	.word	0x00000000
        /*0588*/ 	.short	0x0101
        /*058a*/ 	.byte	0xff
	.zero		1


	//   ....[72]....
        /*058c*/ 	.word	0x000030b0
        /*0590*/ 	.word	0x000000ff
        /*0594*/ 	.word	0x00000110
        /*0598*/ 	.short	0x0106
        /*059a*/ 	.byte	0x05
	.zero		1


	//   ....[73]....
        /*059c*/ 	.word	0x000030d0
        /*05a0*/ 	.word	0x000000ff
        /*05a4*/ 	.word	0x00000110
        /*05a8*/ 	.short	0x010a
        /*05aa*/ 	.byte	0x05
	.zero		1


	//   ....[74]....
        /*05ac*/ 	.word	0x00003160
        /*05b0*/ 	.word	0x000000ff
        /*05b4*/ 	.word	0x00000110
        /*05b8*/ 	.short	0x0106
        /*05ba*/ 	.byte	0x04
	.zero		1


	//   ....[75]....
        /*05bc*/ 	.word	0x000031a0
        /*05c0*/ 	.word	0x00000000
        /*05c4*/ 	.word	0x00000110
        /*05c8*/ 	.short	0x010a
        /*05ca*/ 	.byte	0xff
	.zero		1


	//   ....[76]....
        /*05cc*/ 	.word	0x000033e0
        /*05d0*/ 	.word	0x000000ff
        /*05d4*/ 	.word	0x00000008
        /*05d8*/ 	.short	0x010a
        /*05da*/ 	.byte	0x06
	.zero		1


	//   ....[77]....
        /*05dc*/ 	.word	0x00003400
        /*05e0*/ 	.word	0x000000ff
        /*05e4*/ 	.word	0x00000008
        /*05e8*/ 	.short	0x010a
        /*05ea*/ 	.byte	0x06
	.zero		1


	//   ....[78]....
        /*05ec*/ 	.word	0x00003590
        /*05f0*/ 	.word	0x000000ff
        /*05f4*/ 	.word	0x00000008
        /*05f8*/ 	.short	0x010a
        /*05fa*/ 	.byte	0x06
	.zero		1


	//   ....[79]....
        /*05fc*/ 	.word	0x000035b0
        /*0600*/ 	.word	0x000000ff
        /*0604*/ 	.word	0x00000008
        /*0608*/ 	.short	0x010a
        /*060a*/ 	.byte	0x06
	.zero		1


	//   ....[80]....
        /*060c*/ 	.word	0x00003670
        /*0610*/ 	.word	0x000000ff
        /*0614*/ 	.word	0x00000000
        /*0618*/ 	.short	0x0101
        /*061a*/ 	.byte	0x07
	.zero		1


	//   ....[81]....
        /*061c*/ 	.word	0x00003970
        /*0620*/ 	.word	0x00000000
        /*0624*/ 	.word	0x00000100
        /*0628*/ 	.short	0x010a
        /*062a*/ 	.byte	0xff
	.zero		1


	//   ....[82]....
        /*062c*/ 	.word	0x00003a30
        /*0630*/ 	.word	0x00000000
        /*0634*/ 	.word	0x00000000
        /*0638*/ 	.short	0x0101
        /*063a*/ 	.byte	0xff
	.zero		1


	//   ....[83]....
        /*063c*/ 	.word	0x00003af0
        /*0640*/ 	.word	0x000000ff
        /*0644*/ 	.word	0x00000000
        /*0648*/ 	.short	0x010a
        /*064a*/ 	.byte	0x06
	.zero		1


	//   ....[84]....
        /*064c*/ 	.word	0x00003b00
        /*0650*/ 	.word	0x000000ff
        /*0654*/ 	.word	0x00000130
        /*0658*/ 	.short	0x010a
        /*065a*/ 	.byte	0x0a
	.zero		1


	//   ....[85]....
        /*065c*/ 	.word	0x00003bb0
        /*0660*/ 	.word	0x000000ff
        /*0664*/ 	.word	0x00000000
        /*0668*/ 	.short	0x010a
        /*066a*/ 	.byte	0x09
	.zero		1


	//   ....[86]....
        /*066c*/ 	.word	0x00003cf0
        /*0670*/ 	.word	0x000000ff
        /*0674*/ 	.word	0x00000000
        /*0678*/ 	.short	0x010a
        /*067a*/ 	.byte	0x06
	.zero		1


	//   ....[87]....
        /*067c*/ 	.word	0x00003f40
        /*0680*/ 	.word	0x000000ff
        /*0684*/ 	.word	0x00000000
        /*0688*/ 	.short	0x010a
        /*068a*/ 	.byte	0x05
	.zero		1


	//   ....[88]....
        /*068c*/ 	.word	0x00003fe0
        /*0690*/ 	.word	0x00000000
        /*0694*/ 	.word	0x00000000
        /*0698*/ 	.short	0x010a
        /*069a*/ 	.byte	0xff
	.zero		1


	//   ....[89]....
        /*069c*/ 	.word	0x00004020
        /*06a0*/ 	.word	0x00000000
        /*06a4*/ 	.word	0x00000000
        /*06a8*/ 	.short	0x010a
        /*06aa*/ 	.byte	0xff
	.zero		1


	//   ....[90]....
        /*06ac*/ 	.word	0x00004090
        /*06b0*/ 	.word	0x000000ff
        /*06b4*/ 	.word	0x00000000
        /*06b8*/ 	.short	0x0101
        /*06ba*/ 	.byte	0x05
	.zero		1


	//   ....[91]....
        /*06bc*/ 	.word	0x000040d0
        /*06c0*/ 	.word	0x000000ff
        /*06c4*/ 	.word	0x00000160
        /*06c8*/ 	.short	0x010a
        /*06ca*/ 	.byte	0x08
	.zero		1


	//   ....[92]....
        /*06cc*/ 	.word	0x00004120
        /*06d0*/ 	.word	0x000000ff
        /*06d4*/ 	.word	0x00000000
        /*06d8*/ 	.short	0x0101
        /*06da*/ 	.byte	0x05
	.zero		1


	//   ....[93]....
        /*06dc*/ 	.word	0x00004570
        /*06e0*/ 	.word	0x00000000
        /*06e4*/ 	.word	0x00000100
        /*06e8*/ 	.short	0x010a
        /*06ea*/ 	.byte	0xff
	.zero		1


	//   ....[94]....
        /*06ec*/ 	.word	0x00004630
        /*06f0*/ 	.word	0x00000000
        /*06f4*/ 	.word	0x00000000
        /*06f8*/ 	.short	0x0101
        /*06fa*/ 	.byte	0xff
	.zero		1


	//   ....[95]....
        /*06fc*/ 	.word	0x00004950
        /*0700*/ 	.word	0x000000ff
        /*0704*/ 	.word	0x000000f8
        /*0708*/ 	.short	0x010a
        /*070a*/ 	.byte	0x07
	.zero		1


	//   ....[96]....
        /*070c*/ 	.word	0x00004b40
        /*0710*/ 	.word	0x000000ff
        /*0714*/ 	.word	0x000000d0
        /*0718*/ 	.short	0x010a
        /*071a*/ 	.byte	0x07
	.zero		1


	//   ....[97]....
        /*071c*/ 	.word	0x00004cb0
        /*0720*/ 	.word	0x000000ff
        /*0724*/ 	.word	0x000000b0
        /*0728*/ 	.short	0x010b
        /*072a*/ 	.byte	0x07
	.zero		1


	//   ....[98]....
        /*072c*/ 	.word	0x00004cc0
        /*0730*/ 	.word	0x000000ff
        /*0734*/ 	.word	0x00000000
        /*0738*/ 	.short	0x0101
        /*073a*/ 	.byte	0x08
	.zero		1


	//   ....[99]....
        /*073c*/ 	.word	0x00004ce0
        /*0740*/ 	.word	0x000000ff
        /*0744*/ 	.word	0x000000d8
        /*0748*/ 	.short	0x010a
        /*074a*/ 	.byte	0x07
	.zero		1


	//   ....[100]....
        /*074c*/ 	.word	0x00004e40
        /*0750*/ 	.word	0x000000ff
        /*0754*/ 	.word	0x000000b8
        /*0758*/ 	.short	0x010b
        /*075a*/ 	.byte	0x07
	.zero		1


	//   ....[101]....
        /*075c*/ 	.word	0x00004e50
        /*0760*/ 	.word	0x000000ff
        /*0764*/ 	.word	0x00000000
        /*0768*/ 	.short	0x0101
        /*076a*/ 	.byte	0x08
	.zero		1


	//   ....[102]....
        /*076c*/ 	.word	0x00004e60
        /*0770*/ 	.word	0x000000ff
        /*0774*/ 	.word	0x000000e0
        /*0778*/ 	.short	0x010a
        /*077a*/ 	.byte	0x07
	.zero		1


	//   ....[103]....
        /*077c*/ 	.word	0x00005000
        /*0780*/ 	.word	0x000000ff
        /*0784*/ 	.word	0x000000c0
        /*0788*/ 	.short	0x010b
        /*078a*/ 	.byte	0x07
	.zero		1


	//   ....[104]....
        /*078c*/ 	.word	0x00005070
        /*0790*/ 	.word	0x000000ff
        /*0794*/ 	.word	0x00000000
        /*0798*/ 	.short	0x0101
        /*079a*/ 	.byte	0x08
	.zero		1


	//   ....[105]....
        /*079c*/ 	.word	0x000050a0
        /*07a0*/ 	.word	0x000000ff
        /*07a4*/ 	.word	0x000000e8
        /*07a8*/ 	.short	0x010a
        /*07aa*/ 	.byte	0x07
	.zero		1


	//   ....[106]....
        /*07ac*/ 	.word	0x000052b0
        /*07b0*/ 	.word	0x000000ff
        /*07b4*/ 	.word	0x000000c8
        /*07b8*/ 	.short	0x010b
        /*07ba*/ 	.byte	0x07
	.zero		1


	//   ....[107]....
        /*07bc*/ 	.word	0x000052d0
        /*07c0*/ 	.word	0x000000ff
        /*07c4*/ 	.word	0x00000000
        /*07c8*/ 	.short	0x0101
        /*07ca*/ 	.byte	0x0d
	.zero		1


	//   ....[108]....
        /*07cc*/ 	.word	0x00005300
        /*07d0*/ 	.word	0x000000ff
        /*07d4*/ 	.word	0x000000d0
        /*07d8*/ 	.short	0x010a
        /*07da*/ 	.byte	0x07
	.zero		1


	//   ....[109]....
        /*07dc*/ 	.word	0x00005320
        /*07e0*/ 	.word	0x000000ff
        /*07e4*/ 	.word	0x000000d8
        /*07e8*/ 	.short	0x010a
        /*07ea*/ 	.byte	0x07
	.zero		1


	//   ....[110]....
        /*07ec*/ 	.word	0x00005340
        /*07f0*/ 	.word	0x000000ff
        /*07f4*/ 	.word	0x000000e0
        /*07f8*/ 	.short	0x010a
        /*07fa*/ 	.byte	0x07
	.zero		1


	//   ....[111]....
        /*07fc*/ 	.word	0x00005380
        /*0800*/ 	.word	0x00000000
        /*0804*/ 	.word	0x000000e8
        /*0808*/ 	.short	0x010a
        /*080a*/ 	.byte	0xff
	.zero		1


	//   ....[112]....
        /*080c*/ 	.word	0x000055e0
        /*0810*/ 	.word	0x00000000
        /*0814*/ 	.word	0x00000100
        /*0818*/ 	.short	0x010a
        /*081a*/ 	.byte	0xff
	.zero		1


	//   ....[113]....
        /*081c*/ 	.word	0x000056a0
        /*0820*/ 	.word	0x00000000
        /*0824*/ 	.word	0x00000000
        /*0828*/ 	.short	0x0101
        /*082a*/ 	.byte	0xff
	.zero		1


	//   ....[114]....
        /*082c*/ 	.word	0x000061e0
        /*0830*/ 	.word	0x00000005
        /*0834*/ 	.word	0x000000b0
        /*0838*/ 	.short	0x010a
        /*083a*/ 	.byte	0xff
	.zero		1


	//   ....[115]....
        /*083c*/ 	.word	0x00006270
        /*0840*/ 	.word	0x00000000
        /*0844*/ 	.word	0x00000120
        /*0848*/ 	.short	0x010a
        /*084a*/ 	.byte	0xff
	.zero		1


	//   ....[116]....
        /*084c*/ 	.word	0x000063b0
        /*0850*/ 	.word	0x00000003
        /*0854*/ 	.word	0x000000b0
        /*0858*/ 	.short	0x010a
        /*085a*/ 	.byte	0xff
	.zero		1


	//   ....[117]....
        /*085c*/ 	.word	0x00006550
        /*0860*/ 	.word	0x00000000
        /*0864*/ 	.word	0x00000000
        /*0868*/ 	.short	0x0101
        /*086a*/ 	.byte	0xff
	.zero		1


	//   ....[118]....
        /*086c*/ 	.word	0x00006630
        /*0870*/ 	.word	0x000000af
        /*0874*/ 	.word	0x00000120
        /*0878*/ 	.short	0x010a
        /*087a*/ 	.byte	0xff
	.zero		1


	//   ....[119]....
        /*087c*/ 	.word	0x00006b70
        /*0880*/ 	.word	0x000000af
        /*0884*/ 	.word	0x00000000
        /*0888*/ 	.short	0x0101
        /*088a*/ 	.byte	0xff
	.zero		1


	//   ....[120]....
        /*088c*/ 	.word	0x0000dfd0
        /*0890*/ 	.word	0x00000003
        /*0894*/ 	.word	0x000000b0
        /*0898*/ 	.short	0x010a
        /*089a*/ 	.byte	0xff
	.zero		1


	//   ....[121]....
        /*089c*/ 	.word	0x0000e0c0
        /*08a0*/ 	.word	0x00000003
        /*08a4*/ 	.word	0x00000150
        /*08a8*/ 	.short	0x010a
        /*08aa*/ 	.byte	0xff
	.zero		1


	//   ....[122]....
        /*08ac*/ 	.word	0x0000e120
        /*08b0*/ 	.word	0x00000002
        /*08b4*/ 	.word	0x00000058
        /*08b8*/ 	.short	0x010a
        /*08ba*/ 	.byte	0xff
	.zero		1


	//   ....[123]....
        /*08bc*/ 	.word	0x0000e180
        /*08c0*/ 	.word	0x00000002
        /*08c4*/ 	.word	0x00000058
        /*08c8*/ 	.short	0x010a
        /*08ca*/ 	.byte	0xff
	.zero		1


	//   ....[124]....
        /*08cc*/ 	.word	0x0000e1d0
        /*08d0*/ 	.word	0x00000002
        /*08d4*/ 	.word	0x00000100
        /*08d8*/ 	.short	0x010a
        /*08da*/ 	.byte	0xff
	.zero		1


	//   ....[125]....
        /*08dc*/ 	.word	0x0000e230
        /*08e0*/ 	.word	0x00000000
        /*08e4*/ 	.word	0x00000000
        /*08e8*/ 	.short	0x010a
        /*08ea*/ 	.byte	0xff
	.zero		1


	//   ....[126]....
        /*08ec*/ 	.word	0x0000e290
        /*08f0*/ 	.word	0x00000000
        /*08f4*/ 	.word	0x00000000
        /*08f8*/ 	.short	0x010a
        /*08fa*/ 	.byte	0xff
	.zero		1


	//   ....[127]....
        /*08fc*/ 	.word	0x0000e2f0
        /*0900*/ 	.word	0x00000000
        /*0904*/ 	.word	0x00000000
        /*0908*/ 	.short	0x010a
        /*090a*/ 	.byte	0xff
	.zero		1


	//   ....[128]....
        /*090c*/ 	.word	0x0000e350
        /*0910*/ 	.word	0x00000000
        /*0914*/ 	.word	0x00000000
        /*0918*/ 	.short	0x010a
        /*091a*/ 	.byte	0xff
	.zero		1


	//   ....[129]....
        /*091c*/ 	.word	0x0000e3b0
        /*0920*/ 	.word	0x00000000
        /*0924*/ 	.word	0x00000000
        /*0928*/ 	.short	0x010a
        /*092a*/ 	.byte	0xff
	.zero		1


	//   ....[130]....
        /*092c*/ 	.word	0x0000e410
        /*0930*/ 	.word	0x00000000
        /*0934*/ 	.word	0x00000000
        /*0938*/ 	.short	0x010a
        /*093a*/ 	.byte	0xff
	.zero		1


	//   ....[131]....
        /*093c*/ 	.word	0x0000e470
        /*0940*/ 	.word	0x00000000
        /*0944*/ 	.word	0x00000000
        /*0948*/ 	.short	0x010a
        /*094a*/ 	.byte	0xff
	.zero		1


	//   ....[132]....
        /*094c*/ 	.word	0x0000e4d0
        /*0950*/ 	.word	0x00000000
        /*0954*/ 	.word	0x00000000
        /*0958*/ 	.short	0x010a
        /*095a*/ 	.byte	0xff
	.zero		1


	//   ....[133]....
        /*095c*/ 	.word	0x0000e530
        /*0960*/ 	.word	0x00000000
        /*0964*/ 	.word	0x00000000
        /*0968*/ 	.short	0x010a
        /*096a*/ 	.byte	0xff
	.zero		1


	//   ....[134]....
        /*096c*/ 	.word	0x0000e590
        /*0970*/ 	.word	0x00000000
        /*0974*/ 	.word	0x00000000
        /*0978*/ 	.short	0x010a
        /*097a*/ 	.byte	0xff
	.zero		1


	//   ....[135]....
        /*097c*/ 	.word	0x0000e5e0
        /*0980*/ 	.word	0x00000000
        /*0984*/ 	.word	0x00000140
        /*0988*/ 	.short	0x010a
        /*098a*/ 	.byte	0xff
	.zero		1


	//   ....[136]....
        /*098c*/ 	.word	0x0000e640
        /*0990*/ 	.word	0x00000000
        /*0994*/ 	.word	0x00000110
        /*0998*/ 	.short	0x010a
        /*099a*/ 	.byte	0xff
	.zero		1


	//   ....[137]....
        /*099c*/ 	.word	0x0000e690
        /*09a0*/ 	.word	0x00000000
        /*09a4*/ 	.word	0x00000100
        /*09a8*/ 	.short	0x010a
        /*09aa*/ 	.byte	0xff
	.zero		1


	//   ....[138]....
        /*09ac*/ 	.word	0x0000e6f0
        /*09b0*/ 	.word	0x00000000
        /*09b4*/ 	.word	0x00000110
        /*09b8*/ 	.short	0x010a
        /*09ba*/ 	.byte	0xff
	.zero		1


	//   ....[139]....
        /*09bc*/ 	.word	0x0000e750
        /*09c0*/ 	.word	0x00000004
        /*09c4*/ 	.word	0x00000008
        /*09c8*/ 	.short	0x010a
        /*09ca*/ 	.byte	0xff
	.zero		1


	//   ....[140]....
        /*09cc*/ 	.word	0x0000e830
        /*09d0*/ 	.word	0x00000002
        /*09d4*/ 	.word	0x00000008
        /*09d8*/ 	.short	0x010a
        /*09da*/ 	.byte	0xff
	.zero		1


	//   ....[141]....
        /*09dc*/ 	.word	0x0000e880
        /*09e0*/ 	.word	0x00000000
        /*09e4*/ 	.word	0x00000100
        /*09e8*/ 	.short	0x010a
        /*09ea*/ 	.byte	0xff
	.zero		1


	//   ....[142]....
        /*09ec*/ 	.word	0x0000e8e0
        /*09f0*/ 	.word	0x00000000
        /*09f4*/ 	.word	0x00000130
        /*09f8*/ 	.short	0x010a
        /*09fa*/ 	.byte	0xff
	.zero		1


	//   ....[143]....
        /*09fc*/ 	.word	0x0000e940
        /*0a00*/ 	.word	0x00000000
        /*0a04*/ 	.word	0x00000000
        /*0a08*/ 	.short	0x010a
        /*0a0a*/ 	.byte	0xff
	.zero		1


	//   ....[144]....
        /*0a0c*/ 	.word	0x0000e9a0
        /*0a10*/ 	.word	0x00000000
        /*0a14*/ 	.word	0x00000000
        /*0a18*/ 	.short	0x010a
        /*0a1a*/ 	.byte	0xff
	.zero		1


	//   ....[145]....
        /*0a1c*/ 	.word	0x0000ea00
        /*0a20*/ 	.word	0x00000000
        /*0a24*/ 	.word	0x00000160
        /*0a28*/ 	.short	0x010a
        /*0a2a*/ 	.byte	0xff
	.zero		1


	//   ....[146]....
        /*0a2c*/ 	.word	0x0000ea50
        /*0a30*/ 	.word	0x00000000
        /*0a34*/ 	.word	0x00000100
        /*0a38*/ 	.short	0x010a
        /*0a3a*/ 	.byte	0xff
	.zero		1


	//   ....[147]....
        /*0a3c*/ 	.word	0x0000eab0
        /*0a40*/ 	.word	0x00000000
        /*0a44*/ 	.word	0x000000f8
        /*0a48*/ 	.short	0x010a
        /*0a4a*/ 	.byte	0xff
	.zero		1


	//   ....[148]....
        /*0a4c*/ 	.word	0x0000eb10
        /*0a50*/ 	.word	0x00000003
        /*0a54*/ 	.word	0x000000d0
        /*0a58*/ 	.short	0x010a
        /*0a5a*/ 	.byte	0xff
	.zero		1


	//   ....[149]....
        /*0a5c*/ 	.word	0x0000eb70
        /*0a60*/ 	.word	0x00000003
        /*0a64*/ 	.word	0x000000d8
        /*0a68*/ 	.short	0x010a
        /*0a6a*/ 	.byte	0xff
	.zero		1


	//   ....[150]....
        /*0a6c*/ 	.word	0x0000ebd0
        /*0a70*/ 	.word	0x00000003
        /*0a74*/ 	.word	0x000000e0
        /*0a78*/ 	.short	0x010a
        /*0a7a*/ 	.byte	0xff
	.zero		1


	//   ....[151]....
        /*0a7c*/ 	.word	0x0000ec30
        /*0a80*/ 	.word	0x00000003
        /*0a84*/ 	.word	0x000000e8
        /*0a88*/ 	.short	0x010a
        /*0a8a*/ 	.byte	0xff
	.zero		1


	//   ....[152]....
        /*0a8c*/ 	.word	0x0000ec90
        /*0a90*/ 	.word	0x00000000
        /*0a94*/ 	.word	0x000000d0
        /*0a98*/ 	.short	0x010a
        /*0a9a*/ 	.byte	0xff
	.zero		1


	//   ....[153]....
        /*0a9c*/ 	.word	0x0000ecf0
        /*0aa0*/ 	.word	0x00000000
        /*0aa4*/ 	.word	0x000000d8
        /*0aa8*/ 	.short	0x010a
        /*0aaa*/ 	.byte	0xff
	.zero		1


	//   ....[154]....
        /*0aac*/ 	.word	0x0000ed50
        /*0ab0*/ 	.word	0x00000000
        /*0ab4*/ 	.word	0x000000e0
        /*0ab8*/ 	.short	0x010a
        /*0aba*/ 	.byte	0xff
	.zero		1


	//   ....[155]....
        /*0abc*/ 	.word	0x0000eda0
        /*0ac0*/ 	.word	0x00000000
        /*0ac4*/ 	.word	0x00000100
        /*0ac8*/ 	.short	0x010a
        /*0aca*/ 	.byte	0xff
	.zero		1


	//   ....[156]....
        /*0acc*/ 	.word	0x0000edf0
        /*0ad0*/ 	.word	0x00000003
        /*0ad4*/ 	.word	0x000000b0
        /*0ad8*/ 	.short	0x010a
        /*0ada*/ 	.byte	0xff
	.zero		1


	//   ....[157]....
        /*0adc*/ 	.word	0x0000ee40
        /*0ae0*/ 	.word	0x000000af
        /*0ae4*/ 	.word	0x00000120
        /*0ae8*/ 	.short	0x010a
        /*0aea*/ 	.byte	0xff
	.zero		1


	//----- nvinfo : EIATTR_NUM_MBARRIERS
	.align		4
.L_48:
        /*0aec*/ 	.byte	0x03, 0x38
        /*0aee*/ 	.short	0x002d


	//----- nvinfo : EIATTR_EXIT_INSTR_OFFSETS
	.align		4
        /*0af0*/ 	.byte	0x04, 0x1c
        /*0af2*/ 	.short	(.L_50 - .L_49)


	//   ....[0]....
.L_49:
        /*0af4*/ 	.word	0x00002c70


	//   ....[1]....
        /*0af8*/ 	.word	0x00003170


	//   ....[2]....
        /*0afc*/ 	.word	0x000031d0


	//   ....[3]....
        /*0b00*/ 	.word	0x00004350


	//   ....[4]....
        /*0b04*/ 	.word	0x000053b0


	//   ....[5]....
        /*0b08*/ 	.word	0x000053f0


	//   ....[6]....
        /*0b0c*/ 	.word	0x0000e0b0


	//----- nvinfo : EIATTR_MAX_THREADS
	.align		4
.L_50:
        /*0b10*/ 	.byte	0x04, 0x05
        /*0b12*/ 	.short	(.L_52 - .L_51)
.L_51:
        /*0b14*/ 	.word	0x00000100
        /*0b18*/ 	.word	0x00000001
        /*0b1c*/ 	.word	0x00000001


	//----- nvinfo : EIATTR_CRS_STACK_SIZE
	.align		4
.L_52:
        /*0b20*/ 	.byte	0x04, 0x1e
        /*0b22*/ 	.short	(.L_54 - .L_53)
.L_53:
        /*0b24*/ 	.word	0x00000000


	//----- nvinfo : EIATTR_CBANK_PARAM_SIZE
	.align		4
.L_54:
        /*0b28*/ 	.byte	0x03, 0x19
        /*0b2a*/ 	.short	0x0800


	//----- nvinfo : EIATTR_PARAM_CBANK
	.align		4
        /*0b2c*/ 	.byte	0x04, 0x0a
        /*0b2e*/ 	.short	(.L_56 - .L_55)
	.align		4
.L_55:
        /*0b30*/ 	.word	index@(.nv.constant0._ZN7cutlass13device_kernelINS_4gemm6kernel13GemmUniversalIN4cute5tupleIJiiiiEEENS1_10collective13CollectiveMmaINS1_35MainloopSm100TmaUmmaWarpSpecializedILi11ELi2ELi2ENS5_IJNS4_1CILi2EEENSA_ILi1EEESC_EEEEENS5_IJNSA_ILi256EEESF_NSA_ILi64EEEEEENS_12float_e4m3_tENS5_IJlSC_lEEESI_SJ_NS4_8TiledMMAINS4_8MMA_AtomIJNS4_10MMA_TraitsINS4_25SM100_MMA_F8F6F4_2x1SM_SSEJSI_SI_fSF_SF_NS4_17integral_constantINS4_4UMMA5MajorELSQ_0EEESR_NSO_INSP_7ScaleInELSS_0EEEST_EEEEEENS4_6LayoutINS5_IJSC_SC_SC_EEENS5_IJNSA_ILi0EEESY_SY_EEEEENS5_IJNS4_10UnderscoreES11_S11_EEEEENS4_18SM100_TMA_2SM_LOADENS4_14ComposedLayoutINS4_7SwizzleILi2ELi4ELi3EEENS4_18smem_ptr_flag_bitsILi8EEENSW_INS5_IJNSA_ILi8EEESG_EEENS5_IJSG_SC_EEEEEEEvNS4_8identityES14_S1E_vS1F_EENS_8epilogue10collective18CollectiveEpilogueINS1H_23Sm100TmaWarpSpecializedILi4ELi2ELi64ELb0ELb0EEEJNS5_IJNSA_ILi128EEESF_SG_EEENS5_IJNSW_IS1M_SC_EENSW_ISG_SC_EEEEESI_SJ_SI_SJ_NS1H_6fusion15FusionCallbacksIS1L_NS1R_13LinCombEltActINS1H_6thread4GELUESI_fSI_fLNS_15FloatRoundStyleE2EEES1N_S1Q_JEEENS4_5SM1004TMEM4LOAD26SM100_TMEM_LOAD_32dp32b64xENS4_13SM90_TMA_LOADES1E_NS4_39AutoVectorizingCopyWithAssumedAlignmentILi128EEENS4_14SM90_TMA_STOREES1E_S25_S25_EEEvvEEEEvNT_6ParamsE)
        /*0b34*/ 	.short	0x0380
        /*0b36*/ 	.short	0x0800


	//----- nvinfo : EIATTR_SW_WAR
	.align		4
.L_56:
        /*0b38*/ 	.byte	0x04, 0x36
        /*0b3a*/ 	.short	(.L_58 - .L_57)
.L_57:
        /*0b3c*/ 	.word	0x00000008
.L_58:


//--------------------- .nv.callgraph             --------------------------
	.section	.nv.callgraph,"",@"SHT_CUDA_CALLGRAPH"
	.align	4
	.sectionentsize	8
	.align		4
        /*0000*/ 	.word	0x00000000
	.align		4
        /*0004*/ 	.word	0xffffffff
	.align		4
        /*0008*/ 	.word	index@(_ZN7cutlass13device_kernelINS_4gemm6kernel13GemmUniversalIN4cute5tupleIJiiiiEEENS1_10collective13CollectiveMmaINS1_35MainloopSm100TmaUmmaWarpSpecializedILi11ELi2ELi2ENS5_IJNS4_1CILi2EEENSA_ILi1EEESC_EEEEENS5_IJNSA_ILi256EEESF_NSA_ILi64EEEEEENS_12float_e4m3_tENS5_IJlSC_lEEESI_SJ_NS4_8TiledMMAINS4_8MMA_AtomIJNS4_10MMA_TraitsINS4_25SM100_MMA_F8F6F4_2x1SM_SSEJSI_SI_fSF_SF_NS4_17integral_constantINS4_4UMMA5MajorELSQ_0EEESR_NSO_INSP_7ScaleInELSS_0EEEST_EEEEEENS4_6LayoutINS5_IJSC_SC_SC_EEENS5_IJNSA_ILi0EEESY_SY_EEEEENS5_IJNS4_10UnderscoreES11_S11_EEEEENS4_18SM100_TMA_2SM_LOADENS4_14ComposedLayoutINS4_7SwizzleILi2ELi4ELi3EEENS4_18smem_ptr_flag_bitsILi8EEENSW_INS5_IJNSA_ILi8EEESG_EEENS5_IJSG_SC_EEEEEEEvNS4_8identityES14_S1E_vS1F_EENS_8epilogue10collective18CollectiveEpilogueINS1H_23Sm100TmaWarpSpecializedILi4ELi2ELi64ELb0ELb0EEEJNS5_IJNSA_ILi128EEESF_SG_EEENS5_IJNSW_IS1M_SC_EENSW_ISG_SC_EEEEESI_SJ_SI_SJ_NS1H_6fusion15FusionCallbacksIS1L_NS1R_13LinCombEltActINS1H_6thread4GELUESI_fSI_fLNS_15FloatRoundStyleE2EEES1N_S1Q_JEEENS4_5SM1004TMEM4LOAD26SM100_TMEM_LOAD_32dp32b64xENS4_13SM90_TMA_LOADES1E_NS4_39AutoVectorizingCopyWithAssumedAlignmentILi128EEENS4_14SM90_TMA_STOREES1E_S25_S25_EEEvvEEEEvNT_6ParamsE)
	.align		4
        /*000c*/ 	.word	index@(__assertfail)
	.align		4
        /*0010*/ 	.word	0x00000000
	.align		4
        /*0014*/ 	.word	0xfffffffe
	.align		4
        /*0018*/ 	.word	0x00000000
	.align		4
        /*001c*/ 	.word	0xfffffffd
	.align		4
        /*0020*/ 	.word	0x00000000
	.align		4
        /*0024*/ 	.word	0xfffffffc


//--------------------- .nv.constant4             --------------------------
	.section	.nv.constant4,"a",@progbits
	.align	8
	.align		8
.nv.constant4:
        /*0000*/ 	.dword	__assertfail
	.align		8
        /*0008*/ 	.dword	__unnamed_1
	.align		8
        /*0010*/ 	.dword	__unnamed_2
	.align		8
        /*0018*/ 	.dword	__unnamed_3
	.align		8
        /*0020*/ 	.dword	_ZN39_INTERNAL_2bb9a867_4_k_cu_b7b719ac_38884cuda3std3__45__cpo5beginE
	.align		8
        /*0028*/ 	.dword	_ZN39_INTERNAL_2bb9a867_4_k_cu_b7b719ac_38884cuda3std3__45__cpo3endE
	.align		8
        /*0030*/ 	.dword	_ZN39_INTERNAL_2bb9a867_4_k_cu_b7b719ac_38884cuda3std3__45__cpo6cbeginE
	.align		8
        /*0038*/ 	.dword	_ZN39_INTERNAL_2bb9a867_4_k_cu_b7b719ac_38884cuda3std3__45__cpo4cendE
	.align		8
        /*0040*/ 	.dword	_ZN39_INTERNAL_2bb9a867_4_k_cu_b7b719ac_38884cuda3std3__441_GLOBAL__N__2bb9a867_4_k_cu_b7b719ac_38886ignoreE
	.align		8
        /*0048*/ 	.dword	_ZN39_INTERNAL_2bb9a867_4_k_cu_b7b719ac_38884cuda3std3__419piecewise_constructE
	.align		8
        /*0050*/ 	.dword	_ZN39_INTERNAL_2bb9a867_4_k_cu_b7b719ac_38884cuda3std3__48in_placeE
	.align		8
        /*0058*/ 	.dword	_ZN39_INTERNAL_2bb9a867_4_k_cu_b7b719ac_38884cuda3std6ranges3__45__cpo4swapE
	.align		8
        /*0060*/ 	.dword	_ZN39_INTERNAL_2bb9a867_4_k_cu_b7b719ac_38884cuda3std6ranges3__45__cpo9iter_moveE
	.align		8
        /*0068*/ 	.dword	_ZN39_INTERNAL_2bb9a867_4_k_cu_b7b719ac_38884cute7productE
	.align		8
        /*0070*/ 	.dword	_ZN39_INTERNAL_2bb9a867_4_k_cu_b7b719ac_38884cute1_E
	.align		8
        /*0078*/ 	.dword	$str$25
	.align		8
        /*0080*/ 	.dword	$str$26
	.align		8
        /*0088*/ 	.dword	$str$27
	.align		8
        /*0090*/ 	.dword	$str$28


//--------------------- .text._ZN7cutlass13device_kernelINS_4gemm6kernel13GemmUniversalIN4cute5tupleIJiiiiEEENS1_10collective13CollectiveMmaINS1_35MainloopSm100TmaUmmaWarpSpecializedILi11ELi2ELi2ENS5_IJNS4_1CILi2EEENSA_ILi1EEESC_EEEEENS5_IJNSA_ILi256EEESF_NSA_ILi64EEEEEENS_12float_e4m3_tENS5_IJlSC_lEEESI_SJ_NS4_8TiledMMAINS4_8MMA_AtomIJNS4_10MMA_TraitsINS4_25SM100_MMA_F8F6F4_2x1SM_SSEJSI_SI_fSF_SF_NS4_17integral_constantINS4_4UMMA5MajorELSQ_0EEESR_NSO_INSP_7ScaleInELSS_0EEEST_EEEEEENS4_6LayoutINS5_IJSC_SC_SC_EEENS5_IJNSA_ILi0EEESY_SY_EEEEENS5_IJNS4_10UnderscoreES11_S11_EEEEENS4_18SM100_TMA_2SM_LOADENS4_14ComposedLayoutINS4_7SwizzleILi2ELi4ELi3EEENS4_18smem_ptr_flag_bitsILi8EEENSW_INS5_IJNSA_ILi8EEESG_EEENS5_IJSG_SC_EEEEEEEvNS4_8identityES14_S1E_vS1F_EENS_8epilogue10collective18CollectiveEpilogueINS1H_23Sm100TmaWarpSpecializedILi4ELi2ELi64ELb0ELb0EEEJNS5_IJNSA_ILi128EEESF_SG_EEENS5_IJNSW_IS1M_SC_EENSW_ISG_SC_EEEEESI_SJ_SI_SJ_NS1H_6fusion15FusionCallbacksIS1L_NS1R_13LinCombEltActINS1H_6thread4GELUESI_fSI_fLNS_15FloatRoundStyleE2EEES1N_S1Q_JEEENS4_5SM1004TMEM4LOAD26SM100_TMEM_LOAD_32dp32b64xENS4_13SM90_TMA_LOADES1E_NS4_39AutoVectorizingCopyWithAssumedAlignmentILi128EEENS4_14SM90_TMA_STOREES1E_S25_S25_EEEvvEEEEvNT_6ParamsE --------------------------
	.section	.text._ZN7cutlass13device_kernelINS_4gemm6kernel13GemmUniversalIN4cute5tupleIJiiiiEEENS1_10collective13CollectiveMmaINS1_35MainloopSm100TmaUmmaWarpSpecializedILi11ELi2ELi2ENS5_IJNS4_1CILi2EEENSA_ILi1EEESC_EEEEENS5_IJNSA_ILi256EEESF_NSA_ILi64EEEEEENS_12float_e4m3_tENS5_IJlSC_lEEESI_SJ_NS4_8TiledMMAINS4_8MMA_AtomIJNS4_10MMA_TraitsINS4_25SM100_MMA_F8F6F4_2x1SM_SSEJSI_SI_fSF_SF_NS4_17integral_constantINS4_4UMMA5MajorELSQ_0EEESR_NSO_INSP_7ScaleInELSS_0EEEST_EEEEEENS4_6LayoutINS5_IJSC_SC_SC_EEENS5_IJNSA_ILi0EEESY_SY_EEEEENS5_IJNS4_10UnderscoreES11_S11_EEEEENS4_18SM100_TMA_2SM_LOADENS4_14ComposedLayoutINS4_7SwizzleILi2ELi4ELi3EEENS4_18smem_ptr_flag_bitsILi8EEENSW_INS5_IJNSA_ILi8EEESG_EEENS5_IJSG_SC_EEEEEEEvNS4_8identityES14_S1E_vS1F_EENS_8epilogue10collective18CollectiveEpilogueINS1H_23Sm100TmaWarpSpecializedILi4ELi2ELi64ELb0ELb0EEEJNS5_IJNSA_ILi128EEESF_SG_EEENS5_IJNSW_IS1M_SC_EENSW_ISG_SC_EEEEESI_SJ_SI_SJ_NS1H_6fusion15FusionCallbacksIS1L_NS1R_13LinCombEltActINS1H_6thread4GELUESI_fSI_fLNS_15FloatRoundStyleE2EEES1N_S1Q_JEEENS4_5SM1004TMEM4LOAD26SM100_TMEM_LOAD_32dp32b64xENS4_13SM90_TMA_LOADES1E_NS4_39AutoVectorizingCopyWithAssumedAlignmentILi128EEENS4_14SM90_TMA_STOREES1E_S25_S25_EEEvvEEEEvNT_6ParamsE,"ax",@progbits
	.align	128
.text._ZN7cutlass13device_kernelINS_4gemm6kernel13GemmUniversalIN4cute5tupleIJiiiiEEENS1_10collective13CollectiveMmaINS1_35MainloopSm100TmaUmmaWarpSpecializedILi11ELi2ELi2ENS5_IJNS4_1CILi2EEENSA_ILi1EEESC_EEEEENS5_IJNSA_ILi256EEESF_NSA_ILi64EEEEEENS_12float_e4m3_tENS5_IJlSC_lEEESI_SJ_NS4_8TiledMMAINS4_8MMA_AtomIJNS4_10MMA_TraitsINS4_25SM100_MMA_F8F6F4_2x1SM_SSEJSI_SI_fSF_SF_NS4_17integral_constantINS4_4UMMA5MajorELSQ_0EEESR_NSO_INSP_7ScaleInELSS_0EEEST_EEEEEENS4_6LayoutINS5_IJSC_SC_SC_EEENS5_IJNSA_ILi0EEESY_SY_EEEEENS5_IJNS4_10UnderscoreES11_S11_EEEEENS4_18SM100_TMA_2SM_LOADENS4_14ComposedLayoutINS4_7SwizzleILi2ELi4ELi3EEENS4_18smem_ptr_flag_bitsILi8EEENSW_INS5_IJNSA_ILi8EEESG_EEENS5_IJSG_SC_EEEEEEEvNS4_8identityES14_S1E_vS1F_EENS_8epilogue10collective18CollectiveEpilogueINS1H_23Sm100TmaWarpSpecializedILi4ELi2ELi64ELb0ELb0EEEJNS5_IJNSA_ILi128EEESF_SG_EEENS5_IJNSW_IS1M_SC_EENSW_ISG_SC_EEEEESI_SJ_SI_SJ_NS1H_6fusion15FusionCallbacksIS1L_NS1R_13LinCombEltActINS1H_6thread4GELUESI_fSI_fLNS_15FloatRoundStyleE2EEES1N_S1Q_JEEENS4_5SM1004TMEM4LOAD26SM100_TMEM_LOAD_32dp32b64xENS4_13SM90_TMA_LOADES1E_NS4_39AutoVectorizingCopyWithAssumedAlignmentILi128EEENS4_14SM90_TMA_STOREES1E_S25_S25_EEEvvEEEEvNT_6ParamsE:
        .type           _ZN7cutlass13device_kernelINS_4gemm6kernel13GemmUniversalIN4cute5tupleIJiiiiEEENS1_10collective13CollectiveMmaINS1_35MainloopSm100TmaUmmaWarpSpecializedILi11ELi2ELi2ENS5_IJNS4_1CILi2EEENSA_ILi1EEESC_EEEEENS5_IJNSA_ILi256EEESF_NSA_ILi64EEEEEENS_12float_e4m3_tENS5_IJlSC_lEEESI_SJ_NS4_8TiledMMAINS4_8MMA_AtomIJNS4_10MMA_TraitsINS4_25SM100_MMA_F8F6F4_2x1SM_SSEJSI_SI_fSF_SF_NS4_17integral_constantINS4_4UMMA5MajorELSQ_0EEESR_NSO_INSP_7ScaleInELSS_0EEEST_EEEEEENS4_6LayoutINS5_IJSC_SC_SC_EEENS5_IJNSA_ILi0EEESY_SY_EEEEENS5_IJNS4_10UnderscoreES11_S11_EEEEENS4_18SM100_TMA_2SM_LOADENS4_14ComposedLayoutINS4_7SwizzleILi2ELi4ELi3EEENS4_18smem_ptr_flag_bitsILi8EEENSW_INS5_IJNSA_ILi8EEESG_EEENS5_IJSG_SC_EEEEEEEvNS4_8identityES14_S1E_vS1F_EENS_8epilogue10collective18CollectiveEpilogueINS1H_23Sm100TmaWarpSpecializedILi4ELi2ELi64ELb0ELb0EEEJNS5_IJNSA_ILi128EEESF_SG_EEENS5_IJNSW_IS1M_SC_EENSW_ISG_SC_EEEEESI_SJ_SI_SJ_NS1H_6fusion15FusionCallbacksIS1L_NS1R_13LinCombEltActINS1H_6thread4GELUESI_fSI_fLNS_15FloatRoundStyleE2EEES1N_S1Q_JEEENS4_5SM1004TMEM4LOAD26SM100_TMEM_LOAD_32dp32b64xENS4_13SM90_TMA_LOADES1E_NS4_39AutoVectorizingCopyWithAssumedAlignmentILi128EEENS4_14SM90_TMA_STOREES1E_S25_S25_EEEvvEEEEvNT_6ParamsE,@function
        .size           _ZN7cutlass13device_kernelINS_4gemm6kernel13GemmUniversalIN4cute5tupleIJiiiiEEENS1_10collective13CollectiveMmaINS1_35MainloopSm100TmaUmmaWarpSpecializedILi11ELi2ELi2ENS5_IJNS4_1CILi2EEENSA_ILi1EEESC_EEEEENS5_IJNSA_ILi256EEESF_NSA_ILi64EEEEEENS_12float_e4m3_tENS5_IJlSC_lEEESI_SJ_NS4_8TiledMMAINS4_8MMA_AtomIJNS4_10MMA_TraitsINS4_25SM100_MMA_F8F6F4_2x1SM_SSEJSI_SI_fSF_SF_NS4_17integral_constantINS4_4UMMA5MajorELSQ_0EEESR_NSO_INSP_7ScaleInELSS_0EEEST_EEEEEENS4_6LayoutINS5_IJSC_SC_SC_EEENS5_IJNSA_ILi0EEESY_SY_EEEEENS5_IJNS4_10UnderscoreES11_S11_EEEEENS4_18SM100_TMA_2SM_LOADENS4_14ComposedLayoutINS4_7SwizzleILi2ELi4ELi3EEENS4_18smem_ptr_flag_bitsILi8EEENSW_INS5_IJNSA_ILi8EEESG_EEENS5_IJSG_SC_EEEEEEEvNS4_8identityES14_S1E_vS1F_EENS_8epilogue10collective18CollectiveEpilogueINS1H_23Sm100TmaWarpSpecializedILi4ELi2ELi64ELb0ELb0EEEJNS5_IJNSA_ILi128EEESF_SG_EEENS5_IJNSW_IS1M_SC_EENSW_ISG_SC_EEEEESI_SJ_SI_SJ_NS1H_6fusion15FusionCallbacksIS1L_NS1R_13LinCombEltActINS1H_6thread4GELUESI_fSI_fLNS_15FloatRoundStyleE2EEES1N_S1Q_JEEENS4_5SM1004TMEM4LOAD26SM100_TMEM_LOAD_32dp32b64xENS4_13SM90_TMA_LOADES1E_NS4_39AutoVectorizingCopyWithAssumedAlignmentILi128EEENS4_14SM90_TMA_STOREES1E_S25_S25_EEEvvEEEEvNT_6ParamsE,(.L_x_191 - _ZN7cutlass13device_kernelINS_4gemm6kernel13GemmUniversalIN4cute5tupleIJiiiiEEENS1_10collective13CollectiveMmaINS1_35MainloopSm100TmaUmmaWarpSpecializedILi11ELi2ELi2ENS5_IJNS4_1CILi2EEENSA_ILi1EEESC_EEEEENS5_IJNSA_ILi256EEESF_NSA_ILi64EEEEEENS_12float_e4m3_tENS5_IJlSC_lEEESI_SJ_NS4_8TiledMMAINS4_8MMA_AtomIJNS4_10MMA_TraitsINS4_25SM100_MMA_F8F6F4_2x1SM_SSEJSI_SI_fSF_SF_NS4_17integral_constantINS4_4UMMA5MajorELSQ_0EEESR_NSO_INSP_7ScaleInELSS_0EEEST_EEEEEENS4_6LayoutINS5_IJSC_SC_SC_EEENS5_IJNSA_ILi0EEESY_SY_EEEEENS5_IJNS4_10UnderscoreES11_S11_EEEEENS4_18SM100_TMA_2SM_LOADENS4_14ComposedLayoutINS4_7SwizzleILi2ELi4ELi3EEENS4_18smem_ptr_flag_bitsILi8EEENSW_INS5_IJNSA_ILi8EEESG_EEENS5_IJSG_SC_EEEEEEEvNS4_8identityES14_S1E_vS1F_EENS_8epilogue10collective18CollectiveEpilogueINS1H_23Sm100TmaWarpSpecializedILi4ELi2ELi64ELb0ELb0EEEJNS5_IJNSA_ILi128EEESF_SG_EEENS5_IJNSW_IS1M_SC_EENSW_ISG_SC_EEEEESI_SJ_SI_SJ_NS1H_6fusion15FusionCallbacksIS1L_NS1R_13LinCombEltActINS1H_6thread4GELUESI_fSI_fLNS_15FloatRoundStyleE2EEES1N_S1Q_JEEENS4_5SM1004TMEM4LOAD26SM100_TMEM_LOAD_32dp32b64xENS4_13SM90_TMA_LOADES1E_NS4_39AutoVectorizingCopyWithAssumedAlignmentILi128EEENS4_14SM90_TMA_STOREES1E_S25_S25_EEEvvEEEEvNT_6ParamsE)
        .other          _ZN7cutlass13device_kernelINS_4gemm6kernel13GemmUniversalIN4cute5tupleIJiiiiEEENS1_10collective13CollectiveMmaINS1_35MainloopSm100TmaUmmaWarpSpecializedILi11ELi2ELi2ENS5_IJNS4_1CILi2EEENSA_ILi1EEESC_EEEEENS5_IJNSA_ILi256EEESF_NSA_ILi64EEEEEENS_12float_e4m3_tENS5_IJlSC_lEEESI_SJ_NS4_8TiledMMAINS4_8MMA_AtomIJNS4_10MMA_TraitsINS4_25SM100_MMA_F8F6F4_2x1SM_SSEJSI_SI_fSF_SF_NS4_17integral_constantINS4_4UMMA5MajorELSQ_0EEESR_NSO_INSP_7ScaleInELSS_0EEEST_EEEEEENS4_6LayoutINS5_IJSC_SC_SC_EEENS5_IJNSA_ILi0EEESY_SY_EEEEENS5_IJNS4_10UnderscoreES11_S11_EEEEENS4_18SM100_TMA_2SM_LOADENS4_14ComposedLayoutINS4_7SwizzleILi2ELi4ELi3EEENS4_18smem_ptr_flag_bitsILi8EEENSW_INS5_IJNSA_ILi8EEESG_EEENS5_IJSG_SC_EEEEEEEvNS4_8identityES14_S1E_vS1F_EENS_8epilogue10collective18CollectiveEpilogueINS1H_23Sm100TmaWarpSpecializedILi4ELi2ELi64ELb0ELb0EEEJNS5_IJNSA_ILi128EEESF_SG_EEENS5_IJNSW_IS1M_SC_EENSW_ISG_SC_EEEEESI_SJ_SI_SJ_NS1H_6fusion15FusionCallbacksIS1L_NS1R_13LinCombEltActINS1H_6thread4GELUESI_fSI_fLNS_15FloatRoundStyleE2EEES1N_S1Q_JEEENS4_5SM1004TMEM4LOAD26SM100_TMEM_LOAD_32dp32b64xENS4_13SM90_TMA_LOADES1E_NS4_39AutoVectorizingCopyWithAssumedAlignmentILi128EEENS4_14SM90_TMA_STOREES1E_S25_S25_EEEvvEEEEvNT_6ParamsE,@"STO_CUDA_ENTRY STV_DEFAULT"
_ZN7cutlass13device_kernelINS_4gemm6kernel13GemmUniversalIN4cute5tupleIJiiiiEEENS1_10collective13CollectiveMmaINS1_35MainloopSm100TmaUmmaWarpSpecializedILi11ELi2ELi2ENS5_IJNS4_1CILi2EEENSA_ILi1EEESC_EEEEENS5_IJNSA_ILi256EEESF_NSA_ILi64EEEEEENS_12float_e4m3_tENS5_IJlSC_lEEESI_SJ_NS4_8TiledMMAINS4_8MMA_AtomIJNS4_10MMA_TraitsINS4_25SM100_MMA_F8F6F4_2x1SM_SSEJSI_SI_fSF_SF_NS4_17integral_constantINS4_4UMMA5MajorELSQ_0EEESR_NSO_INSP_7ScaleInELSS_0EEEST_EEEEEENS4_6LayoutINS5_IJSC_SC_SC_EEENS5_IJNSA_ILi0EEESY_SY_EEEEENS5_IJNS4_10UnderscoreES11_S11_EEEEENS4_18SM100_TMA_2SM_LOADENS4_14ComposedLayoutINS4_7SwizzleILi2ELi4ELi3EEENS4_18smem_ptr_flag_bitsILi8EEENSW_INS5_IJNSA_ILi8EEESG_EEENS5_IJSG_SC_EEEEEEEvNS4_8identityES14_S1E_vS1F_EENS_8epilogue10collective18CollectiveEpilogueINS1H_23Sm100TmaWarpSpecializedILi4ELi2ELi64ELb0ELb0EEEJNS5_IJNSA_ILi128EEESF_SG_EEENS5_IJNSW_IS1M_SC_EENSW_ISG_SC_EEEEESI_SJ_SI_SJ_NS1H_6fusion15FusionCallbacksIS1L_NS1R_13LinCombEltActINS1H_6thread4GELUESI_fSI_fLNS_15FloatRoundStyleE2EEES1N_S1Q_JEEENS4_5SM1004TMEM4LOAD26SM100_TMEM_LOAD_32dp32b64xENS4_13SM90_TMA_LOADES1E_NS4_39AutoVectorizingCopyWithAssumedAlignmentILi128EEENS4_14SM90_TMA_STOREES1E_S25_S25_EEEvvEEEEvNT_6ParamsE:
[----:B------:R-:W1:Y:S01]  /*0000*/  LDC R1, c[0x0][0x37c] ;  /* 0x0000df00ff017b82 */ /* 0x000e620000000800 */
[----:B------:R-:W2:Y:S01]  /*0010*/  S2R R193, SR_TID.X ;  /* 0x0000000000c17919 */ /* 0x000ea20000002100 */
[----:B------:R-:W3:Y:S06]  /*0020*/  LDCU.64 UR8, c[0x0][0x890] ;  /* 0x00011200ff0877ac */ /* 0x000eec0008000a00 */
[----:B------:R-:W4:Y:S01]  /*0030*/  S2UR UR37, SR_CgaCtaId ;  /* 0x00000000002579c3 */ /* 0x000f220000008800 */
[----:B------:R-:W-:Y:S02]  /*0040*/  PRMT R174, RZ, 0x7610, R174 ;  /* 0x00007610ffae7816 */ /* 0x000fe400000000ae */
[----:B------:R-:W-:Y:S01]  /*0050*/  ELECT P0, URZ, PT ;  /* 0x0000000000ff782f */ /* 0x000fe20003800000 */
[----:B------:R-:W1:Y:S01]  /*0060*/  LDCU.64 UR38, c[0x0][0x358] ;  /* 0x00006b00ff2677ac */ /* 0x000e620008000a00 */
[----:B---3--:R-:W-:-:S04]  /*0070*/  UISETP.NE.U32.AND UP2, UPT, UR8, URZ, UPT ;  /* 0x000000ff0800728c */ /* 0x008fc8000bf45070 */
[----:B------:R-:W-:Y:S02]  /*0080*/  UISETP.NE.AND.EX UP2, UPT, UR9, URZ, UPT, UP2 ;  /* 0x000000ff0900728c */ /* 0x000fe4000bf45320 */
[----:B----4-:R-:W-:Y:S02]  /*0090*/  ULOP3.LUT UR5, UR37, 0x1, URZ, 0xc0, !UPT ;  /* 0x0000000125057892 */ /* 0x010fe4000f8ec0ff */
[----:B------:R-:W-:Y:S01]  /*00a0*/  ULOP3.LUT UR4, UR37, 0x1, URZ, 0x3c, !UPT ;  /* 0x0000000125047892 */ /* 0x000fe2000f8e3cff */
[----:B--2---:R-:W-:-:S05]  /*00b0*/  SHF.R.U32.HI R197, RZ, 0x5, R193 ;  /* 0x00000005ffc57819 */ /* 0x004fca00000116c1 */
[----:B------:R-:W2:Y:S02]  /*00c0*/  SHFL.IDX PT, R0, R197, RZ, 0x1f ;  /* 0x00001fffc5007589 */ /* 0x000ea400000e0000 */
[----:B--2---:R-:W-:Y:S01]  /*00d0*/  R2UR UR10, R0 ;  /* 0x00000000000a72ca */ /* 0x004fe200000e0000 */
[----:B-1----:R-:W-:Y:S05]  /*00e0*/  BRA.U UP2, `(.L_x_0) ;  /* 0x00000001022c7547 */ /* 0x002fea000b800000 */
[----:B------:R-:W1:Y:S02]  /*00f0*/  LDCU.64 UR6, c[0x0][0x888] ;  /* 0x00011100ff0677ac */ /* 0x000e640008000a00 */
[----:B-1----:R-:W-:-:S04]  /*0100*/  UISETP.NE.U32.AND UP0, UPT, UR6, URZ, UPT ;  /* 0x000000ff0600728c */ /* 0x002fc8000bf05070 */
[----:B------:R-:W-:-:S09]  /*0110*/  UISETP.NE.AND.EX UP0, UPT, UR7, URZ, UPT, UP0 ;  /* 0x000000ff0700728c */ /* 0x000fd2000bf05300 */
[----:B------:R-:W-:Y:S05]  /*0120*/  BRA.U !UP0, `(.L_x_1) ;  /* 0x0000000108107547 */ /* 0x000fea000b800000 */
[----:B------:R-:W1:Y:S02]  /*0130*/  LDC.64 R2, c[0x0][0x888] ;  /* 0x00022200ff027b82 */ /* 0x000e640000000a00 */
[----:B-1----:R1:W5:Y:S01]  /*0140*/  LDG.E R143, desc[UR38][R2.64] ;  /* 0x00000026028f7981 */ /* 0x002362000c1e1900 */
[----:B------:R-:W-:Y:S01]  /*0150*/  HFMA2 R174, -RZ, RZ, 0, 5.9604644775390625e-08 ;  /* 0x00000001ffae7431 */ /* 0x000fe200000001ff */
[----:B------:R-:W-:Y:S05]  /*0160*/  BRA `(.L_x_0) ;  /* 0x00000000000c7947 */ /* 0x000fea0003800000 */
.L_x_1:
[----:B------:R-:W1:Y:S01]  /*0170*/  LDCU UR6, c[0x0][0x880] ;  /* 0x00011000ff0677ac */ /* 0x000e620008000800 */
[----:B------:R-:W-:Y:S01]  /*0180*/  HFMA2 R174, -RZ, RZ, 0, 5.9604644775390625e-08 ;  /* 0x00000001ffae7431 */ /* 0x000fe200000001ff */
[----:B-1----:R-:W-:-:S07]  /*0190*/  MOV R143, UR6 ;  /* 0x00000006008f7c02 */ /* 0x002fce0008000f00 */
.L_x_0:
[----:B------:R-:W2:Y:S02]  /*01a0*/  LDCU.64 UR6, c[0x0][0x8b0] ;  /* 0x00011600ff0677ac */ /* 0x000ea40008000a00 */
[----:B--2---:R-:W-:-:S04]  /*01b0*/  UISETP.NE.U32.AND UP0, UPT, UR6, URZ, UPT ;  /* 0x000000ff0600728c */ /* 0x004fc8000bf05070 */
[----:B------:R-:W-:-:S09]  /*01c0*/  UISETP.NE.AND.EX UP0, UPT, UR7, URZ, UPT, UP0 ;  /* 0x000000ff0700728c */ /* 0x000fd2000bf05300 */
[----:B------:R-:W-:Y:S05]  /*01d0*/  BRA.U UP0, `(.L_x_2) ;  /* 0x0000000100247547 */ /* 0x000fea000b800000 */
[----:B------:R-:W2:Y:S02]  /*01e0*/  LDCU.64 UR6, c[0x0][0x8a8] ;  /* 0x00011500ff0677ac */ /* 0x000ea40008000a00 */
[----:B--2---:R-:W-:-:S04]  /*01f0*/  UISETP.NE.U32.AND UP0, UPT, UR6, URZ, UPT ;  /* 0x000000ff0600728c */ /* 0x004fc8000bf05070 */
[----:B------:R-:W-:-:S09]  /*0200*/  UISETP.NE.AND.EX UP0, UPT, UR7, URZ, UPT, UP0 ;  /* 0x000000ff0700728c */ /* 0x000fd2000bf05300 */
[----:B------:R-:W-:Y:S05]  /*0210*/  BRA.U !UP0, `(.L_x_3) ;  /* 0x00000001080c7547 */ /* 0x000fea000b800000 */
[----:B-1----:R-:W1:Y:S02]  /*0220*/  LDC.64 R2, c[0x0][0x8a8] ;  /* 0x00022a00ff027b82 */ /* 0x002e640000000a00 */
[----:B-1----:R2:W5:Y:S01]  /*0230*/  LDG.E R129, desc[UR38][R2.64] ;  /* 0x0000002602817981 */ /* 0x002562000c1e1900 */
[----:B------:R-:W-:Y:S05]  /*0240*/  BRA `(.L_x_2) ;  /* 0x0000000000087947 */ /* 0x000fea0003800000 */
.L_x_3:
[----:B------:R-:W2:Y:S02]  /*0250*/  LDCU UR6, c[0x0][0x8a0] ;  /* 0x00011400ff0677ac */ /* 0x000ea40008000800 */
[----:B--2---:R-:W-:Y:S02]  /*0260*/  MOV R129, UR6 ;  /* 0x0000000600817c02 */ /* 0x004fe40008000f00 */
.L_x_2:
[----:B------:R-:W-:Y:S01]  /*0270*/  IMAD.U32 R0, RZ, RZ, UR10 ;  /* 0x0000000aff007e24 */ /* 0x000fe2000f8e00ff */
[----:B------:R-:W-:Y:S04]  /*0280*/  BSSY.RECONVERGENT B0, `(.L_x_4) ;  /* 0x000000c000007945 */ /* 0x000fe80003800200 */
[C---:B------:R-:W-:Y:S02]  /*0290*/  ISETP.NE.OR P2, PT, R0.reuse, 0x1, !P0 ;  /* 0x000000010000780c */ /* 0x040fe40004745670 */
[----:B------:R-:W-:-:S11]  /*02a0*/  ISETP.NE.OR P1, PT, R0, 0x3, !P0 ;  /* 0x000000030000780c */ /* 0x000fd60004725670 */
[----:B------:R-:W-:Y:S05]  /*02b0*/  @P2 BRA `(.L_x_5) ;  /* 0x0000000000202947 */ /* 0x000fea0003800000 */
[----:B------:R-:W3:Y:S02]  /*02c0*/  LDCU.64 UR6, c[0x0][0x348] ;  /* 0x00006900ff0677ac */ /* 0x000ee40008000a00 */
[----:B---3--:R-:W-:Y:S02]  /*02d0*/  UIADD3 UR12, UP1, UPT, UR6, 0x80, URZ ;  /* 0x00000080060c7890 */ /* 0x008fe4000ff3e0ff */
[----:B------:R-:W-:Y:S02]  /*02e0*/  UIADD3 UR6, UP0, UPT, UR6, 0x180, URZ ;  /* 0x0000018006067890 */ /* 0x000fe4000ff1e0ff */
[----:B------:R-:W-:Y:S02]  /*02f0*/  UIADD3.X UR13, UPT, UPT, URZ, UR7, URZ, UP1, !UPT ;  /* 0x00000007ff0d7290 */ /* 0x000fe40008ffe4ff */
[----:B------:R-:W-:-:S07]  /*0300*/  UIADD3.X UR7, UPT, UPT, URZ, UR7, URZ, UP0, !UPT ;  /* 0x00000007ff077290 */ /* 0x000fce00087fe4ff */
[----:B------:R3:W-:Y:S02]  /*0310*/  UTMACCTL.PF [UR12] ;  /* 0x000000000c0079b9 */ /* 0x0007e40008040000 */
[----:B------:R3:W-:Y:S02]  /*0320*/  UTMACCTL.PF [UR6] ;  /* 0x00000000060079b9 */ /* 0x0007e40008040000 */
[----:B---3--:R-:W-:Y:S01]  /*0330*/  NOP ;  /* 0x0000000000007918 */ /* 0x008fe20000000000 */
.L_x_5:
[----:B------:R-:W-:Y:S05]  /*0340*/  BSYNC.RECONVERGENT B0 ;  /* 0x0000000000007941 */ /* 0x000fea0003800200 */
.L_x_4:
[----:B------:R-:W-:Y:S04]  /*0350*/  BSSY.RECONVERGENT B0, `(.L_x_6) ;  /* 0x000000a000007945 */ /* 0x000fe80003800200 */
        /* <DEDUP_REMOVED lines=9> */
.L_x_7:
[----:B------:R-:W-:Y:S05]  /*03f0*/  BSYNC.RECONVERGENT B0 ;  /* 0x0000000000007941 */ /* 0x000fea0003800200 */
.L_x_6:
[----:B------:R-:W3:Y:S01]  /*0400*/  LDCU.64 UR6, c[0x0][0x888] ;  /* 0x00011100ff0677ac */ /* 0x000ee20008000a00 */
[----:B------:R-:W-:Y:S02]  /*0410*/  UISETP.EQ.U32.AND UP1, UPT, UR8, URZ, UPT ;  /* 0x000000ff0800728c */ /* 0x000fe4000bf22070 */
[----:B------:R-:W-:Y:S02]  /*0420*/  UPLOP3.LUT UP5, UPT, UPT, UPT, UPT, 0x40, 0x4 ;  /* 0x000000000004789c */ /* 0x000fe40003fae870 */
[----:B---3--:R-:W-:-:S04]  /*0430*/  UISETP.NE.U32.AND UP0, UPT, UR6, URZ, UPT ;  /* 0x000000ff0600728c */ /* 0x008fc8000bf05070 */
[----:B------:R-:W-:-:S04]  /*0440*/  UISETP.NE.AND.EX UP0, UPT, UR7, URZ, UPT, UP0 ;  /* 0x000000ff0700728c */ /* 0x000fc8000bf05300 */
[----:B------:R-:W-:-:S04]  /*0450*/  UISETP.EQ.OR.EX UP3, UPT, UR9, URZ, !UP0, UP1 ;  /* 0x000000ff0900728c */ /* 0x000fc8000c762710 */
[----:B------:R-:W-:-:S05]  /*0460*/  UP2UR UR44, UPR, URZ, 0x8 ;  /* 0x00000008ff2c7883 */ /* 0x000fca0008000000 */
[----:B------:R-:W-:Y:S07]  /*0470*/  BRA.U !UP3, `(.L_x_8) ;  /* 0x000000010b147547 */ /* 0x000fee000b800000 */
[----:B------:R-:W-:Y:S01]  /*0480*/  PLOP3.LUT P2, PT, PT, PT, UP2, 0x80, 0x8 ;  /* 0x000000000008781c */ /* 0x000fe20003f4f028 */
[----:B------:R-:W-:-:S12]  /*0490*/  UPLOP3.LUT UP5, UPT, UPT, UPT, UP0, 0x40, 0x4 ;  /* 0x000000000004789c */ /* 0x000fd80003fae800 */
[----:B-----5:R-:W-:-:S13]  /*04a0*/  @!P2 FSETP.EQ.AND P1, PT, R143, RZ, PT ;  /* 0x000000ff8f00a20b */ /* 0x020fda0003f22000 */
[----:B------:R-:W-:Y:S01]  /*04b0*/  @!P2 VOTEU.ANY UP1, P1 ;  /* 0x0000000000ffa886 */ /* 0x000fe20000820100 */
[----:B------:R-:W-:-:S11]  /*04c0*/  @!UP2 UPLOP3.LUT UP5, UPT, UPT, UPT, UP1, 0x80, 0x8 ;  /* 0x000000000008a89c */ /* 0x000fd60003faf010 */
.L_x_8:
[----:B------:R-:W3:Y:S01]  /*04d0*/  SHFL.IDX PT, R0, R197, RZ, 0x1f ;  /* 0x00001fffc5007589 */ /* 0x000ee200000e0000 */
[----:B------:R-:W-:-:S04]  /*04e0*/  UISETP.NE.AND UP1, UPT, UR10, 0x2, UPT ;  /* 0x000000020a00788c */ /* 0x000fc8000bf25270 */
[----:B------:R-:W-:Y:S02]  /*04f0*/  UISETP.EQ.AND UP2, UPT, UR5, URZ, !UP1 ;  /* 0x000000ff0500728c */ /* 0x000fe4000cf42270 */
[----:B------:R-:W-:-:S04]  /*0500*/  USEL UR6, URZ, 0x1, UP1 ;  /* 0x00000001ff067887 */ /* 0x000fc80008800000 */
[----:B------:R-:W-:Y:S02]  /*0510*/  PLOP3.LUT P5, PT, P0, PT, UP2, 0x80, 0x8 ;  /* 0x000000000008781c */ /* 0x000fe400007af028 */
[----:B---3--:R-:W-:-:S13]  /*0520*/  ISETP.NE.AND P1, PT, R0, RZ, PT ;  /* 0x000000ff0000720c */ /* 0x008fda0003f25270 */
[----:B------:R-:W-:Y:S05]  /*0530*/  @P1 BRA `(.L_x_9) ;  /* 0x0000000000881947 */ /* 0x000fea0003800000 */
[----:B------:R-:W-:Y:S01]  /*0540*/  ELECT P1, URZ, PT ;  /* 0x0000000000ff782f */ /* 0x000fe20003820000 */
[----:B------:R-:W-:-:S12]  /*0550*/  BSSY.RECONVERGENT B0, `(.L_x_9) ;  /* 0x0000020000007945 */ /* 0x000fd80003800200 */
[----:B------:R-:W-:Y:S05]  /*0560*/  @!P1 BRA `(.L_x_10) ;  /* 0x0000000000789947 */ /* 0x000fea0003800000 */
[----:B------:R-:W-:Y:S01]  /*0570*/  UMOV UR8, 0x400 ;  /* 0x0000040000087882 */ /* 0x000fe20000000000 */
[----:B------:R-:W-:Y:S01]  /*0580*/  UMOV UR7, 0x1 ;  /* 0x0000000100077882 */ /* 0x000fe20000000000 */
[----:B------:R-:W-:Y:S02]  /*0590*/  ULEA UR8, UR37, UR8, 0x18 ;  /* 0x0000000825087291 */ /* 0x000fe4000f8ec0ff */
[----:B------:R-:W-:-:S04]  /*05a0*/  UIADD3 UR12, UPT, UPT, -UR7, 0x100000, URZ ;  /* 0x00100000070c7890 */ /* 0x000fc8000fffe1ff */
[----:B------:R-:W-:Y:S02]  /*05b0*/  USHF.L.U32 UR13, UR12, 0xb, URZ ;  /* 0x0000000b0c0d7899 */ /* 0x000fe400080006ff */
[----:B------:R-:W-:Y:S01]  /*05c0*/  USHF.L.U32 UR12, UR12, 0x1, URZ ;  /* 0x000000010c0c7899 */ /* 0x000fe200080006ff */
[----:B------:R-:W3:Y:S11]  /*05d0*/  FENCE.VIEW.ASYNC.S ;  /* 0x00000000000073c6 */ /* 0x000ef60000000000 */
[----:B---3--:R3:W4:Y:S01]  /*05e0*/  SYNCS.EXCH.64 URZ, [UR8], UR12 ;  /* 0x0000000c08ff75b2 */ /* 0x0087220008000100 */
[----:B------:R3:W1:Y:S01]  /*05f0*/  SYNCS.EXCH.64 URZ, [UR8+0x58], UR12 ;  /* 0x0000580c08ff75b2 */ /* 0x0006620008000100 */
        /* <DEDUP_REMOVED lines=19> */
[----:B------:R3:W1:Y:S02]  /*0730*/  SYNCS.EXCH.64 URZ, [UR8+0xa8], UR12 ;  /* 0x0000a80c08ff75b2 */ /* 0x0006640008000100 */
[----:B---3--:R-:W-:Y:S01]  /*0740*/  NOP ;  /* 0x0000000000007918 */ /* 0x008fe20000000000 */
.L_x_10:
[----:B------:R-:W-:Y:S05]  /*0750*/  BSYNC.RECONVERGENT B0 ;  /* 0x0000000000007941 */ /* 0x000fea0003800200 */
.L_x_9:
[----:B------:R-:W3:Y:S01]  /*0760*/  SHFL.IDX PT, R0, R197, RZ, 0x1f ;  /* 0x00001fffc5007589 */ /* 0x000ee200000e0000 */
[----:B------:R-:W-:Y:S01]  /*0770*/  NOP ;  /* 0x0000000000007918 */ /* 0x000fe20000000000 */
[----:B---3--:R-:W-:-:S13]  /*0780*/  ISETP.NE.AND P1, PT, R0, 0x1, PT ;  /* 0x000000010000780c */ /* 0x008fda0003f25270 */
[----:B------:R-:W-:Y:S05]  /*0790*/  @P1 BRA `(.L_x_11) ;  /* 0x0000000000541947 */ /* 0x000fea0003800000 */
[----:B------:R-:W-:Y:S01]  /*07a0*/  UMOV UR9, 0x400 ;  /* 0x0000040000097882 */ /* 0x000fe20000000000 */
[----:B------:R-:W-:Y:S01]  /*07b0*/  UMOV UR8, 0x20 ;  /* 0x0000002000087882 */ /* 0x000fe20000000000 */
[----:B------:R-:W-:Y:S01]  /*07c0*/  UMOV UR7, 0x80 ;  /* 0x0000008000077882 */ /* 0x000fe20000000000 */
[----:B------:R-:W-:Y:S02]  /*07d0*/  ULEA UR9, UR37, UR9, 0x18 ;  /* 0x0000000925097291 */ /* 0x000fe4000f8ec0ff */
[----:B------:R-:W-:-:S04]  /*07e0*/  UIADD3 UR12, UPT, UPT, -UR8, 0x100000, URZ ;  /* 0x00100000080c7890 */ /* 0x000fc8000fffe1ff */
[----:B------:R-:W-:Y:S02]  /*07f0*/  USHF.L.U32 UR13, UR12, 0xb, URZ ;  /* 0x0000000b0c0d7899 */ /* 0x000fe400080006ff */
[----:B------:R-:W-:Y:S02]  /*0800*/  USHF.L.U32 UR12, UR12, 0x1, URZ ;  /* 0x000000010c0c7899 */ /* 0x000fe400080006ff */
[----:B------:R-:W-:-:S04]  /*0810*/  UIADD3 UR14, UPT, UPT, -UR7, 0x100000, URZ ;  /* 0x00100000070e7890 */ /* 0x000fc8000fffe1ff */
[----:B------:R-:W-:Y:S02]  /*0820*/  USHF.L.U32 UR15, UR14, 0xb, URZ ;  /* 0x0000000b0e0f7899 */ /* 0x000fe400080006ff */
[----:B------:R-:W-:Y:S01]  /*0830*/  USHF.L.U32 UR14, UR14, 0x1, URZ ;  /* 0x000000010e0e7899 */ /* 0x000fe200080006ff */
[----:B------:R-:W-:Y:S01]  /*0840*/  ELECT P1, URZ, PT ;  /* 0x0000000000ff782f */ /* 0x000fe20003820000 */
[----:B------:R-:W3:Y:S02]  /*0850*/  FENCE.VIEW.ASYNC.S ;  /* 0x00000000000073c6 */ /* 0x000ee40000000000 */
[----:B---3--:R3:W1:Y:S08]  /*0860*/  SYNCS.EXCH.64 URZ, [UR9+0xb0], UR12 ;  /* 0x0000b00c09ff75b2 */ /* 0x0086700008000100 */
[----:B------:R3:W1:Y:S01]  /*0870*/  SYNCS.EXCH.64 URZ, [UR9+0xd0], UR14 ;  /* 0x0000d00e09ff75b2 */ /* 0x0006620008000100 */
[----:B------:R3:W1:Y:S01]  /*0880*/  SYNCS.EXCH.64 URZ, [UR9+0xb8], UR12 ;  /* 0x0000b80c09ff75b2 */ /* 0x0006620008000100 */
[----:B------:R3:W1:Y:S01]  /*0890*/  SYNCS.EXCH.64 URZ, [UR9+0xd8], UR14 ;  /* 0x0000d80e09ff75b2 */ /* 0x0006620008000100 */
[----:B------:R3:W1:Y:S01]  /*08a0*/  SYNCS.EXCH.64 URZ, [UR9+0xc0], UR12 ;  /* 0x0000c00c09ff75b2 */ /* 0x0006620008000100 */
[----:B------:R3:W1:Y:S01]  /*08b0*/  SYNCS.EXCH.64 URZ, [UR9+0xe0], UR14 ;  /* 0x0000e00e09ff75b2 */ /* 0x0006620008000100 */
[----:B------:R3:W1:Y:S01]  /*08c0*/  SYNCS.EXCH.64 URZ, [UR9+0xc8], UR12 ;  /* 0x0000c80c09ff75b2 */ /* 0x0006620008000100 */
[----:B------:R3:W1:Y:S01]  /*08d0*/  SYNCS.EXCH.64 URZ, [UR9+0xe8], UR14 ;  /* 0x0000e80e09ff75b2 */ /* 0x0006620008000100 */
[----:B------:R-:W-:Y:S01]  /*08e0*/  NOP ;  /* 0x0000000000007918 */ /* 0x000fe20000000000 */
.L_x_11:
[----:B------:R-:W2:Y:S01]  /*08f0*/  SHFL.IDX PT, R0, R197, RZ, 0x1f ;  /* 0x00001fffc5007589 */ /* 0x000ea200000e0000 */
[----:B------:R-:W-:Y:S01]  /*0900*/  NOP ;  /* 0x0000000000007918 */ /* 0x000fe20000000000 */
[----:B--2---:R-:W-:-:S13]  /*0910*/  ISETP.NE.AND P1, PT, R0, 0x3, PT ;  /* 0x000000030000780c */ /* 0x004fda0003f25270 */
[----:B------:R-:W-:Y:S05]  /*0920*/  @P1 BRA `(.L_x_12) ;  /* 0x00000000002c1947 */ /* 0x000fea0003800000 */
[----:B------:R-:W-:Y:S01]  /*0930*/  UMOV UR8, 0x400 ;  /* 0x0000040000087882 */ /* 0x000fe20000000000 */
[----:B------:R-:W-:Y:S01]  /*0940*/  UMOV UR7, 0x20 ;  /* 0x0000002000077882 */ /* 0x000fe20000000000 */
[----:B------:R-:W-:Y:S02]  /*0950*/  ULEA UR8, UR37, UR8, 0x18 ;  /* 0x0000000825087291 */ /* 0x000fe4000f8ec0ff */
[----:B---3--:R-:W-:-:S04]  /*0960*/  UIADD3 UR12, UPT, UPT, -UR7, 0x100000, URZ ;  /* 0x00100000070c7890 */ /* 0x008fc8000fffe1ff */
[----:B------:R-:W-:Y:S02]  /*0970*/  USHF.L.U32 UR13, UR12, 0xb, URZ ;  /* 0x0000000b0c0d7899 */ /* 0x000fe400080006ff */
[----:B------:R-:W-:Y:S01]  /*0980*/  USHF.L.U32 UR12, UR12, 0x1, URZ ;  /* 0x000000010c0c7899 */ /* 0x000fe200080006ff */
[----:B------:R-:W-:Y:S01]  /*0990*/  ELECT P1, URZ, PT ;  /* 0x0000000000ff782f */ /* 0x000fe20003820000 */
[----:B------:R-:W2:Y:S10]  /*09a0*/  FENCE.VIEW.ASYNC.S ;  /* 0x00000000000073c6 */ /* 0x000eb40000000000 */
[----:B--2---:R2:W3:Y:S01]  /*09b0*/  SYNCS.EXCH.64 URZ, [UR8+0xf0], UR12 ;  /* 0x0000f00c08ff75b2 */ /* 0x0044e20008000100 */
[----:B------:R2:W1:Y:S01]  /*09c0*/  SYNCS.EXCH.64 URZ, [UR8+0xf8], UR12 ;  /* 0x0000f80c08ff75b2 */ /* 0x0004620008000100 */
[----:B------:R-:W-:Y:S01]  /*09d0*/  NOP ;  /* 0x0000000000007918 */ /* 0x000fe20000000000 */
.L_x_12:
[----:B------:R-:W4:Y:S01]  /*09e0*/  SHFL.IDX PT, R0, R197, RZ, 0x1f ;  /* 0x00001fffc5007589 */ /* 0x000f2200000e0000 */
[----:B------:R-:W-:Y:S01]  /*09f0*/  NOP ;  /* 0x0000000000007918 */ /* 0x000fe20000000000 */
[----:B----4-:R-:W-:-:S13]  /*0a00*/  ISETP.NE.AND P1, PT, R0, 0x4, PT ;  /* 0x000000040000780c */ /* 0x010fda0003f25270 */
[----:B------:R-:W-:Y:S05]  /*0a10*/  @P1 BRA `(.L_x_13) ;  /* 0x0000000000481947 */ /* 0x000fea0003800000 */
[----:B---3--:R-:W-:Y:S01]  /*0a20*/  UMOV UR9, 0x1a0 ;  /* 0x000001a000097882 */ /* 0x008fe20000000000 */
[----:B--2---:R-:W-:Y:S01]  /*0a30*/  UMOV UR8, 0x400 ;  /* 0x0000040000087882 */ /* 0x004fe20000000000 */
[----:B------:R-:W-:Y:S01]  /*0a40*/  USEL UR9, UR9, 0x1e0, UP5 ;  /* 0x000001e009097887 */ /* 0x000fe2000a800000 */
        /* <DEDUP_REMOVED lines=9> */
[----:B------:R-:W2:Y:S02]  /*0ae0*/  FENCE.VIEW.ASYNC.S ;  /* 0x00000000000073c6 */ /* 0x000ea40000000000 */
[----:B--2---:R4:W2:Y:S08]  /*0af0*/  SYNCS.EXCH.64 URZ, [UR8+0x100], UR12 ;  /* 0x0001000c08ff75b2 */ /* 0x0048b00008000100 */
[----:B------:R4:W3:Y:S01]  /*0b00*/  SYNCS.EXCH.64 URZ, [UR8+0x110], UR14 ;  /* 0x0001100e08ff75b2 */ /* 0x0008e20008000100 */
[----:B------:R4:W1:Y:S01]  /*0b10*/  SYNCS.EXCH.64 URZ, [UR8+0x108], UR12 ;  /* 0x0001080c08ff75b2 */ /* 0x0008620008000100 */
[----:B------:R4:W1:Y:S02]  /*0b20*/  SYNCS.EXCH.64 URZ, [UR8+0x118], UR14 ;  /* 0x0001180e08ff75b2 */ /* 0x0008640008000100 */
[----:B----4-:R-:W-:Y:S01]  /*0b30*/  NOP ;  /* 0x0000000000007918 */ /* 0x010fe20000000000 */
.L_x_13:
[----:B------:R-:W4:Y:S01]  /*0b40*/  SHFL.IDX PT, R0, R197, RZ, 0x1f ;  /* 0x00001fffc5007589 */ /* 0x000f2200000e0000 */
[----:B------:R-:W-:Y:S01]  /*0b50*/  NOP ;  /* 0x0000000000007918 */ /* 0x000fe20000000000 */
[----:B----4-:R-:W-:-:S13]  /*0b60*/  ISETP.NE.AND P1, PT, R0, 0x5, PT ;  /* 0x000000050000780c */ /* 0x010fda0003f25270 */
[----:B------:R-:W-:Y:S05]  /*0b70*/  @P1 BRA `(.L_x_14) ;  /* 0x0000000000441947 */ /* 0x000fea0003800000 */
[----:B---3--:R-:W-:Y:S01]  /*0b80*/  UMOV UR9, 0x400 ;  /* 0x0000040000097882 */ /* 0x008fe20000000000 */
[----:B--2---:R-:W-:Y:S01]  /*0b90*/  UMOV UR8, 0x1 ;  /* 0x0000000100087882 */ /* 0x004fe20000000000 */
        /* <DEDUP_REMOVED lines=15> */
.L_x_14:
[----:B------:R-:W4:Y:S01]  /*0c90*/  SHFL.IDX PT, R0, R197, RZ, 0x1f ;  /* 0x00001fffc5007589 */ /* 0x000f2200000e0000 */
[----:B------:R-:W-:Y:S01]  /*0ca0*/  ISETP.NE.OR P0, PT, RZ, UR10, !P0 ;  /* 0x0000000aff007c0c */ /* 0x000fe2000c705670 */
[----:B------:R-:W-:Y:S01]  /*0cb0*/  NOP ;  /* 0x0000000000007918 */ /* 0x000fe20000000000 */
[----:B----4-:R-:W-:-:S13]  /*0cc0*/  ISETP.NE.AND P1, PT, R0, 0x3, PT ;  /* 0x000000030000780c */ /* 0x010fda0003f25270 */
[----:B------:R-:W-:Y:S05]  /*0cd0*/  @P1 BRA `(.L_x_15) ;  /* 0x0000000000341947 */ /* 0x000fea0003800000 */
[----:B--2---:R-:W-:Y:S01]  /*0ce0*/  UMOV UR8, 0x400 ;  /* 0x0000040000087882 */ /* 0x004fe20000000000 */
[----:B------:R-:W-:Y:S01]  /*0cf0*/  UMOV UR7, 0x20 ;  /* 0x0000002000077882 */ /* 0x000fe20000000000 */
[----:B------:R-:W-:Y:S02]  /*0d00*/  ULEA UR8, UR37, UR8, 0x18 ;  /* 0x0000000825087291 */ /* 0x000fe4000f8ec0ff */
[----:B---3--:R-:W-:-:S04]  /*0d10*/  UIADD3 UR12, UPT, UPT, -UR7, 0x100000, URZ ;  /* 0x00100000070c7890 */ /* 0x008fc8000fffe1ff */
[----:B------:R-:W-:Y:S02]  /*0d20*/  USHF.L.U32 UR13, UR12, 0xb, URZ ;  /* 0x0000000b0c0d7899 */ /* 0x000fe400080006ff */
[----:B------:R-:W-:Y:S01]  /*0d30*/  USHF.L.U32 UR12, UR12, 0x1, URZ ;  /* 0x000000010c0c7899 */ /* 0x000fe200080006ff */
[----:B------:R-:W-:Y:S01]  /*0d40*/  ELECT P1, URZ, PT ;  /* 0x0000000000ff782f */ /* 0x000fe20003820000 */
[----:B------:R-:W2:Y:S10]  /*0d50*/  FENCE.VIEW.ASYNC.S ;  /* 0x00000000000073c6 */ /* 0x000eb40000000000 */
[----:B--2---:R4:W2:Y:S01]  /*0d60*/  SYNCS.EXCH.64 URZ, [UR8+0x140], UR12 ;  /* 0x0001400c08ff75b2 */ /* 0x0048a20008000100 */
[----:B------:R4:W3:Y:S01]  /*0d70*/  SYNCS.EXCH.64 URZ, [UR8+0x150], UR12 ;  /* 0x0001500c08ff75b2 */ /* 0x0008e20008000100 */
[----:B------:R4:W1:Y:S01]  /*0d80*/  SYNCS.EXCH.64 URZ, [UR8+0x148], UR12 ;  /* 0x0001480c08ff75b2 */ /* 0x0008620008000100 */
[----:B------:R4:W1:Y:S02]  /*0d90*/  SYNCS.EXCH.64 URZ, [UR8+0x158], UR12 ;  /* 0x0001580c08ff75b2 */ /* 0x0008640008000100 */
[----:B----4-:R-:W-:Y:S01]  /*0da0*/  NOP ;  /* 0x0000000000007918 */ /* 0x010fe20000000000 */
.L_x_15:
[----:B------:R-:W-:Y:S01]  /*0db0*/  VOTEU.ALL UP1, P0 ;  /* 0x0000000000ff7886 */ /* 0x000fe20000020000 */
[----:B--2---:R-:W2:Y:S01]  /*0dc0*/  LDCU UR8, c[0x0][0x36c] ;  /* 0x00006d80ff0877ac */ /* 0x004ea20008000800 */
[----:B------:R-:W-:Y:S01]  /*0dd0*/  NOP ;  /* 0x0000000000007918 */ /* 0x000fe20000000000 */
[----:B------:R-:W-:Y:S01]  /*0de0*/  LOP3.LUT R10, R193, 0x1f, RZ, 0xc0, !PT ;  /* 0x0000001fc10a7812 */ /* 0x000fe200078ec0ff */
[----:B---3--:R-:W-:Y:S01]  /*0df0*/  UMOV UR12, 0x20 ;  /* 0x00000020000c7882 */ /* 0x008fe20000000000 */
[----:B------:R-:W-:Y:S01]  /*0e00*/  @!UP1 UMOV UR7, 0x400 ;  /* 0x0000040000079882 */ /* 0x000fe20000000000 */
[----:B------:R-:W-:-:S04]  /*0e10*/  @!UP1 UIADD3 UR12, UPT, UPT, -UR12, 0x100000, URZ ;  /* 0x001000000c0c9890 */ /* 0x000fc8000fffe1ff */
[----:B------:R-:W-:Y:S02]  /*0e20*/  @!UP1 USHF.L.U32 UR13, UR12, 0xb, URZ ;  /* 0x0000000b0c0d9899 */ /* 0x000fe400080006ff */
[----:B------:R-:W-:Y:S02]  /*0e30*/  @!UP1 USHF.L.U32 UR12, UR12, 0x1, URZ ;  /* 0x000000010c0c9899 */ /* 0x000fe400080006ff */
[----:B------:R-:W-:Y:S01]  /*0e40*/  @!UP1 ULEA UR7, UR37, UR7, 0x18 ;  /* 0x0000000725079291 */ /* 0x000fe2000f8ec0ff */
[----:B------:R-:W-:Y:S01]  /*0e50*/  VOTEU.ALL UP1, P0 ;  /* 0x0000000000ff7886 */ /* 0x000fe20000020000 */
[----:B------:R-:W-:Y:S01]  /*0e60*/  UISETP.NE.AND UP4, UPT, UR10, URZ, UPT ;  /* 0x000000ff0a00728c */ /* 0x000fe2000bf85270 */
[----:B------:R-:W3:Y:S09]  /*0e70*/  FENCE.VIEW.ASYNC.S ;  /* 0x00000000000073c6 */ /* 0x000ef20000000000 */
[----:B---3--:R3:W4:Y:S01]  /*0e80*/  @!UP1 SYNCS.EXCH.64 URZ, [UR7+0x160], UR12 ;  /* 0x0001600c07ff95b2 */ /* 0x0087220008000100 */
[----:B--2---:R-:W-:-:S09]  /*0e90*/  UISETP.EQ.U32.AND UP1, UPT, UR8, 0x1, UPT ;  /* 0x000000010800788c */ /* 0x004fd2000bf22070 */
[----:B------:R-:W-:Y:S05]  /*0ea0*/  BRA.U !UP1, `(.L_x_16) ;  /* 0x0000000109087547 */ /* 0x000fea000b800000 */
[----:B-1--4-:R-:W-:Y:S01]  /*0eb0*/  UCGABAR_ARV ;  /* 0x00000000000079c7 */ /* 0x012fe20008000000 */
[----:B------:R-:W-:Y:S05]  /*0ec0*/  BRA `(.L_x_17) ;  /* 0x0000000000047947 */ /* 0x000fea0003800000 */
.L_x_16:
[----:B-1--4-:R-:W-:Y:S01]  /*0ed0*/  NOP ;  /* 0x0000000000007918 */ /* 0x012fe20000000000 */
.L_x_17:
[----:B------:R-:W1:Y:S01]  /*0ee0*/  S2R R18, SR_CTAID.Y ;  /* 0x0000000000127919 */ /* 0x000e620000002600 */
[----:B------:R-:W-:-:S05]  /*0ef0*/  CS2R.32 R173, SR_CgaSize ;  /* 0x0000000000ad7805 */ /* 0x000fca0000008a00 */
[----:B------:R-:W-:-:S05]  /*0f00*/  IMAD R173, R173, -0xa0, RZ ;  /* 0xffffff60adad7824 */ /* 0x000fca00078e02ff */
[----:B---3--:R-:W-:-:S14]  /*0f10*/  R2UR UR7, R173 ;  /* 0x00000000ad0772ca */ /* 0x008fdc00000e0000 */
[----:B------:R-:W2:Y:S01]  /*0f20*/  LDCU UR7, c[0x0][UR7+0x2b4] ;  /* 0x00005680070777ac */ /* 0x000ea20008000800 */
[----:B------:R-:W-:-:S05]  /*0f30*/  CS2R.32 R0, SR_CgaSize ;  /* 0x0000000000007805 */ /* 0x000fca0000008a00 */
[----:B------:R-:W-:-:S06]  /*0f40*/  IMAD R0, R0, -0xa0, RZ ;  /* 0xffffff6000007824 */ /* 0x000fcc00078e02ff */
[----:B------:R-:W3:Y:S01]  /*0f50*/  LDC R0, c[0x0][R0+0x2a4] ;  /* 0x0000a90000007b82 */ /* 0x000ee20000000800 */
[----:B------:R-:W-:Y:S01]  /*0f60*/  PRMT R8, RZ, 0x7610, R8 ;  /* 0x00007610ff087816 */ /* 0x000fe20000000008 */
[----:B------:R-:W4:Y:S01]  /*0f70*/  S2R R11, SR_CTAID.X ;  /* 0x00000000000b7919 */ /* 0x000f220000002500 */
[----:B------:R-:W-:-:S05]  /*0f80*/  CS2R.32 R173, SR_CgaSize ;  /* 0x0000000000ad7805 */ /* 0x000fca0000008a00 */
[----:B------:R-:W-:-:S05]  /*0f90*/  IMAD R173, R173, -0xa0, RZ ;  /* 0xffffff60adad7824 */ /* 0x000fca00078e02ff */
[----:B------:R-:W-:-:S14]  /*0fa0*/  R2UR UR8, R173 ;  /* 0x00000000ad0872ca */ /* 0x000fdc00000e0000 */
[----:B------:R-:W3:Y:S01]  /*0fb0*/  LDCU UR8, c[0x0][UR8+0x2b0] ;  /* 0x00005600080877ac */ /* 0x000ee20008000800 */
[----:B------:R-:W-:Y:S01]  /*0fc0*/  UISETP.NE.AND UP2, UPT, UR10, 0x2, UPT ;  /* 0x000000020a00788c */ /* 0x000fe2000bf45270 */
[----:B------:R-:W2:Y:S01]  /*0fd0*/  LDC R9, c[0x0][0xb24] ;  /* 0x0002c900ff097b82 */ /* 0x000ea20000000800 */
[----:B------:R-:W-:-:S05]  /*0fe0*/  CS2R.32 R2, SR_CgaSize ;  /* 0x0000000000027805 */ /* 0x000fca0000008a00 */
[----:B------:R-:W-:-:S06]  /*0ff0*/  IMAD R2, R2, -0xa0, RZ ;  /* 0xffffff6002027824 */ /* 0x000fcc00078e02ff */
[----:B------:R-:W3:Y:S08]  /*1000*/  LDC R2, c[0x0][R2+0x2a0] ;  /* 0x0000a80002027b82 */ /* 0x000ef00000000800 */
[----:B------:R-:W3:Y:S01]  /*1010*/  LDC R122, c[0x0][0xb24] ;  /* 0x0002c900ff7a7b82 */ /* 0x000ee20000000800 */
[----:B-1----:R-:W-:-:S07]  /*1020*/  I2FP.F32.U32 R3, R18 ;  /* 0x0000001200037245 */ /* 0x002fce0000201000 */
[----:B------:R-:W1:Y:S01]  /*1030*/  S2UR UR36, SR_CTAID.Z ;  /* 0x00000000002479c3 */ /* 0x000e620000002700 */
[----:B--2---:R-:W-:Y:S01]  /*1040*/  ISETP.GE.AND P0, PT, R9, 0x1, PT ;  /* 0x000000010900780c */ /* 0x004fe20003f06270 */
[----:B----4-:R-:W-:Y:S01]  /*1050*/  IMAD.MOV.U32 R19, RZ, RZ, R11 ;  /* 0x000000ffff137224 */ /* 0x010fe200078e000b */
[----:B------:R-:W-:Y:S01]  /*1060*/  I2FP.F32.U32 R4, R11 ;  /* 0x0000000b00047245 */ /* 0x000fe20000201000 */
[----:B------:R-:W-:Y:S01]  /*1070*/  FMUL R3, R3, UR7 ;  /* 0x0000000703037c20 */ /* 0x000fe20008400000 */
[----:B------:R-:W2:Y:S03]  /*1080*/  LDCU UR7, c[0x0][0xb30] ;  /* 0x00016600ff0777ac */ /* 0x000ea60008000800 */
[----:B---3--:R-:W-:Y:S01]  /*1090*/  FMUL R4, R4, UR8 ;  /* 0x0000000804047c20 */ /* 0x008fe20008400000 */
[----:B------:R-:W3:Y:S08]  /*10a0*/  F2I.U32.TRUNC.NTZ R173, R3 ;  /* 0x0000000300ad7305 */ /* 0x000ef0000020f000 */
[----:B------:R-:W4:Y:S01]  /*10b0*/  F2I.U32.TRUNC.NTZ R172, R4 ;  /* 0x0000000400ac7305 */ /* 0x000f22000020f000 */
[----:B--2---:R-:W-:Y:S01]  /*10c0*/  UISETP.NE.AND UP3, UPT, UR7, 0x1, UPT ;  /* 0x000000010700788c */ /* 0x004fe2000bf65270 */
[----:B---3--:R-:W-:-:S05]  /*10d0*/  IADD3 R173, PT, PT, -R173, RZ, RZ ;  /* 0x000000ffadad7210 */ /* 0x008fca0007ffe1ff */
[----:B------:R-:W-:Y:S01]  /*10e0*/  IMAD R173, R0, R173, R18 ;  /* 0x000000ad00ad7224 */ /* 0x000fe200078e0212 */
[----:B------:R-:W-:Y:S01]  /*10f0*/  PRMT R0, RZ, 0x7610, R0 ;  /* 0x00007610ff007816 */ /* 0x000fe20000000000 */
[----:B----4-:R-:W-:-:S04]  /*1100*/  IMAD.MOV R172, RZ, RZ, -R172 ;  /* 0x000000ffffac7224 */ /* 0x010fc800078e0aac */
[----:B------:R-:W-:Y:S01]  /*1110*/  IMAD R172, R2, R172, R11 ;  /* 0x000000ac02ac7224 */ /* 0x000fe200078e020b */
[----:B-1----:R-:W-:Y:S06]  /*1120*/  BRA.U UP4, `(.L_x_18) ;  /* 0x0000000104247547 */ /* 0x002fec000b800000 */
[----:B------:R-:W-:Y:S01]  /*1130*/  ISETP.NE.AND P1, PT, R173, RZ, PT ;  /* 0x000000ffad00720c */ /* 0x000fe20003f25270 */
[----:B------:R-:W-:Y:S01]  /*1140*/  IMAD.MOV.U32 R0, RZ, RZ, 0x3 ;  /* 0x00000003ff007424 */ /* 0x000fe200078e00ff */
[C---:B------:R-:W-:Y:S02]  /*1150*/  LOP3.LUT R3, R172.reuse, 0xfffffffe, RZ, 0xc0, !PT ;  /* 0xfffffffeac037812 */ /* 0x040fe400078ec0ff */
[----:B------:R-:W-:Y:S02]  /*1160*/  ISETP.LT.U32.OR P1, PT, R172, 0x2, !P1 ;  /* 0x00000002ac00780c */ /* 0x000fe40004f21470 */
[----:B------:R-:W-:Y:S02]  /*1170*/  SHF.L.U32 R0, R0, R3, RZ ;  /* 0x0000000300007219 */ /* 0x000fe400000006ff */
[----:B------:R-:W-:Y:S02]  /*1180*/  SEL R5, RZ, 0x1, !P1 ;  /* 0x00000001ff057807 */ /* 0x000fe40004800000 */
[----:B------:R-:W-:-:S05]  /*1190*/  SEL R2, RZ, 0x2, !P1 ;  /* 0x00000002ff027807 */ /* 0x000fca0004800000 */
[----:B------:R-:W-:-:S05]  /*11a0*/  IMAD.IADD R2, R5, 0x1, R2 ;  /* 0x0000000105027824 */ /* 0x000fca00078e0202 */
[----:B------:R-:W-:Y:S02]  /*11b0*/  PRMT R8, R2, 0x7610, R8 ;  /* 0x0000761002087816 */ /* 0x000fe40000000008 */
.L_x_18:
[----:B------:R-:W-:Y:S05]  /*11c0*/  @!P0 BRA `(.L_x_19) ;  /* 0x0000000000b88947 */ /* 0x000fea0003800000 */
[----:B------:R-:W1:Y:S01]  /*11d0*/  LDC.64 R4, c[0x0][0xb18] ;  /* 0x0002c600ff047b82 */ /* 0x000e620000000a00 */
[----:B------:R-:W-:-:S07]  /*11e0*/  ISETP.NE.AND P0, PT, R9, 0x1, PT ;  /* 0x000000010900780c */ /* 0x000fce0003f05270 */
[----:B------:R-:W2:Y:S08]  /*11f0*/  LDC R14, c[0x0][0xb0c] ;  /* 0x0002c300ff0e7b82 */ /* 0x000eb00000000800 */
[----:B------:R-:W3:Y:S08]  /*1200*/  LDC R13, c[0x0][0x370] ;  /* 0x0000dc00ff0d7b82 */ /* 0x000ef00000000800 */
[----:B------:R-:W4:Y:S01]  /*1210*/  LDC R16, c[0x0][0x374] ;  /* 0x0000dd00ff107b82 */ /* 0x000f220000000800 */
[----:B-1----:R-:W-:-:S07]  /*1220*/  ISETP.NE.AND P1, PT, R4, 0x1, PT ;  /* 0x000000010400780c */ /* 0x002fce0003f25270 */
[----:B------:R-:W3:Y:S01]  /*1230*/  LDC.64 R6, c[0x0][0xb10] ;  /* 0x0002c400ff067b82 */ /* 0x000ee20000000a00 */
[----:B--2---:R-:W-:-:S07]  /*1240*/  ISETP.NE.AND P2, PT, R14, 0x1, PT ;  /* 0x000000010e00780c */ /* 0x004fce0003f45270 */
[----:B------:R-:W1:Y:S08]  /*1250*/  LDC R12, c[0x0][0xb20] ;  /* 0x0002c800ff0c7b82 */ /* 0x000e700000000800 */
[----:B------:R-:W2:Y:S01]  /*1260*/  LDC.64 R2, c[0x0][0xb28] ;  /* 0x0002ca00ff027b82 */ /* 0x000ea20000000a00 */
[----:B----4-:R-:W-:-:S04]  /*1270*/  IMAD.HI.U32 R15, R16, R5, RZ ;  /* 0x00000005100f7227 */ /* 0x010fc800078e00ff */
[----:B------:R-:W-:-:S04]  /*1280*/  IMAD.HI.U32 R5, R18, R5, RZ ;  /* 0x0000000512057227 */ /* 0x000fc800078e00ff */
[----:B---3--:R-:W-:-:S04]  /*1290*/  IMAD.HI.U32 R20, R13, R6, RZ ;  /* 0x000000060d147227 */ /* 0x008fc800078e00ff */
[C---:B------:R-:W-:Y:S01]  /*12a0*/  IMAD.HI.U32 R22, R11.reuse, R6, RZ ;  /* 0x000000060b167227 */ /* 0x040fe200078e00ff */
[-C--:B------:R-:W-:Y:S02]  /*12b0*/  @P2 SHF.R.U32.HI R13, RZ, R7.reuse, R20 ;  /* 0x00000007ff0d2219 */ /* 0x080fe40000011614 */
[-C--:B-1----:R-:W-:Y:S02]  /*12c0*/  @P1 SHF.R.U32.HI R16, RZ, R12.reuse, R15 ;  /* 0x0000000cff101219 */ /* 0x082fe4000001160f */
[----:B------:R-:W-:Y:S02]  /*12d0*/  SHF.R.U32.HI R5, RZ, R12, R5 ;  /* 0x0000000cff057219 */ /* 0x000fe40000011605 */
[----:B------:R-:W-:Y:S02]  /*12e0*/  SHF.R.U32.HI R22, RZ, R7, R22 ;  /* 0x00000007ff167219 */ /* 0x000fe40000011616 */
[----:B------:R-:W-:Y:S01]  /*12f0*/  SEL R5, R18, R5, !P1 ;  /* 0x0000000512057207 */ /* 0x000fe20004800000 */
[----:B--2---:R-:W-:Y:S01]  /*1300*/  IMAD.HI.U32 R20, R16, R2, RZ ;  /* 0x0000000210147227 */ /* 0x004fe200078e00ff */
[----:B------:R-:W-:-:S02]  /*1310*/  SEL R19, R11, R22, !P2 ;  /* 0x000000160b137207 */ /* 0x000fc40005000000 */
[----:B------:R-:W-:Y:S01]  /*1320*/  IADD3 R7, PT, PT, -R5, RZ, RZ ;  /* 0x000000ff05077210 */ /* 0x000fe20007ffe1ff */
[----:B------:R-:W-:Y:S01]  /*1330*/  IMAD.HI.U32 R6, R13, R2, RZ ;  /* 0x000000020d067227 */ /* 0x000fe200078e00ff */
[----:B------:R-:W-:-:S03]  /*1340*/  @P0 SHF.R.U32.HI R16, RZ, R3, R20 ;  /* 0x00000003ff100219 */ /* 0x000fc60000011614 */
[----:B------:R-:W-:Y:S01]  /*1350*/  IMAD R7, R4, R7, R18 ;  /* 0x0000000704077224 */ /* 0x000fe200078e0212 */
[----:B------:R-:W-:Y:S01]  /*1360*/  @P0 SHF.R.U32.HI R13, RZ, R3, R6 ;  /* 0x00000003ff0d0219 */ /* 0x000fe20000011606 */
[----:B------:R-:W-:-:S04]  /*1370*/  IMAD R16, R16, R9, RZ ;  /* 0x0000000910107224 */ /* 0x000fc800078e02ff */
[----:B------:R-:W-:Y:S01]  /*1380*/  IMAD R6, R13, R9, RZ ;  /* 0x000000090d067224 */ /* 0x000fe200078e02ff */
[----:B------:R-:W-:-:S04]  /*1390*/  ISETP.GE.AND P1, PT, R5, R16, PT ;  /* 0x000000100500720c */ /* 0x000fc80003f26270 */
[----:B------:R-:W-:Y:S01]  /*13a0*/  ISETP.GE.OR P1, PT, R19, R6, P1 ;  /* 0x000000061300720c */ /* 0x000fe20000f26670 */
[----:B------:R-:W-:-:S05]  /*13b0*/  IMAD.HI.U32 R6, R5, R2, RZ ;  /* 0x0000000205067227 */ /* 0x000fca00078e00ff */
[----:B------:R-:W-:-:S04]  /*13c0*/  SHF.R.U32.HI R6, RZ, R3, R6 ;  /* 0x00000003ff067219 */ /* 0x000fc80000011606 */
[----:B------:R-:W-:-:S03]  /*13d0*/  SEL R6, R5, R6, !P0 ;  /* 0x0000000605067207 */ /* 0x000fc60004000000 */
[----:B------:R-:W-:Y:S01]  /*13e0*/  @!P1 IMAD.HI.U32 R12, R19, R2, RZ ;  /* 0x00000002130c9227 */ /* 0x000fe200078e00ff */
[----:B------:R-:W-:-:S04]  /*13f0*/  IADD3 R2, PT, PT, -R6, RZ, RZ ;  /* 0x000000ff06027210 */ /* 0x000fc80007ffe1ff */
[----:B------:R-:W-:Y:S01]  /*1400*/  @!P1 SHF.R.U32.HI R12, RZ, R3, R12 ;  /* 0x00000003ff0c9219 */ /* 0x000fe2000001160c */
[----:B------:R-:W-:-:S03]  /*1410*/  IMAD R2, R9, R2, R5 ;  /* 0x0000000209027224 */ /* 0x000fc600078e0205 */
[----:B------:R-:W-:-:S05]  /*1420*/  @!P1 SEL R3, R19, R12, !P0 ;  /* 0x0000000c13039207 */ /* 0x000fca0004000000 */
[--C-:B------:R-:W-:Y:S02]  /*1430*/  @!P1 IMAD.IADD R6, R6, 0x1, -R3.reuse ;  /* 0x0000000106069824 */ /* 0x100fe400078e0a03 */
[----:B------:R-:W-:Y:S01]  /*1440*/  @!P1 IMAD R3, R2, R13, R3 ;  /* 0x0000000d02039224 */ /* 0x000fe200078e0203 */
[----:B------:R-:W-:Y:S01]  /*1450*/  IADD3 R2, PT, PT, -R19, RZ, RZ ;  /* 0x000000ff13027210 */ /* 0x000fe20007ffe1ff */
[----:B------:R-:W-:Y:S02]  /*1460*/  @!P1 IMAD R5, R6, R9, R19 ;  /* 0x0000000906059224 */ /* 0x000fe400078e0213 */
[----:B------:R-:W-:Y:S02]  /*1470*/  @!P1 IMAD.MOV.U32 R19, RZ, RZ, R3 ;  /* 0x000000ffff139224 */ /* 0x000fe400078e0003 */
[----:B------:R-:W-:Y:S02]  /*1480*/  IMAD R2, R14, R2, R11 ;  /* 0x000000020e027224 */ /* 0x000fe400078e020b */
[----:B------:R-:W-:-:S02]  /*1490*/  IMAD R18, R5, R4, R7 ;  /* 0x0000000405127224 */ /* 0x000fc400078e0207 */
[----:B------:R-:W-:Y:S02]  /*14a0*/  IMAD R19, R19, R14, R2 ;  /* 0x0000000e13137224 */ /* 0x000fe400078e0202 */
.L_x_19:
[----:B------:R-:W-:Y:S05]  /*14b0*/  BRA.U UP3, `(.L_x_20) ;  /* 0x0000000103407547 */ /* 0x000fea000b800000 */
[----:B------:R-:W1:Y:S08]  /*14c0*/  LDC.64 R4, c[0x0][0xb10] ;  /* 0x0002c400ff047b82 */ /* 0x000e700000000a00 */
[----:B------:R-:W2:Y:S08]  /*14d0*/  LDC.64 R2, c[0x0][0xb18] ;  /* 0x0002c600ff027b82 */ /* 0x000eb00000000a00 */
[----:B------:R-:W3:Y:S08]  /*14e0*/  LDC R6, c[0x0][0xb20] ;  /* 0x0002c800ff067b82 */ /* 0x000ef00000000800 */
[----:B------:R-:W4:Y:S01]  /*14f0*/  LDC R12, c[0x0][0xb0c] ;  /* 0x0002c300ff0c7b82 */ /* 0x000f220000000800 */
[----:B-1----:R-:W-:-:S05]  /*1500*/  IMAD.HI.U32 R4, R19, R4, RZ ;  /* 0x0000000413047227 */ /* 0x002fca00078e00ff */
[----:B------:R-:W-:Y:S01]  /*1510*/  SHF.R.U32.HI R4, RZ, R5, R4 ;  /* 0x00000005ff047219 */ /* 0x000fe20000011604 */
[----:B--2---:R-:W-:Y:S01]  /*1520*/  IMAD.HI.U32 R3, R18, R3, RZ ;  /* 0x0000000312037227 */ /* 0x004fe200078e00ff */
[----:B------:R-:W-:-:S04]  /*1530*/  ISETP.NE.AND P0, PT, R2, 0x1, PT ;  /* 0x000000010200780c */ /* 0x000fc80003f05270 */
[----:B---3--:R-:W-:-:S04]  /*1540*/  SHF.R.U32.HI R3, RZ, R6, R3 ;  /* 0x00000006ff037219 */ /* 0x008fc80000011603 */
[----:B------:R-:W-:Y:S02]  /*1550*/  SEL R3, R18, R3, !P0 ;  /* 0x0000000312037207 */ /* 0x000fe40004000000 */
[----:B----4-:R-:W-:-:S04]  /*1560*/  ISETP.NE.AND P1, PT, R12, 0x1, PT ;  /* 0x000000010c00780c */ /* 0x010fc80003f25270 */
[----:B------:R-:W-:-:S05]  /*1570*/  SEL R6, R19, R4, !P1 ;  /* 0x0000000413067207 */ /* 0x000fca0004800000 */
[----:B------:R-:W-:Y:S02]  /*1580*/  IMAD.IADD R4, R3, 0x1, -R6 ;  /* 0x0000000103047824 */ /* 0x000fe400078e0a06 */
[----:B------:R-:W-:Y:S02]  /*1590*/  IMAD.IADD R3, R6, 0x1, -R3 ;  /* 0x0000000106037824 */ /* 0x000fe400078e0a03 */
[----:B------:R-:W-:Y:S02]  /*15a0*/  IMAD R19, R4, R12, R19 ;  /* 0x0000000c04137224 */ /* 0x000fe400078e0213 */
[----:B------:R-:W-:Y:S02]  /*15b0*/  IMAD R18, R3, R2, R18 ;  /* 0x0000000203127224 */ /* 0x000fe400078e0212 */
.L_x_20:
[----:B------:R-:W-:Y:S05]  /*15c0*/  BRA.U !UP1, `(.L_x_21) ;  /* 0x00000001090c7547 */ /* 0x000fea000b800000 */
[----:B------:R-:W-:Y:S01]  /*15d0*/  UCGABAR_WAIT ;  /* 0x0000000000007dc7 */ /* 0x000fe20008000000 */
[----:B------:R-:W-:Y:S01]  /*15e0*/  CCTL.IVALL ;  /* 0x00000000ff00798f */ /* 0x000fe20002000000 */
[----:B------:R-:W-:Y:S05]  /*15f0*/  BRA `(.L_x_22) ;  /* 0x0000000000047947 */ /* 0x000fea0003800000 */
.L_x_21:
[----:B------:R-:W-:Y:S06]  /*1600*/  BAR.SYNC.DEFER_BLOCKING 0x0 ;  /* 0x0000000000007b1d */ /* 0x000fec0000010000 */
.L_x_22:
[----:B------:R-:W-:Y:S05]  /*1610*/  BRA.U UP2, `(.L_x_23) ;  /* 0x00000015029c7547 */ /* 0x000fea000b800000 */
[----:B------:R-:W1:Y:S01]  /*1620*/  LDCU UR4, c[0x0][0x38c] ;  /* 0x00007180ff0477ac */ /* 0x000e620008000800 */
[----:B------:R-:W2:Y:S01]  /*1630*/  LDC R9, c[0x0][0x370] ;  /* 0x0000dc00ff097b82 */ /* 0x000ea20000000800 */
[----:B------:R-:W-:Y:S02]  /*1640*/  IMAD.SHL.U32 R16, R11, 0x80, RZ ;  /* 0x000000800b107824 */ /* 0x000fe400078e00ff */
[----:B------:R-:W-:Y:S01]  /*1650*/  HFMA2 R14, -RZ, RZ, 0, 0 ;  /* 0x00000000ff0e7431 */ /* 0x000fe200000001ff */
[----:B------:R-:W-:Y:S01]  /*1660*/  UISETP.NE.AND UP1, UPT, UR10, URZ, UPT ;  /* 0x000000ff0a00728c */ /* 0x000fe2000bf25270 */
[----:B------:R-:W-:Y:S01]  /*1670*/  ISETP.NE.AND P4, PT, R10, RZ, P5 ;  /* 0x000000ff0a00720c */ /* 0x000fe20002f85270 */
[----:B------:R-:W-:Y:S01]  /*1680*/  IMAD.MOV.U32 R15, RZ, RZ, 0x1 ;  /* 0x00000001ff0f7424 */ /* 0x000fe200078e00ff */
[----:B------:R-:W-:Y:S01]  /*1690*/  CS2R R12, SRZ ;  /* 0x00000000000c7805 */ /* 0x000fe2000001ff00 */
[----:B------:R-:W-:Y:S01]  /*16a0*/  IMAD.MOV.U32 R10, RZ, RZ, 0x1 ;  /* 0x00000001ff0a7424 */ /* 0x000fe200078e00ff */
[----:B------:R-:W3:Y:S01]  /*16b0*/  LDC R0, c[0x0][0x374] ;  /* 0x0000dd00ff007b82 */ /* 0x000ee20000000800 */
[----:B------:R-:W-:Y:S01]  /*16c0*/  LOP3.LUT R16, R16, 0x80, RZ, 0xc0, !PT ;  /* 0x0000008010107812 */ /* 0x000fe200078ec0ff */
[----:B------:R-:W4:Y:S01]  /*16d0*/  LDCU.64 UR14, c[0x0][0x348] ;  /* 0x00006900ff0e77ac */ /* 0x000f220008000a00 */
[----:B------:R-:W-:Y:S01]  /*16e0*/  USEL UR22, UR6, 0x2, UP1 ;  /* 0x0000000206167887 */ /* 0x000fe20008800000 */
[----:B------:R-:W-:Y:S01]  /*16f0*/  UMOV UR23, URZ ;  /* 0x000000ff00177c82 */ /* 0x000fe20008000000 */
[----:B-1----:R-:W-:-:S04]  /*1700*/  UIADD3 UR5, UPT, UPT, UR4, 0x3f, URZ ;  /* 0x0000003f04057890 */ /* 0x002fc8000fffe0ff */
[----:B------:R-:W-:-:S04]  /*1710*/  USHF.R.S32.HI UR7, URZ, 0x1f, UR5 ;  /* 0x0000001fff077899 */ /* 0x000fc80008011405 */
[----:B------:R-:W-:Y:S02]  /*1720*/  ULEA.HI UR7, UR7, UR5, URZ, 0x6 ;  /* 0x0000000507077291 */ /* 0x000fe4000f8f30ff */
[----:B------:R-:W-:Y:S02]  /*1730*/  UIADD3 UR5, UPT, UPT, UR4, -0x1, URZ ;  /* 0xffffffff04057890 */ /* 0x000fe4000fffe0ff */
[----:B------:R-:W-:Y:S02]  /*1740*/  USHF.R.S32.HI UR7, URZ, 0x6, UR7 ;  /* 0x00000006ff077899 */ /* 0x000fe40008011407 */
[----:B------:R-:W-:Y:S02]  /*1750*/  UISETP.GE.U32.AND UP2, UPT, UR5, -0x7f, UPT ;  /* 0xffffff810500788c */ /* 0x000fe4000bf46070 */
[----:B------:R-:W-:Y:S02]  /*1760*/  UISETP.LT.U32.AND UP0, UPT, UR7, 0xb, UPT ;  /* 0x0000000b0700788c */ /* 0x000fe4000bf01070 */
[----:B------:R-:W-:-:S02]  /*1770*/  UIADD3 UR4, UPT, UPT, UR4, 0x7e, URZ ;  /* 0x0000007e04047890 */ /* 0x000fc4000fffe0ff */
[----:B------:R-:W-:-:S04]  /*1780*/  USEL UR5, UR7, 0xb, UP0 ;  /* 0x0000000b07057887 */ /* 0x000fc80008000000 */
[----:B------:R-:W-:Y:S02]  /*1790*/  UIADD3 UR21, UPT, UPT, UR5, -0x1, URZ ;  /* 0xffffffff05157890 */ /* 0x000fe4000fffe0ff */
[----:B------:R-:W-:Y:S02]  /*17a0*/  @UP2 UIADD3 UR21, UPT, UPT, UR5, URZ, URZ ;  /* 0x000000ff05152290 */ /* 0x000fe4000fffe0ff */
[----:B------:R-:W-:Y:S02]  /*17b0*/  UIADD3 UR24, UPT, UPT, UR7, -UR5, URZ ;  /* 0x8000000507187290 */ /* 0x000fe4000fffe0ff */
[----:B------:R-:W-:Y:S02]  /*17c0*/  UIADD3 UR13, UPT, UPT, UR21, 0x1, URZ ;  /* 0x00000001150d7890 */ /* 0x000fe4000fffe0ff */
[----:B--2-4-:R-:W-:-:S12]  /*17d0*/  UIADD3 UR21, UPT, UPT, -UR21, URZ, URZ ;  /* 0x000000ff15157290 */ /* 0x014fd8000fffe1ff */
.L_x_43:
[----:B------:R-:W-:Y:S01]  /*17e0*/  UISETP.NE.AND UP0, UPT, UR37, URZ, UPT ;  /* 0x000000ff2500728c */ /* 0x000fe2000bf05270 */
[----:B------:R-:W1:Y:S08]  /*17f0*/  S2UR UR37, SR_CgaCtaId ;  /* 0x00000000002579c3 */ /* 0x000e700000008800 */
[----:B------:R-:W-:Y:S05]  /*1800*/  BRA.U UP0, `(.L_x_24) ;  /* 0x0000000100347547 */ /* 0x000fea000b800000 */
[----:B------:R-:W2:Y:S01]  /*1810*/  S2R R2, SR_CgaCtaId ;  /* 0x0000000000027919 */ /* 0x000ea20000008800 */
[----:B------:R-:W-:-:S04]  /*1820*/  MOV R3, 0x400 ;  /* 0x0000040000037802 */ /* 0x000fc80000000f00 */
[----:B--2---:R-:W-:Y:S02]  /*1830*/  LEA R3, R2, R3, 0x18 ;  /* 0x0000000302037211 */ /* 0x004fe400078ec0ff */
[----:B------:R-:W-:-:S03]  /*1840*/  SHF.L.U32 R2, R10, 0x1f, RZ ;  /* 0x0000001f0a027819 */ /* 0x000fc600000006ff */
[----:B------:R-:W-:-:S04]  /*1850*/  IMAD R3, R12, 0x8, R3 ;  /* 0x000000080c037824 */ /* 0x000fc800078e0203 */
[----:B------:R-:W2:Y:S02]  /*1860*/  SYNCS.PHASECHK.TRANS64.TRYWAIT P0, [R3+URZ+0x150], R2 ;  /* 0x00015002030075a7 */ /* 0x000ea400080011ff */
[----:B--2---:R-:W-:Y:S05]  /*1870*/  @!P0 BRA `(.L_x_25) ;  /* 0x000000c800108947 */ /* 0x004fea0003800000 */
.L_x_133:
[----:B------:R-:W-:Y:S01]  /*1880*/  VIADD R12, R12, 0x1 ;  /* 0x000000010c0c7836 */ /* 0x000fe20000000000 */
[----:B------:R2:W-:Y:S04]  /*1890*/  SYNCS.ARRIVE.TRANS64.A1T0 RZ, [R3+URZ+0x140], RZ ;  /* 0x000140ff03ff79a7 */ /* 0x0005e800081000ff */
[----:B------:R-:W-:-:S04]  /*18a0*/  ISETP.NE.AND P0, PT, R12, 0x2, PT ;  /* 0x000000020c00780c */ /* 0x000fc80003f05270 */
[----:B------:R-:W-:Y:S02]  /*18b0*/  SEL R12, R12, RZ, P0 ;  /* 0x000000ff0c0c7207 */ /* 0x000fe40000000000 */
[----:B--2---:R-:W-:-:S04]  /*18c0*/  SEL R3, RZ, 0x1, P0 ;  /* 0x00000001ff037807 */ /* 0x004fc80000000000 */
[----:B------:R-:W-:-:S07]  /*18d0*/  LOP3.LUT R10, R10, R3, RZ, 0x3c, !PT ;  /* 0x000000030a0a7212 */ /* 0x000fce00078e3cff */
.L_x_24:
[----:B------:R-:W-:Y:S01]  /*18e0*/  UMOV UR6, 0x400 ;  /* 0x0000040000067882 */ /* 0x000fe20000000000 */
[----:B------:R-:W-:Y:S01]  /*18f0*/  LEA.HI R3, R19, R19, RZ, 0x1 ;  /* 0x0000001313037211 */ /* 0x000fe200078f08ff */
[----:B-1----:R-:W-:Y:S01]  /*1900*/  ULEA UR6, UR37, UR6, 0x18 ;  /* 0x0000000625067291 */ /* 0x002fe2000f8ec0ff */
[----:B------:R-:W-:Y:S01]  /*1910*/  SHF.L.U32 R2, R15, 0x1f, RZ ;  /* 0x0000001f0f027819 */ /* 0x000fe200000006ff */
[----:B------:R-:W-:Y:S01]  /*1920*/  UISETP.GE.U32.AND UP0, UPT, UR4, 0x7f, UPT ;  /* 0x0000007f0400788c */ /* 0x000fe2000bf06070 */
[C---:B------:R-:W-:Y:S01]  /*1930*/  R2UR UR9, R16.reuse ;  /* 0x00000000100972ca */ /* 0x040fe200000e0000 */
[----:B------:R-:W-:Y:S01]  /*1940*/  ULEA UR8, UR23, UR6, 0x3 ;  /* 0x0000000617087291 */ /* 0x000fe2000f8e18ff */
[----:B------:R-:W-:Y:S01]  /*1950*/  IMAD.SHL.U32 R3, R3, 0x80, RZ ;  /* 0x0000008003037824 */ /* 0x000fe200078e00ff */
[----:B------:R-:W-:Y:S01]  /*1960*/  R2UR UR11, R16 ;  /* 0x00000000100b72ca */ /* 0x000fe200000e0000 */
[----:B------:R-:W-:-:S03]  /*1970*/  UMOV UR25, URZ ;  /* 0x000000ff00197c82 */ /* 0x000fc60008000000 */
[----:B------:R-:W-:-:S03]  /*1980*/  R2UR UR35, R3 ;  /* 0x00000000032372ca */ /* 0x000fc600000e0000 */
[----:B------:R1:W2:Y:S01]  /*1990*/  SYNCS.PHASECHK.TRANS64.TRYWAIT P0, [UR8+0x58], R2 ;  /* 0x00005802ff0075a7 */ /* 0x0002a20008001108 */
[----:B------:R-:W-:-:S09]  /*19a0*/  R2UR UR8, R18 ;  /* 0x00000000120872ca */ /* 0x000fd200000e0000 */
[----:B------:R-:W-:-:S04]  /*19b0*/  ULOP3.LUT UR35, UR9, 0xffffff00, UR35, 0xf8, !UPT ;  /* 0xffffff0009237892 */ /* 0x000fc8000f8ef823 */
[----:B------:R-:W-:Y:S01]  /*19c0*/  ULEA UR11, UR8, UR11, 0x8 ;  /* 0x0000000b080b7291 */ /* 0x000fe2000f8e40ff */
[----:B------:R-:W-:Y:S11]  /*19d0*/  BRA.U !UP0, `(.L_x_26) ;  /* 0x0000000108bc7547 */ /* 0x000ff6000b800000 */
[----:B------:R-:W-:Y:S01]  /*19e0*/  UMOV UR16, UR21 ;  /* 0x0000001500107c82 */ /* 0x000fe20008000000 */
[----:B------:R-:W-:Y:S01]  /*19f0*/  UMOV UR17, UR23 ;  /* 0x0000001700117c82 */ /* 0x000fe20008000000 */
[----:B------:R-:W-:-:S05]  /*1a00*/  UMOV UR34, URZ ;  /* 0x000000ff00227c82 */ /* 0x000fca0008000000 */
.L_x_32:
[----:B------:R-:W-:Y:S01]  /*1a10*/  ULEA UR33, UR17, UR6, 0x3 ;  /* 0x0000000611217291 */ /* 0x000fe2000f8e18ff */
[----:B------:R-:W-:Y:S01]  /*1a20*/  @P5 MOV R3, 0x8000 ;  /* 0x0000800000035802 */ /* 0x000fe20000000f00 */
[----:B-12-4-:R-:W-:Y:S10]  /*1a30*/  @P0 BRA `(.L_x_27) ;  /* 0x00000000000c0947 */ /* 0x016ff40003800000 */
[----:B------:R-:W-:-:S04]  /*1a40*/  SHF.L.U32 R5, R15, 0x1f, RZ ;  /* 0x0000001f0f057819 */ /* 0x000fc800000006ff */
[----:B------:R-:W2:Y:S02]  /*1a50*/  SYNCS.PHASECHK.TRANS64.TRYWAIT P0, [UR33+0x58], R5 ;  /* 0x00005805ff0075a7 */ /* 0x000ea40008001121 */
[----:B--2---:R-:W-:Y:S05]  /*1a60*/  @!P0 BRA `(.L_x_28) ;  /* 0x000000c400a88947 */ /* 0x004fea0003800000 */
.L_x_27:
[----:B------:R2:W-:Y:S01]  /*1a70*/  @P5 SYNCS.ARRIVE.TRANS64 RZ, [UR33], R3 ;  /* 0x00000003ffff59a7 */ /* 0x0005e20008000021 */
[----:B------:R-:W-:Y:S02]  /*1a80*/  ULOP3.LUT UR8, UR22, 0x2, URZ, 0xfc, !UPT ;  /* 0x0000000216087892 */ /* 0x000fe4000f8efcff */
[----:B------:R-:W-:Y:S02]  /*1a90*/  UIADD3 UR16, UPT, UPT, UR16, 0x1, URZ ;  /* 0x0000000110107890 */ /* 0x000fe4000fffe0ff */
[----:B------:R-:W-:Y:S02]  /*1aa0*/  UISETP.NE.AND UP0, UPT, UR8, 0x2, UPT ;  /* 0x000000020800788c */ /* 0x000fe4000bf05270 */
[----:B------:R-:W-:-:S07]  /*1ab0*/  UISETP.NE.AND UP2, UPT, UR16, 0x1, UPT ;  /* 0x000000011000788c */ /* 0x000fce000bf45270 */
[----:B------:R-:W-:Y:S05]  /*1ac0*/  BRA.U UP0, `(.L_x_29) ;  /* 0x0000000100047547 */ /* 0x000fea000b800000 */
[----:B------:R-:W-:Y:S05]  /*1ad0*/  BPT.TRAP 0x1 ;  /* 0x000000040000795c */ /* 0x000fea0000300000 */
.L_x_29:
[----:B------:R-:W-:Y:S04]  /*1ae0*/  BSSY.RECONVERGENT B0, `(.L_x_30) ;  /* 0x0000003000007945 */ /* 0x000fe80003800200 */
[----:B------:R-:W-:Y:S05]  /*1af0*/  @!P4 BRA `(.L_x_31) ;  /* 0x000000000004c947 */ /* 0x000fea0003800000 */
[----:B------:R-:W-:Y:S05]  /*1b00*/  BPT.TRAP 0x1 ;  /* 0x000000040000795c */ /* 0x000fea0000300000 */
.L_x_31:
[----:B------:R-:W-:Y:S05]  /*1b10*/  BSYNC.RECONVERGENT B0 ;  /* 0x0000000000007941 */ /* 0x000fea0003800200 */
.L_x_30:
[----:B------:R-:W-:Y:S02]  /*1b20*/  UIADD3 UR23, UPT, UPT, UR17, 0x1, URZ ;  /* 0x0000000111177890 */ /* 0x000fe4000fffe0ff */
[----:B------:R-:W-:Y:S02]  /*1b30*/  UIADD3 UR28, UP1, UPT, UR14, 0x80, URZ ;  /* 0x000000800e1c7890 */ /* 0x000fe4000ff3e0ff */
[----:B------:R-:W-:Y:S02]  /*1b40*/  UISETP.NE.AND UP0, UPT, UR23, 0xb, UPT ;  /* 0x0000000b1700788c */ /* 0x000fe4000bf05270 */
[----:B------:R-:W-:Y:S02]  /*1b50*/  ULOP3.LUT UR33, UR33, 0xfefffff8, URZ, 0xc0, !UPT ;  /* 0xfefffff821217892 */ /* 0x000fe4000f8ec0ff */
[----:B------:R-:W-:Y:S02]  /*1b60*/  USEL UR9, URZ, 0x1, UP0 ;  /* 0x00000001ff097887 */ /* 0x000fe40008000000 */
[----:B------:R-:W-:-:S02]  /*1b70*/  USEL UR23, UR23, URZ, UP0 ;  /* 0x000000ff17177287 */ /* 0x000fc40008000000 */
[----:B------:R-:W-:Y:S02]  /*1b80*/  UIADD3 UR26, UP0, UPT, UR14, 0x180, URZ ;  /* 0x000001800e1a7890 */ /* 0x000fe4000ff1e0ff */
[----:B------:R-:W-:Y:S01]  /*1b90*/  ULEA UR8, UR23, UR6, 0x3 ;  /* 0x0000000617087291 */ /* 0x000fe2000f8e18ff */
[----:B------:R-:W-:Y:S01]  /*1ba0*/  LOP3.LUT R15, R15, UR9, RZ, 0x3c, !PT ;  /* 0x000000090f0f7c12 */ /* 0x000fe2000f8e3cff */
[----:B------:R-:W-:Y:S02]  /*1bb0*/  UIADD3.X UR29, UPT, UPT, URZ, UR15, URZ, UP1, !UPT ;  /* 0x0000000fff1d7290 */ /* 0x000fe40008ffe4ff */
[----:B------:R-:W-:Y:S01]  /*1bc0*/  UIADD3.X UR27, UPT, UPT, URZ, UR15, URZ, UP0, !UPT ;  /* 0x0000000fff1b7290 */ /* 0x000fe200087fe4ff */
[----:B-1----:R-:W-:Y:S01]  /*1bd0*/  SHF.L.U32 R2, R15, 0x1f, RZ ;  /* 0x0000001f0f027819 */ /* 0x002fe200000006ff */
[----:B------:R-:W-:Y:S01]  /*1be0*/  UMOV UR18, 0x0 ;  /* 0x0000000000127882 */ /* 0x000fe20000000000 */
[----:B------:R-:W-:Y:S01]  /*1bf0*/  UMOV UR19, 0x10000000 ;  /* 0x1000000000137882 */ /* 0x000fe20000000000 */
[----:B------:R-:W-:Y:S01]  /*1c00*/  UMOV UR10, UR34 ;  /* 0x00000022000a7c82 */ /* 0x000fe20008000000 */
[----:B------:R4:W1:Y:S01]  /*1c10*/  SYNCS.PHASECHK.TRANS64.TRYWAIT P0, [UR8+0x58], R2 ;  /* 0x00005802ff0075a7 */ /* 0x0008620008001108 */
[----:B------:R-:W-:Y:S01]  /*1c20*/  ULEA UR8, UR17, UR6, 0xd ;  /* 0x0000000611087291 */ /* 0x000fe2000f8e68ff */
[----:B------:R-:W-:Y:S01]  /*1c30*/  UMOV UR12, UR36 ;  /* 0x00000024000c7c82 */ /* 0x000fe20008000000 */
[----:B------:R-:W-:-:S02]  /*1c40*/  UMOV UR9, UR33 ;  /* 0x0000002100097c82 */ /* 0x000fc40008000000 */
[----:B------:R-:W-:Y:S02]  /*1c50*/  UIADD3 UR32, UPT, UPT, UR8, 0xc400, URZ ;  /* 0x0000c40008207890 */ /* 0x000fe4000fffe0ff */
[----:B------:R-:W-:Y:S01]  /*1c60*/  UIADD3 UR8, UPT, UPT, UR8, 0x22400, URZ ;  /* 0x0002240008087890 */ /* 0x000fe2000fffe0ff */
[----:B------:R-:W-:Y:S01]  /*1c70*/  UMOV UR25, UR13 ;  /* 0x0000000d00197c82 */ /* 0x000fe20008000000 */
[----:B------:R-:W-:-:S05]  /*1c80*/  UMOV UR17, UR23 ;  /* 0x0000001700117c82 */ /* 0x000fca0008000000 */
[----:B------:R2:W-:Y:S02]  /*1c90*/  UTMALDG.3D.2CTA [UR32], [UR28], desc[UR18] ;  /* 0x000012201c0075b4 */ /* 0x0005e40008211000 */
[----:B------:R4:W-:Y:S01]  /*1ca0*/  UTMALDG.3D.2CTA [UR8], [UR26], desc[UR18] ;  /* 0x000012081a0075b4 */ /* 0x0009e20008211000 */
[----:B--2---:R-:W-:Y:S01]  /*1cb0*/  UIADD3 UR34, UPT, UPT, UR34, 0x40, URZ ;  /* 0x0000004022227890 */ /* 0x004fe2000fffe0ff */
[----:B------:R-:W-:Y:S11]  /*1cc0*/  BRA.U UP2, `(.L_x_32) ;  /* 0xfffffffd02507547 */ /* 0x000ff6000b83ffff */
.L_x_26:
[----:B-12---:R-:W-:Y:S01]  /*1cd0*/  PLOP3.LUT P0, PT, PT, PT, UP5, 0x80, 0x8 ;  /* 0x000000000008781c */ /* 0x006fe20003f0f058 */
[----:B----4-:R-:W-:Y:S01]  /*1ce0*/  ULEA UR8, UR23, UR6, 0x3 ;  /* 0x0000000617087291 */ /* 0x010fe2000f8e18ff */
[----:B------:R-:W-:Y:S01]  /*1cf0*/  SHF.L.U32 R2, R15, 0x1f, RZ ;  /* 0x0000001f0f027819 */ /* 0x000fe200000006ff */
[----:B------:R-:W-:-:S10]  /*1d00*/  UISETP.GT.AND UP0, UPT, UR7, UR5, UPT ;  /* 0x000000050700728c */ /* 0x000fd4000bf04270 */
[----:B------:R-:W-:Y:S01]  /*1d10*/  @!P0 SYNCS.ARRIVE.TRANS64.A1T0 RZ, [UR6+0xf8], RZ ;  /* 0x0000f8ffffff89a7 */ /* 0x000fe20008100006 */
[----:B------:R1:W2:Y:S01]  /*1d20*/  SYNCS.PHASECHK.TRANS64.TRYWAIT P0, [UR8+0x58], R2 ;  /* 0x00005802ff0075a7 */ /* 0x0002a20008001108 */
[----:B------:R-:W-:Y:S05]  /*1d30*/  BRA.U !UP0, `(.L_x_33) ;  /* 0x0000000108bc7547 */ /* 0x000fea000b800000 */
[----:B------:R-:W-:Y:S01]  /*1d40*/  UIADD3 UR26, UPT, UPT, UR24, UR25, URZ ;  /* 0x00000019181a7290 */ /* 0x000fe2000fffe0ff */
[----:B------:R-:W-:-:S11]  /*1d50*/  UMOV UR27, UR23 ;  /* 0x00000017001b7c82 */ /* 0x000fd60008000000 */
.L_x_39:
[----:B------:R-:W-:Y:S01]  /*1d60*/  ULEA UR17, UR27, UR6, 0x3 ;  /* 0x000000061b117291 */ /* 0x000fe2000f8e18ff */
[----:B--2---:R-:W-:Y:S01]  /*1d70*/  @P5 MOV R3, 0x8000 ;  /* 0x0000800000035802 */ /* 0x004fe20000000f00 */
[----:B-12---:R-:W-:Y:S10]  /*1d80*/  @P0 BRA `(.L_x_34) ;  /* 0x00000000000c0947 */ /* 0x006ff40003800000 */
[----:B------:R-:W-:-:S04]  /*1d90*/  SHF.L.U32 R5, R15, 0x1f, RZ ;  /* 0x0000001f0f057819 */ /* 0x000fc800000006ff */
[----:B------:R-:W2:Y:S02]  /*1da0*/  SYNCS.PHASECHK.TRANS64.TRYWAIT P0, [UR17+0x58], R5 ;  /* 0x00005805ff0075a7 */ /* 0x000ea40008001111 */
[----:B--2---:R-:W-:Y:S05]  /*1db0*/  @!P0 BRA `(.L_x_35) ;  /* 0x000000c000ec8947 */ /* 0x004fea0003800000 */
.L_x_34:
[----:B------:R2:W-:Y:S01]  /*1dc0*/  @P5 SYNCS.ARRIVE.TRANS64 RZ, [UR17], R3 ;  /* 0x00000003ffff59a7 */ /* 0x0005e20008000011 */
[----:B------:R-:W-:-:S04]  /*1dd0*/  ULOP3.LUT UR8, UR22, 0x2, URZ, 0xfc, !UPT ;  /* 0x0000000216087892 */ /* 0x000fc8000f8efcff */
[----:B------:R-:W-:-:S09]  /*1de0*/  UISETP.NE.AND UP0, UPT, UR8, 0x2, UPT ;  /* 0x000000020800788c */ /* 0x000fd2000bf05270 */
[----:B------:R-:W-:Y:S05]  /*1df0*/  BRA.U UP0, `(.L_x_36) ;  /* 0x0000000100047547 */ /* 0x000fea000b800000 */
[----:B------:R-:W-:Y:S05]  /*1e00*/  BPT.TRAP 0x1 ;  /* 0x000000040000795c */ /* 0x000fea0000300000 */
.L_x_36:
[----:B------:R-:W-:Y:S04]  /*1e10*/  BSSY.RECONVERGENT B0, `(.L_x_37) ;  /* 0x0000003000007945 */ /* 0x000fe80003800200 */
[----:B------:R-:W-:Y:S05]  /*1e20*/  @!P4 BRA `(.L_x_38) ;  /* 0x000000000004c947 */ /* 0x000fea0003800000 */
[----:B------:R-:W-:Y:S05]  /*1e30*/  BPT.TRAP 0x1 ;  /* 0x000000040000795c */ /* 0x000fea0000300000 */
.L_x_38:
[----:B------:R-:W-:Y:S05]  /*1e40*/  BSYNC.RECONVERGENT B0 ;  /* 0x0000000000007941 */ /* 0x000fea0003800200 */
.L_x_37:
[----:B------:R-:W-:Y:S02]  /*1e50*/  UIADD3 UR23, UPT, UPT, UR27, 0x1, URZ ;  /* 0x000000011b177890 */ /* 0x000fe4000fffe0ff */
[----:B------:R-:W-:Y:S02]  /*1e60*/  UIADD3 UR32, UP1, UPT, UR14, 0x80, URZ ;  /* 0x000000800e207890 */ /* 0x000fe4000ff3e0ff */
[----:B------:R-:W-:Y:S02]  /*1e70*/  UISETP.NE.AND UP0, UPT, UR23, 0xb, UPT ;  /* 0x0000000b1700788c */ /* 0x000fe4000bf05270 */
[----:B------:R-:W-:Y:S02]  /*1e80*/  USHF.L.U32 UR18, UR25, 0x6, URZ ;  /* 0x0000000619127899 */ /* 0x000fe400080006ff */
[----:B------:R-:W-:Y:S02]  /*1e90*/  USEL UR9, URZ, 0x1, UP0 ;  /* 0x00000001ff097887 */ /* 0x000fe40008000000 */
[----:B------:R-:W-:-:S02]  /*1ea0*/  USEL UR23, UR23, URZ, UP0 ;  /* 0x000000ff17177287 */ /* 0x000fc40008000000 */
[----:B------:R-:W-:Y:S02]  /*1eb0*/  UIADD3 UR30, UP0, UPT, UR14, 0x180, URZ ;  /* 0x000001800e1e7890 */ /* 0x000fe4000ff1e0ff */
[----:B------:R-:W-:Y:S01]  /*1ec0*/  ULEA UR8, UR23, UR6, 0x3 ;  /* 0x0000000617087291 */ /* 0x000fe2000f8e18ff */
[----:B------:R-:W-:Y:S01]  /*1ed0*/  LOP3.LUT R15, R15, UR9, RZ, 0x3c, !PT ;  /* 0x000000090f0f7c12 */ /* 0x000fe2000f8e3cff */
[----:B------:R-:W-:Y:S02]  /*1ee0*/  ULOP3.LUT UR17, UR17, 0xfefffff8, URZ, 0xc0, !UPT ;  /* 0xfefffff811117892 */ /* 0x000fe4000f8ec0ff */
[----:B------:R-:W-:Y:S01]  /*1ef0*/  UIADD3.X UR33, UPT, UPT, URZ, UR15, URZ, UP1, !UPT ;  /* 0x0000000fff217290 */ /* 0x000fe20008ffe4ff */
[----:B-1----:R-:W-:Y:S01]  /*1f00*/  SHF.L.U32 R2, R15, 0x1f, RZ ;  /* 0x0000001f0f027819 */ /* 0x002fe200000006ff */
[----:B------:R-:W-:Y:S01]  /*1f10*/  UIADD3.X UR31, UPT, UPT, URZ, UR15, URZ, UP0, !UPT ;  /* 0x0000000fff1f7290 */ /* 0x000fe200087fe4ff */
[----:B------:R-:W-:Y:S02]  /*1f20*/  UMOV UR28, 0x0 ;  /* 0x00000000001c7882 */ /* 0x000fe40000000000 */
[----:B------:R4:W1:Y:S01]  /*1f30*/  SYNCS.PHASECHK.TRANS64.TRYWAIT P0, [UR8+0x58], R2 ;  /* 0x00005802ff0075a7 */ /* 0x0008620008001108 */
[----:B------:R-:W-:Y:S01]  /*1f40*/  ULEA UR8, UR27, UR6, 0xd ;  /* 0x000000061b087291 */ /* 0x000fe2000f8e68ff */
[----:B------:R-:W-:Y:S01]  /*1f50*/  UMOV UR29, 0x10000000 ;  /* 0x10000000001d7882 */ /* 0x000fe20000000000 */
[----:B------:R-:W-:-:S02]  /*1f60*/  UMOV UR19, UR35 ;  /* 0x0000002300137c82 */ /* 0x000fc40008000000 */
[----:B------:R-:W-:Y:S02]  /*1f70*/  UIADD3 UR16, UPT, UPT, UR8, 0xc400, URZ ;  /* 0x0000c40008107890 */ /* 0x000fe4000fffe0ff */
[----:B------:R-:W-:Y:S01]  /*1f80*/  UIADD3 UR8, UPT, UPT, UR8, 0x22400, URZ ;  /* 0x0002240008087890 */ /* 0x000fe2000fffe0ff */
[----:B------:R-:W-:Y:S01]  /*1f90*/  UMOV UR20, UR36 ;  /* 0x0000002400147c82 */ /* 0x000fe20008000000 */
[----:B------:R-:W-:Y:S01]  /*1fa0*/  UMOV UR12, UR36 ;  /* 0x00000024000c7c82 */ /* 0x000fe20008000000 */
[----:B------:R-:W-:Y:S01]  /*1fb0*/  UMOV UR9, UR17 ;  /* 0x0000001100097c82 */ /* 0x000fe20008000000 */
[----:B------:R-:W-:Y:S01]  /*1fc0*/  UMOV UR10, UR18 ;  /* 0x00000012000a7c82 */ /* 0x000fe20008000000 */
[----:B------:R-:W-:Y:S02]  /*1fd0*/  UIADD3 UR25, UPT, UPT, UR25, 0x1, URZ ;  /* 0x0000000119197890 */ /* 0x000fe4000fffe0ff */
[----:B------:R4:W-:Y:S01]  /*1fe0*/  UTMALDG.3D.2CTA [UR16], [UR32], desc[UR28] ;  /* 0x00001c10200075b4 */ /* 0x0009e20008211000 */
[----:B------:R-:W-:Y:S01]  /*1ff0*/  UMOV UR27, UR23 ;  /* 0x00000017001b7c82 */ /* 0x000fe20008000000 */
[----:B------:R-:W-:Y:S01]  /*2000*/  UISETP.NE.AND UP0, UPT, UR25, UR26, UPT ;  /* 0x0000001a1900728c */ /* 0x000fe2000bf05270 */
[----:B------:R4:W-:Y:S08]  /*2010*/  UTMALDG.3D.2CTA [UR8], [UR30], desc[UR28] ;  /* 0x00001c081e0075b4 */ /* 0x0009f00008211000 */
[----:B----4-:R-:W-:Y:S05]  /*2020*/  BRA.U UP0, `(.L_x_39) ;  /* 0xfffffffd004c7547 */ /* 0x010fea000b83ffff */
.L_x_33:
[C---:B-1----:R-:W-:Y:S01]  /*2030*/  LEA R2, R14.reuse, UR6, 0x3 ;  /* 0x000000060e027c11 */ /* 0x042fe2000f8e18ff */
[----:B------:R-:W-:Y:S01]  /*2040*/  NOP ;  /* 0x0000000000007918 */ /* 0x000fe20000000000 */
[----:B--2---:R-:W-:Y:S02]  /*2050*/  SHF.L.U32 R3, R13, 0x1f, RZ ;  /* 0x0000001f0d037819 */ /* 0x004fe400000006ff */
[----:B------:R-:W-:Y:S02]  /*2060*/  LEA R4, R14, UR6, 0x4 ;  /* 0x000000060e047c11 */ /* 0x000fe4000f8e20ff */
[----:B------:R-:W1:Y:S02]  /*2070*/  SYNCS.PHASECHK.TRANS64.TRYWAIT P0, [R2+URZ+0x100], R3 ;  /* 0x00010003020075a7 */ /* 0x000e6400080011ff */
[----:B-1----:R-:W-:Y:S05]  /*2080*/  @!P0 BRA `(.L_x_40) ;  /* 0x000000c000508947 */ /* 0x002fea0003800000 */
.L_x_136:
[----:B------:R-:W2:Y:S01]  /*2090*/  LDS.128 R4, [R4+0x170] ;  /* 0x0001700004047984 */ /* 0x000ea20000000c00 */
[----:B------:R-:W-:Y:S01]  /*20a0*/  ISETP.GE.AND P0, PT, R122, 0x1, PT ;  /* 0x000000017a00780c */ /* 0x000fe20003f06270 */
[----:B-1----:R-:W-:Y:S01]  /*20b0*/  VIADD R2, R2, 0x110 ;  /* 0x0000011002027836 */ /* 0x002fe20000000000 */
[----:B------:R-:W-:Y:S01]  /*20c0*/  @!PT LDS RZ, [RZ] ;  /* 0x00000000fffff984 */ /* 0x000fe20000000800 */
[----:B------:R-:W-:Y:S01]  /*20d0*/  @!PT LDS RZ, [RZ] ;  /* 0x00000000fffff984 */ /* 0x000fe20000000800 */
[----:B------:R-:W-:Y:S01]  /*20e0*/  @!PT LDS RZ, [RZ] ;  /* 0x00000000fffff984 */ /* 0x000fe20000000800 */
[----:B------:R-:W-:Y:S01]  /*20f0*/  @!PT LDS RZ, [RZ] ;  /* 0x00000000fffff984 */ /* 0x000fe20000000800 */
[----:B------:R1:W-:Y:S06]  /*2100*/  MEMBAR.ALL.CTA ;  /* 0x0000000000007992 */ /* 0x0003ec0000008000 */
[----:B-1----:R-:W1:Y:S01]  /*2110*/  FENCE.VIEW.ASYNC.S ;  /* 0x00000000000073c6 */ /* 0x002e620000000000 */
[----:B------:R-:W-:-:S04]  /*2120*/  PRMT R2, RZ, 0x654, R2 ;  /* 0x00000654ff027816 */ /* 0x000fc80000000002 */
[----:B-1----:R1:W-:Y:S01]  /*2130*/  SYNCS.ARRIVE.TRANS64.RED.A1T0 RZ, [R2+URZ], RZ ;  /* 0x000000ff02ff79a7 */ /* 0x0023e200081004ff */
[----:B--2---:R-:W-:-:S13]  /*2140*/  LOP3.LUT P2, RZ, R6, 0x1, RZ, 0xc0, !PT ;  /* 0x0000000106ff7812 */ /* 0x004fda000784c0ff */
[----:B------:R-:W-:Y:S01]  /*2150*/  @P2 SHF.R.U32.HI R3, RZ, 0x10, R5 ;  /* 0x00000010ff032819 */ /* 0x000fe20000011605 */
[----:B------:R-:W-:Y:S01]  /*2160*/  VOTEU.ANY UP0, P2 ;  /* 0x0000000000ff7886 */ /* 0x000fe20001000100 */
[----:B------:R-:W-:Y:S02]  /*2170*/  @P2 MOV R11, R4 ;  /* 0x00000004000b2202 */ /* 0x000fe40000000f00 */
[----:B------:R-:W-:Y:S02]  /*2180*/  @P2 R2UR.BROADCAST UR8, R3 ;  /* 0x00000000030822ca */ /* 0x000fe400008e0000 */
[----:B------:R-:W-:-:S11]  /*2190*/  @P2 LOP3.LUT R8, R5, 0xffff, RZ, 0xc0, !PT ;  /* 0x0000ffff05082812 */ /* 0x000fd600078ec0ff */
[----:B------:R-:W-:Y:S01]  /*21a0*/  @UP0 UMOV UR36, UR8 ;  /* 0x0000000800240c82 */ /* 0x000fe20008000000 */
[----:B-1----:R-:W-:Y:S05]  /*21b0*/  @!P0 BRA `(.L_x_41) ;  /* 0x0000000000b88947 */ /* 0x002fea0003800000 */
[----:B------:R-:W3:Y:S01]  /*21c0*/  LDC.64 R4, c[0x0][0xb18] ;  /* 0x0002c600ff047b82 */ /* 0x000ee20000000a00 */
[----:B------:R-:W-:-:S07]  /*21d0*/  ISETP.NE.AND P3, PT, R122, 0x1, PT ;  /* 0x000000017a00780c */ /* 0x000fce0003f65270 */
[----:B------:R-:W1:Y:S08]  /*21e0*/  LDC.64 R6, c[0x0][0xb10] ;  /* 0x0002c400ff067b82 */ /* 0x000e700000000a00 */
[----:B------:R-:W2:Y:S08]  /*21f0*/  LDC R17, c[0x0][0xb20] ;  /* 0x0002c800ff117b82 */ /* 0x000eb00000000800 */
[----:B------:R-:W4:Y:S01]  /*2200*/  LDC R18, c[0x0][0xb0c] ;  /* 0x0002c300ff127b82 */ /* 0x000f220000000800 */
[----:B---3--:R-:W-:Y:S01]  /*2210*/  IMAD.HI.U32 R22, R0, R5, RZ ;  /* 0x0000000500167227 */ /* 0x008fe200078e00ff */
[----:B------:R-:W-:-:S06]  /*2220*/  ISETP.NE.AND P0, PT, R4, 0x1, PT ;  /* 0x000000010400780c */ /* 0x000fcc0003f05270 */
[----:B------:R-:W3:Y:S01]  /*2230*/  LDC.64 R2, c[0x0][0xb28] ;  /* 0x0002ca00ff027b82 */ /* 0x000ee20000000a00 */
[----:B-1----:R-:W-:-:S04]  /*2240*/  IMAD.HI.U32 R20, R9, R6, RZ ;  /* 0x0000000609147227 */ /* 0x002fc800078e00ff */
[----:B------:R-:W-:Y:S01]  /*2250*/  IMAD.HI.U32 R24, R11, R6, RZ ;  /* 0x000000060b187227 */ /* 0x000fe200078e00ff */
[----:B------:R-:W-:Y:S02]  /*2260*/  SHF.R.U32.HI R20, RZ, R7, R20 ;  /* 0x00000007ff147219 */ /* 0x000fe40000011614 */
[----:B--2---:R-:W-:Y:S01]  /*2270*/  SHF.R.U32.HI R19, RZ, R17, R22 ;  /* 0x00000011ff137219 */ /* 0x004fe20000011616 */
[----:B------:R-:W-:Y:S01]  /*2280*/  IMAD.HI.U32 R22, R8, R5, RZ ;  /* 0x0000000508167227 */ /* 0x000fe200078e00ff */
[----:B------:R-:W-:Y:S02]  /*2290*/  SHF.R.U32.HI R24, RZ, R7, R24 ;  /* 0x00000007ff187219 */ /* 0x000fe40000011618 */
[----:B------:R-:W-:Y:S02]  /*22a0*/  SEL R19, R0, R19, !P0 ;  /* 0x0000001300137207 */ /* 0x000fe40004000000 */
[----:B------:R-:W-:Y:S02]  /*22b0*/  SHF.R.U32.HI R17, RZ, R17, R22 ;  /* 0x00000011ff117219 */ /* 0x000fe40000011616 */
[----:B----4-:R-:W-:-:S02]  /*22c0*/  ISETP.NE.AND P1, PT, R18, 0x1, PT ;  /* 0x000000011200780c */ /* 0x010fc40003f25270 */
[----:B------:R-:W-:Y:S02]  /*22d0*/  SEL R17, R8, R17, !P0 ;  /* 0x0000001108117207 */ /* 0x000fe40004000000 */
[----:B------:R-:W-:Y:S02]  /*22e0*/  SEL R21, R9, R20, !P1 ;  /* 0x0000001409157207 */ /* 0x000fe40004800000 */
[----:B------:R-:W-:Y:S01]  /*22f0*/  SEL R5, R11, R24, !P1 ;  /* 0x000000180b057207 */ /* 0x000fe20004800000 */
[----:B---3--:R-:W-:Y:S01]  /*2300*/  IMAD.HI.U32 R20, R19, R2, RZ ;  /* 0x0000000213147227 */ /* 0x008fe200078e00ff */
[----:B------:R-:W-:-:S03]  /*2310*/  IADD3 R7, PT, PT, -R17, RZ, RZ ;  /* 0x000000ff11077210 */ /* 0x000fc60007ffe1ff */
        /* <DEDUP_REMOVED lines=11> */
[----:B------:R-:W-:-:S04]  /*23d0*/  @!P0 IMAD.HI.U32 R20, R5, R2, RZ ;  /* 0x0000000205148227 */ /* 0x000fc800078e00ff */
[----:B------:R-:W-:Y:S01]  /*23e0*/  IMAD.MOV R2, RZ, RZ, -R6 ;  /* 0x000000ffff027224 */ /* 0x000fe200078e0a06 */
[----:B------:R-:W-:-:S03]  /*23f0*/  @!P0 SHF.R.U32.HI R20, RZ, R3, R20 ;  /* 0x00000003ff148219 */ /* 0x000fc60000011614 */
[----:B------:R-:W-:Y:S01]  /*2400*/  IMAD R2, R122, R2, R17 ;  /* 0x000000027a027224 */ /* 0x000fe200078e0211 */
        /* <DEDUP_REMOVED lines=9> */
.L_x_41:
[----:B------:R-:W1:Y:S02]  /*24a0*/  LDCU UR8, c[0x0][0xb30] ;  /* 0x00016600ff0877ac */ /* 0x000e640008000800 */
[----:B-1----:R-:W-:-:S09]  /*24b0*/  UISETP.NE.AND UP0, UPT, UR8, 0x1, UPT ;  /* 0x000000010800788c */ /* 0x002fd2000bf05270 */
[----:B------:R-:W-:Y:S05]  /*24c0*/  BRA.U UP0, `(.L_x_42) ;  /* 0x0000000100407547 */ /* 0x000fea000b800000 */
[----:B------:R-:W1:Y:S08]  /*24d0*/  LDC.64 R4, c[0x0][0xb10] ;  /* 0x0002c400ff047b82 */ /* 0x000e700000000a00 */
[----:B------:R-:W2:Y:S08]  /*24e0*/  LDC.64 R2, c[0x0][0xb18] ;  /* 0x0002c600ff027b82 */ /* 0x000eb00000000a00 */
[----:B------:R-:W4:Y:S08]  /*24f0*/  LDC R6, c[0x0][0xb20] ;  /* 0x0002c800ff067b82 */ /* 0x000f300000000800 */
[----:B------:R-:W3:Y:S01]  /*2500*/  LDC R18, c[0x0][0xb0c] ;  /* 0x0002c300ff127b82 */ /* 0x000ee20000000800 */
[----:B-1----:R-:W-:-:S05]  /*2510*/  IMAD.HI.U32 R4, R11, R4, RZ ;  /* 0x000000040b047227 */ /* 0x002fca00078e00ff */
[----:B------:R-:W-:Y:S01]  /*2520*/  SHF.R.U32.HI R4, RZ, R5, R4 ;  /* 0x00000005ff047219 */ /* 0x000fe20000011604 */
[----:B--2---:R-:W-:Y:S01]  /*2530*/  IMAD.HI.U32 R3, R8, R3, RZ ;  /* 0x0000000308037227 */ /* 0x004fe200078e00ff */
[----:B------:R-:W-:-:S04]  /*2540*/  ISETP.NE.AND P0, PT, R2, 0x1, PT ;  /* 0x000000010200780c */ /* 0x000fc80003f05270 */
[----:B----4-:R-:W-:-:S04]  /*2550*/  SHF.R.U32.HI R3, RZ, R6, R3 ;  /* 0x00000006ff037219 */ /* 0x010fc80000011603 */
[----:B------:R-:W-:Y:S02]  /*2560*/  SEL R3, R8, R3, !P0 ;  /* 0x0000000308037207 */ /* 0x000fe40004000000 */
[----:B---3--:R-:W-:-:S04]  /*2570*/  ISETP.NE.AND P1, PT, R18, 0x1, PT ;  /* 0x000000011200780c */ /* 0x008fc80003f25270 */
[----:B------:R-:W-:-:S05]  /*2580*/  SEL R4, R11, R4, !P1 ;  /* 0x000000040b047207 */ /* 0x000fca0004800000 */
[----:B------:R-:W-:Y:S02]  /*2590*/  IMAD.IADD R5, R3, 0x1, -R4 ;  /* 0x0000000103057824 */ /* 0x000fe400078e0a04 */
[----:B------:R-:W-:Y:S02]  /*25a0*/  IMAD.IADD R3, R4, 0x1, -R3 ;  /* 0x0000000104037824 */ /* 0x000fe400078e0a03 */
[----:B------:R-:W-:Y:S02]  /*25b0*/  IMAD R11, R5, R18, R11 ;  /* 0x00000012050b7224 */ /* 0x000fe400078e020b */
[----:B------:R-:W-:-:S07]  /*25c0*/  IMAD R8, R3, R2, R8 ;  /* 0x0000000203087224 */ /* 0x000fce00078e0208 */
.L_x_42:
[----:B------:R-:W-:Y:S01]  /*25d0*/  VIADD R14, R14, 0x1 ;  /* 0x000000010e0e7836 */ /* 0x000fe20000000000 */
[----:B------:R-:W-:Y:S01]  /*25e0*/  UPLOP3.LUT UP5, UPT, UPT, UPT, UPT, 0x80, 0x8 ;  /* 0x000000000008789c */ /* 0x000fe20003faf070 */
[----:B------:R-:W-:Y:S02]  /*25f0*/  IMAD.IADD R19, R11, 0x1, R172 ;  /* 0x000000010b137824 */ /* 0x000fe400078e02ac */
[----:B------:R-:W-:Y:S01]  /*2600*/  IMAD.IADD R18, R8, 0x1, R173 ;  /* 0x0000000108127824 */ /* 0x000fe200078e02ad */
[----:B------:R-:W-:-:S04]  /*2610*/  ISETP.NE.AND P0, PT, R14, 0x2, PT ;  /* 0x000000020e00780c */ /* 0x000fc80003f05270 */
[----:B------:R-:W-:Y:S02]  /*2620*/  SEL R2, RZ, 0x1, P0 ;  /* 0x00000001ff027807 */ /* 0x000fe40000000000 */
[----:B------:R-:W-:Y:S02]  /*2630*/  SEL R14, R14, RZ, P0 ;  /* 0x000000ff0e0e7207 */ /* 0x000fe40000000000 */
[----:B------:R-:W-:Y:S01]  /*2640*/  LOP3.LUT R13, R13, R2, RZ, 0x3c, !PT ;  /* 0x000000020d0d7212 */ /* 0x000fe200078e3cff */
[----:B------:R-:W-:Y:S06]  /*2650*/  @P2 BRA `(.L_x_43) ;  /* 0xfffffff000602947 */ /* 0x000fec000383ffff */
[----:B------:R-:W-:Y:S01]  /*2660*/  UIADD3 UR6, UPT, UPT, UR6, 0x58, URZ ;  /* 0x0000005806067890 */ /* 0x000fe2000fffe0ff */
[----:B------:R-:W-:-:S03]  /*2670*/  SHF.L.U32 R3, R15, 0x1f, RZ ;  /* 0x0000001f0f037819 */ /* 0x000fc600000006ff */
[----:B------:R-:W-:-:S09]  /*2680*/  ULEA UR4, UR23, UR6, 0x3 ;  /* 0x0000000617047291 */ /* 0x000fd2000f8e18ff */
[----:B------:R-:W1:Y:S02]  /*2690*/  SYNCS.PHASECHK.TRANS64.TRYWAIT P0, [UR4], R3 ;  /* 0x00000003ff0075a7 */ /* 0x000e640008001104 */
[----:B-1----:R-:W-:Y:S05]  /*26a0*/  @!P0 BRA `(.L_x_44) ;  /* 0x000000b800dc8947 */ /* 0x002fea0003800000 */
.L_x_138:
[----:B------:R-:W-:-:S04]  /*26b0*/  UIADD3 UR5, UPT, UPT, UR23, 0x1, URZ ;  /* 0x0000000117057890 */ /* 0x000fc8000fffe0ff */
[----:B------:R-:W-:-:S04]  /*26c0*/  UISETP.NE.AND UP0, UPT, UR5, 0xb, UPT ;  /* 0x0000000b0500788c */ /* 0x000fc8000bf05270 */
[----:B------:R-:W-:Y:S02]  /*26d0*/  USEL UR7, URZ, 0x1, UP0 ;  /* 0x00000001ff077887 */ /* 0x000fe40008000000 */
[----:B------:R-:W-:-:S04]  /*26e0*/  USEL UR5, UR5, URZ, UP0 ;  /* 0x000000ff05057287 */ /* 0x000fc80008000000 */
[----:B------:R-:W-:Y:S01]  /*26f0*/  ULEA UR4, UR5, UR6, 0x3 ;  /* 0x0000000605047291 */ /* 0x000fe2000f8e18ff */
[----:B------:R-:W-:-:S04]  /*2700*/  LOP3.LUT R2, R15, UR7, RZ, 0x3c, !PT ;  /* 0x000000070f027c12 */ /* 0x000fc8000f8e3cff */
[----:B-1----:R-:W-:-:S04]  /*2710*/  SHF.L.U32 R3, R2, 0x1f, RZ ;  /* 0x0000001f02037819 */ /* 0x002fc800000006ff */
[----:B------:R-:W1:Y:S02]  /*2720*/  SYNCS.PHASECHK.TRANS64.TRYWAIT P0, [UR4], R3 ;  /* 0x00000003ff0075a7 */ /* 0x000e640008001104 */
[----:B-1----:R-:W-:Y:S05]  /*2730*/  @!P0 BRA `(.L_x_45) ;  /* 0x000000b800d08947 */ /* 0x002fea0003800000 */
.L_x_140:
        /* <DEDUP_REMOVED lines=9> */
.L_x_142:
        /* <DEDUP_REMOVED lines=9> */
.L_x_144:
        /* <DEDUP_REMOVED lines=9> */
.L_x_146:
        /* <DEDUP_REMOVED lines=9> */
.L_x_148:
        /* <DEDUP_REMOVED lines=9> */
.L_x_150:
        /* <DEDUP_REMOVED lines=9> */
.L_x_152:
        /* <DEDUP_REMOVED lines=9> */
.L_x_154:
        /* <DEDUP_REMOVED lines=9> */
.L_x_156:
[----:B------:R-:W-:-:S04]  /*2bc0*/  UIADD3 UR5, UPT, UPT, UR5, 0x1, URZ ;  /* 0x0000000105057890 */ /* 0x000fc8000fffe0ff */
[----:B------:R-:W-:-:S04]  /*2bd0*/  UISETP.NE.AND UP0, UPT, UR5, 0xb, UPT ;  /* 0x0000000b0500788c */ /* 0x000fc8000bf05270 */
[----:B------:R-:W-:Y:S02]  /*2be0*/  USEL UR4, URZ, 0x1, UP0 ;  /* 0x00000001ff047887 */ /* 0x000fe40008000000 */
[----:B------:R-:W-:-:S04]  /*2bf0*/  USEL UR5, UR5, URZ, UP0 ;  /* 0x000000ff05057287 */ /* 0x000fc80008000000 */
[----:B------:R-:W-:Y:S01]  /*2c00*/  ULEA UR5, UR5, UR6, 0x3 ;  /* 0x0000000605057291 */ /* 0x000fe2000f8e18ff */
[----:B-1----:R-:W-:-:S04]  /*2c10*/  LOP3.LUT R3, R2, UR4, RZ, 0x3c, !PT ;  /* 0x0000000402037c12 */ /* 0x002fc8000f8e3cff */
[----:B------:R-:W-:Y:S01]  /*2c20*/  SHF.L.U32 R3, R3, 0x1f, RZ ;  /* 0x0000001f03037819 */ /* 0x000fe200000006ff */
[----:B---3--:R-:W-:-:S07]  /*2c30*/  IMAD.U32 R0, RZ, RZ, UR5 ;  /* 0x00000005ff007e24 */ /* 0x008fce000f8e00ff */
.L_x_54:
[----:B-1----:R1:W2:Y:S02]  /*2c40*/  SYNCS.PHASECHK.TRANS64.TRYWAIT P0, [R0+URZ], R3 ;  /* 0x00000003000075a7 */ /* 0x0022a400080011ff */
[----:B--2---:R-:W-:Y:S05]  /*2c50*/  @!P0 NANOSLEEP.SYNCS 0x989680 ;  /* 0x009896800000895d */ /* 0x004fea0003900000 */
[----:B------:R-:W2:Y:S02]  /*2c60*/  @!P0 SYNCS.PHASECHK.TRANS64 P0, [R0+URZ], R3 ;  /* 0x00000003000085a7 */ /* 0x000ea400080010ff */
[----:B--2---:R-:W-:Y:S05]  /*2c70*/  @P0 EXIT ;  /* 0x000000000000094d */ /* 0x004fea0003800000 */
[----:B------:R-:W-:Y:S05]  /*2c80*/  BRA `(.L_x_54) ;  /* 0xfffffffc00ec7947 */ /* 0x000fea000383ffff */
.L_x_23:
[----:B------:R-:W-:-:S04]  /*2c90*/  UISETP.NE.AND UP1, UPT, UR37, URZ, UPT ;  /* 0x000000ff2500728c */ /* 0x000fc8000bf25270 */
[----:B------:R-:W-:-:S09]  /*2ca0*/  UISETP.NE.OR UP1, UPT, UR10, 0x1, UP1 ;  /* 0x000000010a00788c */ /* 0x000fd20008f25670 */
[----:B------:R-:W-:Y:S05]  /*2cb0*/  BRA.U UP1, `(.L_x_55) ;  /* 0x00000005014c7547 */ /* 0x000fea000b800000 */
[----:B------:R-:W-:Y:S01]  /*2cc0*/  HFMA2 R11, -RZ, RZ, 0, 0 ;  /* 0x00000000ff0b7431 */ /* 0x000fe200000001ff */
[----:B------:R-:W-:Y:S01]  /*2cd0*/  ISETP.GE.U32.AND P2, PT, R10, 0x2, PT ;  /* 0x000000020a00780c */ /* 0x000fe20003f46070 */
[----:B------:R-:W-:Y:S01]  /*2ce0*/  IMAD.MOV.U32 R12, RZ, RZ, 0x1 ;  /* 0x00000001ff0c7424 */ /* 0x000fe200078e00ff */
[----:B------:R-:W-:Y:S01]  /*2cf0*/  CS2R R8, SRZ ;  /* 0x0000000000087805 */ /* 0x000fe2000001ff00 */
[----:B------:R-:W-:Y:S01]  /*2d00*/  IMAD.MOV.U32 R3, RZ, RZ, RZ ;  /* 0x000000ffff037224 */ /* 0x000fe200078e00ff */
[----:B------:R-:W-:Y:S01]  /*2d10*/  UMOV UR4, 0x400 ;  /* 0x0000040000047882 */ /* 0x000fe20000000000 */
[----:B------:R-:W-:Y:S01]  /*2d20*/  UMOV UR6, URZ ;  /* 0x000000ff00067c82 */ /* 0x000fe20008000000 */
[----:B------:R-:W-:-:S12]  /*2d30*/  ULEA UR37, UR37, UR4, 0x18 ;  /* 0x0000000425257291 */ /* 0x000fd8000f8ec0ff */
.L_x_59:
[----:B------:R-:W-:Y:S02]  /*2d40*/  LEA R0, R3, UR37, 0x3 ;  /* 0x0000002503007c11 */ /* 0x000fe4000f8e18ff */
[----:B------:R-:W-:-:S03]  /*2d50*/  SHF.L.U32 R5, R8, 0x1f, RZ ;  /* 0x0000001f08057819 */ /* 0x000fc600000006ff */
[----:B------:R-:W-:Y:S01]  /*2d60*/  VIADD R4, R0, 0x150 ;  /* 0x0000015000047836 */ /* 0x000fe20000000000 */
[----:B------:R-:W1:Y:S02]  /*2d70*/  SYNCS.PHASECHK.TRANS64.TRYWAIT P0, [R0+URZ+0x140], R5 ;  /* 0x00014005000075a7 */ /* 0x000e6400080011ff */
[----:B-1----:R-:W-:Y:S05]  /*2d80*/  @!P0 BRA `(.L_x_56) ;  /* 0x000000b800148947 */ /* 0x002fea0003800000 */
.L_x_157:
[----:B------:R-:W-:Y:S01]  /*2d90*/  ULEA UR5, UR6, UR37, 0x3 ;  /* 0x0000002506057291 */ /* 0x000fe2000f8e18ff */
[----:B------:R-:W-:Y:S01]  /*2da0*/  PRMT R4, RZ, 0x654, R4 ;  /* 0x00000654ff047816 */ /* 0x000fe20000000004 */
[----:B-1----:R-:W-:Y:S01]  /*2db0*/  @!P2 IMAD.MOV.U32 R5, RZ, RZ, 0x10 ;  /* 0x00000010ff05a424 */ /* 0x002fe200078e00ff */
[----:B------:R-:W-:Y:S01]  /*2dc0*/  SHF.L.U32 R7, R12, 0x1f, RZ ;  /* 0x0000001f0c077819 */ /* 0x000fe200000006ff */
[----:B------:R-:W-:Y:S01]  /*2dd0*/  UIADD3 UR4, UPT, UPT, UR5, 0x100, URZ ;  /* 0x0000010005047890 */ /* 0x000fe2000fffe0ff */
[----:B------:R1:W-:Y:S05]  /*2de0*/  SYNCS.ARRIVE.TRANS64.RED.A1T0 RZ, [R4+URZ], RZ ;  /* 0x000000ff04ff79a7 */ /* 0x0003ea00081004ff */
[----:B------:R-:W-:Y:S01]  /*2df0*/  IMAD.U32 R13, RZ, RZ, UR4 ;  /* 0x00000004ff0d7e24 */ /* 0x000fe2000f8e00ff */
[----:B------:R-:W2:Y:S04]  /*2e00*/  SYNCS.PHASECHK.TRANS64.TRYWAIT P0, [UR5+0x110], R7 ;  /* 0x00011007ff0075a7 */ /* 0x000ea80008001105 */
[----:B------:R-:W-:Y:S01]  /*2e10*/  PRMT R13, R10, 0x654, R13 ;  /* 0x000006540a0d7816 */ /* 0x000fe2000000000d */
[----:B-12---:R-:W-:Y:S06]  /*2e20*/  @!P0 BRA `(.L_x_57) ;  /* 0x000000b800008947 */ /* 0x006fec0003800000 */
.L_x_159:
[----:B------:R-:W-:Y:S01]  /*2e30*/  ULEA UR4, UR6, UR37, 0x4 ;  /* 0x0000002506047291 */ /* 0x000fe2000f8e20ff */
[----:B------:R-:W-:Y:S01]  /*2e40*/  SEL R2, R13, R2, !P2 ;  /* 0x000000020d027207 */ /* 0x000fe20005000000 */
[----:B------:R-:W-:Y:S01]  /*2e50*/  UIADD3 UR5, UPT, UPT, UR5, 0x100, URZ ;  /* 0x0000010005057890 */ /* 0x000fe2000fffe0ff */
[----:B-1----:R-:W-:Y:S01]  /*2e60*/  LEA R0, R11, UR37, 0x3 ;  /* 0x000000250b007c11 */ /* 0x002fe2000f8e18ff */
[----:B------:R-:W-:Y:S01]  /*2e70*/  UIADD3 UR4, UPT, UPT, UR4, 0x170, URZ ;  /* 0x0000017004047890 */ /* 0x000fe2000fffe0ff */
[----:B------:R1:W-:Y:S01]  /*2e80*/  @!P2 SYNCS.ARRIVE.TRANS64.RED RZ, [R2+URZ], R5 ;  /* 0x0000000502ffa9a7 */ /* 0x0003e200080004ff */
[----:B------:R-:W-:Y:S01]  /*2e90*/  UIADD3 UR6, UPT, UPT, UR6, 0x1, URZ ;  /* 0x0000000106067890 */ /* 0x000fe2000fffe0ff */
[----:B------:R-:W-:-:S03]  /*2ea0*/  VIADD R3, R3, 0x1 ;  /* 0x0000000103037836 */ /* 0x000fc60000000000 */
[----:B------:R-:W-:Y:S02]  /*2eb0*/  UISETP.NE.AND UP0, UPT, UR6, 0x2, UPT ;  /* 0x000000020600788c */ /* 0x000fe4000bf05270 */
[----:B------:R-:W-:Y:S01]  /*2ec0*/  ISETP.NE.AND P0, PT, R3, 0x2, PT ;  /* 0x000000020300780c */ /* 0x000fe20003f05270 */
[----:B------:R-:W-:Y:S06]  /*2ed0*/  UGETNEXTWORKID.BROADCAST [UR4], [UR5] ;  /* 0x00000000040073ca */ /* 0x000fec0008000100 */
[----:B------:R-:W-:Y:S02]  /*2ee0*/  USEL UR4, URZ, 0x1, UP0 ;  /* 0x00000001ff047887 */ /* 0x000fe40008000000 */
[----:B------:R-:W-:-:S04]  /*2ef0*/  USEL UR6, UR6, URZ, UP0 ;  /* 0x000000ff06067287 */ /* 0x000fc80008000000 */
[----:B------:R-:W-:Y:S02]  /*2f00*/  LOP3.LUT R12, R12, UR4, RZ, 0x3c, !PT ;  /* 0x000000040c0c7c12 */ /* 0x000fe4000f8e3cff */
[----:B-1----:R-:W-:-:S04]  /*2f10*/  SHF.L.U32 R5, R9, 0x1f, RZ ;  /* 0x0000001f09057819 */ /* 0x002fc800000006ff */
[----:B------:R-:W1:Y:S02]  /*2f20*/  SYNCS.PHASECHK.TRANS64.TRYWAIT P1, [R0+URZ+0x100], R5 ;  /* 0x00010005000075a7 */ /* 0x000e6400080211ff */
[----:B-1----:R-:W-:Y:S05]  /*2f30*/  @!P1 BRA `(.L_x_58) ;  /* 0x000000b400d49947 */ /* 0x002fea0003800000 */
.L_x_160:
[----:B------:R-:W-:Y:S01]  /*2f40*/  LEA R4, R11, UR37, 0x4 ;  /* 0x000000250b047c11 */ /* 0x000fe2000f8e20ff */
[----:B-1----:R-:W-:Y:S01]  /*2f50*/  VIADD R0, R0, 0x110 ;  /* 0x0000011000007836 */ /* 0x002fe20000000000 */
[----:B------:R-:W-:Y:S01]  /*2f60*/  SEL R3, R3, RZ, P0 ;  /* 0x000000ff03037207 */ /* 0x000fe20000000000 */
[----:B------:R-:W-:-:S03]  /*2f70*/  VIADD R11, R11, 0x1 ;  /* 0x000000010b0b7836 */ /* 0x000fc60000000000 */
[----:B------:R-:W1:Y:S01]  /*2f80*/  LDS.128 R4, [R4+0x170] ;  /* 0x0001700004047984 */ /* 0x000e620000000c00 */
[----:B------:R-:W-:Y:S02]  /*2f90*/  PRMT R0, RZ, 0x654, R0 ;  /* 0x00000654ff007816 */ /* 0x000fe40000000000 */
[C---:B------:R-:W-:Y:S01]  /*2fa0*/  ISETP.NE.AND P1, PT, R11.reuse, 0x2, PT ;  /* 0x000000020b00780c */ /* 0x040fe20003f25270 */
[----:B------:R-:W-:Y:S01]  /*2fb0*/  @!PT LDS RZ, [RZ] ;  /* 0x00000000fffff984 */ /* 0x000fe20000000800 */
[----:B------:R-:W-:Y:S01]  /*2fc0*/  @!PT LDS RZ, [RZ] ;  /* 0x00000000fffff984 */ /* 0x000fe20000000800 */
[----:B------:R-:W-:Y:S01]  /*2fd0*/  @!PT LDS RZ, [RZ] ;  /* 0x00000000fffff984 */ /* 0x000fe20000000800 */
[----:B------:R-:W-:Y:S01]  /*2fe0*/  @!PT LDS RZ, [RZ] ;  /* 0x00000000fffff984 */ /* 0x000fe20000000800 */
[----:B------:R2:W-:Y:S06]  /*2ff0*/  MEMBAR.ALL.CTA ;  /* 0x0000000000007992 */ /* 0x0005ec0000008000 */
[----:B--2---:R-:W2:Y:S01]  /*3000*/  FENCE.VIEW.ASYNC.S ;  /* 0x00000000000073c6 */ /* 0x004ea20000000000 */
[----:B------:R-:W-:Y:S01]  /*3010*/  SEL R11, R11, RZ, P1 ;  /* 0x000000ff0b0b7207 */ /* 0x000fe20000800000 */
[----:B--2---:R2:W-:Y:S01]  /*3020*/  SYNCS.ARRIVE.TRANS64.RED.A1T0 RZ, [R0+URZ], RZ ;  /* 0x000000ff00ff79a7 */ /* 0x0045e200081004ff */
[----:B-1----:R-:W-:-:S02]  /*3030*/  LOP3.LUT P3, RZ, R6, 0x1, RZ, 0xc0, !PT ;  /* 0x0000000106ff7812 */ /* 0x002fc4000786c0ff */
[----:B------:R-:W-:-:S04]  /*3040*/  SEL R5, RZ, 0x1, P0 ;  /* 0x00000001ff057807 */ /* 0x000fc80000000000 */
[----:B------:R-:W-:Y:S02]  /*3050*/  LOP3.LUT R8, R8, R5, RZ, 0x3c, !PT ;  /* 0x0000000508087212 */ /* 0x000fe400078e3cff */
[----:B--2---:R-:W-:-:S04]  /*3060*/  SEL R0, RZ, 0x1, P1 ;  /* 0x00000001ff007807 */ /* 0x004fc80000800000 */
[----:B------:R-:W-:Y:S01]  /*3070*/  LOP3.LUT R9, R9, R0, RZ, 0x3c, !PT ;  /* 0x0000000009097212 */ /* 0x000fe200078e3cff */
[----:B------:R-:W-:Y:S06]  /*3080*/  @P3 BRA `(.L_x_59) ;  /* 0xfffffffc002c3947 */ /* 0x000fec000383ffff */
[----:B------:R-:W-:Y:S01]  /*3090*/  ULEA UR5, UR6, UR37, 0x3 ;  /* 0x0000002506057291 */ /* 0x000fe2000f8e18ff */
[----:B------:R-:W-:-:S08]  /*30a0*/  SHF.L.U32 R3, R12, 0x1f, RZ ;  /* 0x0000001f0c037819 */ /* 0x000fd000000006ff */
[----:B------:R-:W1:Y:S02]  /*30b0*/  SYNCS.PHASECHK.TRANS64 P0, [UR5+0x110], R3 ;  /* 0x00011003ff0075a7 */ /* 0x000e640008001005 */
[----:B-1----:R-:W-:Y:S05]  /*30c0*/  @P0 BRA `(.L_x_60) ;  /* 0x0000000000080947 */ /* 0x002fea0003800000 */
[----:B------:R-:W1:Y:S02]  /*30d0*/  SYNCS.PHASECHK.TRANS64.TRYWAIT P0, [UR5+0x110], R3 ;  /* 0x00011003ff0075a7 */ /* 0x000e640008001105 */
[----:B-1----:R-:W-:Y:S05]  /*30e0*/  @!P0 BRA `(.L_x_61) ;  /* 0x000000b4007c8947 */ /* 0x002fea0003800000 */
.L_x_60:
[----:B------:R-:W-:-:S04]  /*30f0*/  UIADD3 UR4, UPT, UPT, UR6, 0x1, URZ ;  /* 0x0000000106047890 */ /* 0x000fc8000fffe0ff */
[----:B------:R-:W-:-:S04]  /*3100*/  UISETP.NE.AND UP0, UPT, UR4, 0x2, UPT ;  /* 0x000000020400788c */ /* 0x000fc8000bf05270 */
[----:B------:R-:W-:Y:S02]  /*3110*/  USEL UR7, URZ, 0x1, UP0 ;  /* 0x00000001ff077887 */ /* 0x000fe40008000000 */
[----:B------:R-:W-:-:S04]  /*3120*/  USEL UR4, UR4, URZ, UP0 ;  /* 0x000000ff04047287 */ /* 0x000fc80008000000 */
[----:B------:R-:W-:Y:S01]  /*3130*/  ULEA UR4, UR4, UR37, 0x3 ;  /* 0x0000002504047291 */ /* 0x000fe2000f8e18ff */
[----:B-1----:R-:W-:-:S04]  /*3140*/  LOP3.LUT R3, R12, UR7, RZ, 0x3c, !PT ;  /* 0x000000070c037c12 */ /* 0x002fc8000f8e3cff */
[----:B------:R-:W-:-:S04]  /*3150*/  SHF.L.U32 R0, R3, 0x1f, RZ ;  /* 0x0000001f03007819 */ /* 0x000fc800000006ff */
[----:B------:R-:W1:Y:S02]  /*3160*/  SYNCS.PHASECHK.TRANS64 P0, [UR4+0x110], R0 ;  /* 0x00011000ff0075a7 */ /* 0x000e640008001004 */
[----:B-1----:R-:W-:Y:S05]  /*3170*/  @P0 EXIT ;  /* 0x000000000000094d */ /* 0x002fea0003800000 */
[----:B------:R-:W-:Y:S02]  /*3180*/  SHF.L.U32 R3, R3, 0x1f, RZ ;  /* 0x0000001f03037819 */ /* 0x000fe400000006ff */
[----:B------:R-:W-:-:S07]  /*3190*/  MOV R0, UR4 ;  /* 0x0000000400007c02 */ /* 0x000fce0008000f00 */
.L_x_62:
[----:B-1----:R1:W2:Y:S02]  /*31a0*/  SYNCS.PHASECHK.TRANS64.TRYWAIT P0, [R0+URZ+0x110], R3 ;  /* 0x00011003000075a7 */ /* 0x0022a400080011ff */
[----:B--2---:R-:W-:Y:S05]  /*31b0*/  @!P0 NANOSLEEP.SYNCS 0x989680 ;  /* 0x009896800000895d */ /* 0x004fea0003900000 */
[----:B------:R-:W2:Y:S02]  /*31c0*/  @!P0 SYNCS.PHASECHK.TRANS64 P0, [R0+URZ+0x110], R3 ;  /* 0x00011003000085a7 */ /* 0x000ea400080010ff */
[----:B--2---:R-:W-:Y:S05]  /*31d0*/  @P0 EXIT ;  /* 0x000000000000094d */ /* 0x004fea0003800000 */
[----:B------:R-:W-:Y:S05]  /*31e0*/  BRA `(.L_x_62) ;  /* 0xfffffffc00ec7947 */ /* 0x000fea000383ffff */
.L_x_55:
[----:B------:R-:W-:Y:S05]  /*31f0*/  BRA.U UP4, `(.L_x_63) ;  /* 0x0000001104587547 */ /* 0x000fea000b800000 */
[----:B------:R-:W-:Y:S01]  /*3200*/  UMOV UR6, 0x40 ;  /* 0x0000004000067882 */ /* 0x000fe20000000000 */
[----:B------:R-:W-:Y:S01]  /*3210*/  NOP ;  /* 0x0000000000007918 */ /* 0x000fe20000000000 */
[----:B------:R-:W-:Y:S01]  /*3220*/  ULEA UR6, UR37, UR6, 0x18 ;  /* 0x0000000625067291 */ /* 0x000fe2000f8ec0ff */
[----:B------:R-:W-:Y:S02]  /*3230*/  UMOV UR7, 0x400 ;  /* 0x0000040000077882 */ /* 0x000fe40000000000 */
[----:B------:R-:W-:-:S06]  /*3240*/  ULEA UR37, UR37, UR7, 0x18 ;  /* 0x0000000725257291 */ /* 0x000fcc000f8ec0ff */
[----:B------:R-:W1:Y:S02]  /*3250*/  LDS.U8 R2, [UR6+0x1c] ;  /* 0x00001c06ff027984 */ /* 0x000e640008000000 */
[----:B-1----:R-:W-:-:S13]  /*3260*/  ISETP.NE.AND P0, PT, R2, RZ, PT ;  /* 0x000000ff0200720c */ /* 0x002fda0003f05270 */
[----:B------:R-:W-:Y:S05]  /*3270*/  @P0 BRA `(.L_x_64) ;  /* 0x0000000400080947 */ /* 0x000fea0003800000 */
[----:B------:R-:W-:Y:S02]  /*3280*/  UISETP.NE.U32.AND UP0, UPT, UR5, 0x1, UPT ;  /* 0x000000010500788c */ /* 0x000fe4000bf05070 */
[----:B------:R-:W-:-:S07]  /*3290*/  UIADD3 UR8, UPT, UPT, UR6, 0x8, URZ ;  /* 0x0000000806087890 */ /* 0x000fce000fffe0ff */
[----:B------:R-:W-:Y:S05]  /*32a0*/  BRA.U !UP0, `(.L_x_65) ;  /* 0x00000001089c7547 */ /* 0x000fea000b800000 */
[----:B------:R-:W-:Y:S01]  /*32b0*/  ELECT P0, URZ, PT ;  /* 0x0000000000ff782f */ /* 0x000fe20003800000 */
[----:B------:R-:W-:-:S12]  /*32c0*/  BSSY B0, `(.L_x_65) ;  /* 0x0000025000007945 */ /* 0x000fd80003800000 */
[----:B------:R-:W-:Y:S05]  /*32d0*/  @!P0 BRA `(.L_x_66) ;  /* 0x00000000008c8947 */ /* 0x000fea0003800000 */
[----:B------:R-:W-:-:S05]  /*32e0*/  UMOV UR7, 0x10 ;  /* 0x0000001000077882 */ /* 0x000fca0000000000 */
[----:B------:R-:W-:Y:S04]  /*32f0*/  DEPBAR.LE SB1, 0x36 ;  /* 0x00009d800000791a */ /* 0x000fe80000000000 */
[----:B------:R-:W1:Y:S02]  /*3300*/  UTCATOMSWS.2CTA.FIND_AND_SET.ALIGN UP1, UR7, UR7 ;  /* 0x00000007000775e3 */ /* 0x000e640008220800 */
[----:B-1----:R-:W-:Y:S01]  /*3310*/  MOV R11, UR7 ;  /* 0x00000007000b7c02 */ /* 0x002fe20008000f00 */
[----:B------:R-:W-:Y:S06]  /*3320*/  BRA.U UP1, `(.L_x_67) ;  /* 0x0000000101187547 */ /* 0x000fec000b800000 */
.L_x_68:
[----:B------:R-:W-:Y:S05]  /*3330*/  NANOSLEEP 0x64 ;  /* 0x000000640000795d */ /* 0x000fea0003800000 */
[----:B------:R-:W-:-:S05]  /*3340*/  UMOV UR7, 0x10 ;  /* 0x0000001000077882 */ /* 0x000fca0000000000 */
[----:B------:R-:W-:Y:S04]  /*3350*/  DEPBAR.LE SB1, 0x36 ;  /* 0x00009d800000791a */ /* 0x000fe80000000000 */
[----:B------:R-:W1:Y:S02]  /*3360*/  UTCATOMSWS.2CTA.FIND_AND_SET.ALIGN UP1, UR7, UR7 ;  /* 0x00000007000775e3 */ /* 0x000e640008220800 */
[----:B-1----:R-:W-:Y:S01]  /*3370*/  MOV R11, UR7 ;  /* 0x00000007000b7c02 */ /* 0x002fe20008000f00 */
[----:B------:R-:W-:Y:S05]  /*3380*/  BRA.U !UP1, `(.L_x_68) ;  /* 0xfffffffd09e87547 */ /* 0x000fea000b83ffff */
.L_x_67:
[----:B------:R-:W1:Y:S01]  /*3390*/  LDS R5, [UR6+0x10] ;  /* 0x00001006ff057984 */ /* 0x000e620008000800 */
[----:B------:R-:W-:Y:S01]  /*33a0*/  IMAD.U32 R3, RZ, RZ, UR37 ;  /* 0x00000025ff037e24 */ /* 0x000fe2000f8e00ff */
[----:B------:R-:W-:-:S03]  /*33b0*/  MOV R2, UR4 ;  /* 0x0000000400027c02 */ /* 0x000fc60008000f00 */
[----:B------:R-:W-:Y:S01]  /*33c0*/  VIADD R3, R3, 0x190 ;  /* 0x0000019003037836 */ /* 0x000fe20000000000 */
[----:B-1----:R-:W-:-:S04]  /*33d0*/  SHF.L.U32 R5, R5, 0x1f, RZ ;  /* 0x0000001f05057819 */ /* 0x002fc800000006ff */
[----:B------:R-:W1:Y:S02]  /*33e0*/  SYNCS.PHASECHK.TRANS64.TRYWAIT P0, [UR6+0x8], R5 ;  /* 0x00000805ff0075a7 */ /* 0x000e640008001106 */
[----:B-1----:R-:W-:Y:S05]  /*33f0*/  @P0 BRA `(.L_x_69) ;  /* 0x0000000000080947 */ /* 0x002fea0003800000 */
[----:B------:R-:W1:Y:S02]  /*3400*/  SYNCS.PHASECHK.TRANS64.TRYWAIT P0, [UR6+0x8], R5 ;  /* 0x00000805ff0075a7 */ /* 0x000e640008001106 */
[----:B-1----:R-:W-:Y:S05]  /*3410*/  @!P0 BRA `(.L_x_70) ;  /* 0x000000b000c88947 */ /* 0x002fea0003800000 */
.L_x_69:
[----:B-1----:R-:W-:Y:S01]  /*3420*/  HFMA2 R4, -RZ, RZ, 0, 5.9604644775390625e-08 ;  /* 0x00000001ff047431 */ /* 0x002fe200000001ff */
[----:B------:R-:W-:Y:S01]  /*3430*/  UPRMT UR7, UR4, 0x654, UR8 ;  /* 0x0000065404077896 */ /* 0x000fe20008000008 */
[----:B------:R-:W-:Y:S01]  /*3440*/  IMAD.MOV.U32 R6, RZ, RZ, 0xffff ;  /* 0x0000ffffff067424 */ /* 0x000fe200078e00ff */
[----:B------:R-:W-:Y:S01]  /*3450*/  PRMT R2, R2, 0x654, R3 ;  /* 0x0000065402027816 */ /* 0x000fe20000000003 */
[----:B------:R-:W-:Y:S02]  /*3460*/  IMAD.MOV.U32 R5, RZ, RZ, 0x4 ;  /* 0x00000004ff057424 */ /* 0x000fe400078e00ff */
[----:B------:R-:W-:Y:S01]  /*3470*/  IMAD.SHL.U32 R9, R11, 0x20, RZ ;  /* 0x000000200b097824 */ /* 0x000fe200078e00ff */
[----:B------:R-:W-:Y:S02]  /*3480*/  MOV R3, UR7 ;  /* 0x0000000700037c02 */ /* 0x000fe40008000f00 */
[-C--:B------:R-:W-:Y:S01]  /*3490*/  SHF.L.U32 R7, R6, R11.reuse, RZ ;  /* 0x0000000b06077219 */ /* 0x080fe200000006ff */
[----:B------:R1:W-:Y:S01]  /*34a0*/  SYNCS.ARRIVE.TRANS64.RED RZ, [UR7], R5 ;  /* 0x00000005ffff79a7 */ /* 0x0003e20008000407 */
[----:B------:R-:W-:Y:S01]  /*34b0*/  SHF.L.U32 R6, R4, R11, RZ ;  /* 0x0000000b04067219 */ /* 0x000fe200000006ff */
[----:B------:R1:W-:Y:S04]  /*34c0*/  STS [UR37+0x190], R9 ;  /* 0x00019009ff007988 */ /* 0x0003e80008000825 */
[----:B------:R1:W-:Y:S04]  /*34d0*/  STAS [R2.64], R11 ;  /* 0x0000000b02007dbd */ /* 0x0003e8000c0008ff */
[----:B------:R1:W-:Y:S04]  /*34e0*/  ATOMS.OR RZ, [UR6+0x14], R7 ;  /* 0x00001407ffff798c */ /* 0x0003e8000b000006 */
[----:B------:R1:W-:Y:S04]  /*34f0*/  ATOMS.OR RZ, [UR6+0x18], R6 ;  /* 0x00001806ffff798c */ /* 0x0003e8000b000006 */
[----:B------:R1:W-:Y:S02]  /*3500*/  ATOMS.XOR RZ, [UR6+0x10], R4 ;  /* 0x00001004ffff798c */ /* 0x0003e4000b800006 */
.L_x_66:
[----:B------:R-:W-:Y:S05]  /*3510*/  BSYNC B0 ;  /* 0x0000000000007941 */ /* 0x000fea0003800000 */
.L_x_65:
[----:B------:R-:W-:Y:S05]  /*3520*/  BRA.U UP0, `(.L_x_71) ;  /* 0x00000001006c7547 */ /* 0x000fea000b800000 */
[----:B------:R-:W-:-:S03]  /*3530*/  UMOV UR7, 0xffffffff ;  /* 0xffffffff00077882 */ /* 0x000fc60000000000 */
[----:B------:R-:W-:Y:S05]  /*3540*/  BRA.DIV UR7, `(.L_x_72) ;  /* 0x000000b207947947 */ /* 0x000fea000b800000 */
[----:B------:R-:W-:-:S13]  /*3550*/  ELECT P6, URZ, PT ;  /* 0x0000000000ff782f */ /* 0x000fda00038c0000 */
.L_x_164:
[----:B------:R-:W-:Y:S05]  /*3560*/  @!P6 BRA `(.L_x_71) ;  /* 0x00000000005ce947 */ /* 0x000fea0003800000 */
[----:B-1----:R-:W1:Y:S02]  /*3570*/  LDS R3, [UR6+0x10] ;  /* 0x00001006ff037984 */ /* 0x002e640008000800 */
[----:B-1----:R-:W-:-:S04]  /*3580*/  SHF.L.U32 R3, R3, 0x1f, RZ ;  /* 0x0000001f03037819 */ /* 0x002fc800000006ff */
[----:B------:R-:W1:Y:S02]  /*3590*/  SYNCS.PHASECHK.TRANS64.TRYWAIT P0, [UR6+0x8], R3 ;  /* 0x00000803ff0075a7 */ /* 0x000e640008001106 */
[----:B-1----:R-:W-:Y:S05]  /*35a0*/  @P0 BRA `(.L_x_73) ;  /* 0x0000000000080947 */ /* 0x002fea0003800000 */
[----:B------:R-:W1:Y:S02]  /*35b0*/  SYNCS.PHASECHK.TRANS64.TRYWAIT P0, [UR6+0x8], R3 ;  /* 0x00000803ff0075a7 */ /* 0x000e640008001106 */
[----:B-1----:R-:W-:Y:S05]  /*35c0*/  @!P0 BRA `(.L_x_74) ;  /* 0x000000b000948947 */ /* 0x002fea0003800000 */
.L_x_73:
[----:B------:R-:W2:Y:S01]  /*35d0*/  LDS R5, [UR37+0x190] ;  /* 0x00019025ff057984 */ /* 0x000ea20008000800 */
[----:B-1----:R-:W-:Y:S02]  /*35e0*/  HFMA2 R2, -RZ, RZ, 0, 5.9604644775390625e-08 ;  /* 0x00000001ff027431 */ /* 0x002fe400000001ff */
[----:B------:R-:W-:Y:S01]  /*35f0*/  IMAD.MOV.U32 R3, RZ, RZ, 0xffff ;  /* 0x0000ffffff037424 */ /* 0x000fe200078e00ff */
[----:B------:R-:W-:Y:S01]  /*3600*/  UPRMT UR7, UR4, 0x654, UR8 ;  /* 0x0000065404077896 */ /* 0x000fe20008000008 */
[----:B--2---:R-:W-:-:S03]  /*3610*/  IMAD.SHL.U32 R4, R5, 0x20, RZ ;  /* 0x0000002005047824 */ /* 0x004fc600078e00ff */
[-C--:B------:R-:W-:Y:S02]  /*3620*/  SHF.L.U32 R3, R3, R5.reuse, RZ ;  /* 0x0000000503037219 */ /* 0x080fe400000006ff */
[----:B------:R-:W-:Y:S01]  /*3630*/  SHF.L.U32 R5, R2, R5, RZ ;  /* 0x0000000502057219 */ /* 0x000fe200000006ff */
[----:B------:R2:W-:Y:S04]  /*3640*/  STS [UR37+0x190], R4 ;  /* 0x00019004ff007988 */ /* 0x0005e80008000825 */
[----:B------:R2:W-:Y:S04]  /*3650*/  ATOMS.OR RZ, [UR6+0x14], R3 ;  /* 0x00001403ffff798c */ /* 0x0005e8000b000006 */
[----:B------:R2:W-:Y:S01]  /*3660*/  ATOMS.OR RZ, [UR6+0x18], R5 ;  /* 0x00001805ffff798c */ /* 0x0005e2000b000006 */
[----:B------:R-:W-:Y:S03]  /*3670*/  SYNCS.ARRIVE.TRANS64.RED.A1T0 RZ, [UR7], RZ ;  /* 0x000000ffffff79a7 */ /* 0x000fe60008100407 */
[----:B------:R2:W-:Y:S01]  /*3680*/  ATOMS.XOR RZ, [UR6+0x10], R2 ;  /* 0x00001002ffff798c */ /* 0x0005e2000b800006 */
[----:B------:R-:W-:Y:S05]  /*3690*/  BRA `(.L_x_71) ;  /* 0x0000000000107947 */ /* 0x000fea0003800000 */
.L_x_64:
[----:B------:R-:W-:-:S05]  /*36a0*/  MOV R2, 0xffffffff ;  /* 0xffffffff00027802 */ /* 0x000fca0000000f00 */
[----:B------:R1:W-:Y:S02]  /*36b0*/  STS [UR37+0x190], R2 ;  /* 0x00019002ff007988 */ /* 0x0003e40008000825 */
[----:B-1----:R-:W-:Y:S02]  /*36c0*/  MOV R2, 0x36e0 ;  /* 0x000036e000027802 */ /* 0x002fe40000000f00 */
[----:B-----5:R-:W-:Y:S05]  /*36d0*/  CALL.REL.NOINC `($__internal_1_$__cuda_sm10x_tcgen05_guardrail_trap_phase_invalid_during_alloc) ;  /* 0x000000b400f87944 */ /* 0x020fea0003c00000 */
.L_x_71:
[----:B------:R-:W-:Y:S05]  /*36e0*/  WARPSYNC.ALL ;  /* 0x0000000000007948 */ /* 0x000fea0003800000 */
[----:B------:R-:W3:Y:S01]  /*36f0*/  S2UR UR8, SR_CgaCtaId ;  /* 0x00000000000879c3 */ /* 0x000ee20000008800 */
[----:B------:R-:W-:Y:S01]  /*3700*/  UMOV UR6, 0x400 ;  /* 0x0000040000067882 */ /* 0x000fe20000000000 */
[----:B------:R-:W-:-:S06]  /*3710*/  NOP ;  /* 0x0000000000007918 */ /* 0x000fcc0000000000 */
[----:B------:R-:W-:Y:S06]  /*3720*/  BAR.ARV 0x6, 0xa0 ;  /* 0x0182800000007b1d */ /* 0x000fec0000002000 */
[----:B------:R-:W-:Y:S01]  /*3730*/  LOP3.LUT R0, R0, 0xffff, RZ, 0xc0, !PT ;  /* 0x0000ffff00007812 */ /* 0x000fe200078ec0ff */
[----:B-1----:R-:W-:Y:S01]  /*3740*/  IMAD.MOV.U32 R9, RZ, RZ, 0x1 ;  /* 0x00000001ff097424 */ /* 0x002fe200078e00ff */
[----:B------:R-:W-:Y:S01]  /*3750*/  LOP3.LUT R8, R8, 0xffff, RZ, 0xc0, !PT ;  /* 0x0000ffff08087812 */ /* 0x000fe200078ec0ff */
[----:B------:R-:W-:Y:S01]  /*3760*/  UMOV UR22, URZ ;  /* 0x000000ff00167c82 */ /* 0x000fe20008000000 */
[----:B------:R-:W-:Y:S01]  /*3770*/  R2UR UR12, R0 ;  /* 0x00000000000c72ca */ /* 0x000fe200000e0000 */
[----:B------:R-:W-:Y:S01]  /*3780*/  UMOV UR21, URZ ;  /* 0x000000ff00157c82 */ /* 0x000fe20008000000 */
[----:B------:R-:W-:Y:S01]  /*3790*/  R2UR UR13, R8 ;  /* 0x00000000080d72ca */ /* 0x000fe200000e0000 */
[----:B------:R-:W-:Y:S01]  /*37a0*/  IMAD.MOV.U32 R8, RZ, RZ, RZ ;  /* 0x000000ffff087224 */ /* 0x000fe200078e00ff */
[----:B------:R-:W-:Y:S01]  /*37b0*/  UMOV UR20, URZ ;  /* 0x000000ff00147c82 */ /* 0x000fe20008000000 */
[----:B------:R-:W-:-:S02]  /*37c0*/  UISETP.NE.AND UP2, UPT, UR5, URZ, UPT ;  /* 0x000000ff0500728c */ /* 0x000fc4000bf45270 */
[----:B---3--:R-:W-:Y:S01]  /*37d0*/  ULEA UR8, UR8, UR6, 0x18 ;  /* 0x0000000608087291 */ /* 0x008fe2000f8ec0ff */
[----:B------:R-:W1:Y:S03]  /*37e0*/  LDCU UR6, c[0x0][0x38c] ;  /* 0x00007180ff0677ac */ /* 0x000e660008000800 */
[----:B------:R-:W-:Y:S02]  /*37f0*/  UIADD3 UR14, UPT, UPT, UR8, 0xc400, URZ ;  /* 0x0000c400080e7890 */ /* 0x000fe4000fffe0ff */
[----:B------:R-:W-:-:S03]  /*3800*/  UIADD3 UR15, UPT, UPT, UR8, 0x22400, URZ ;  /* 0x00022400080f7890 */ /* 0x000fc6000fffe0ff */
[----:B--2---:R-:W2:Y:S01]  /*3810*/  LDS R2, [UR8+0x190] ;  /* 0x00019008ff027984 */ /* 0x004ea20008000800 */
[----:B------:R-:W-:Y:S02]  /*3820*/  USHF.R.U32.HI UR14, URZ, 0x4, UR14 ;  /* 0x00000004ff0e7899 */ /* 0x000fe4000801160e */
[----:B------:R-:W-:Y:S02]  /*3830*/  USHF.R.U32.HI UR15, URZ, 0x4, UR15 ;  /* 0x00000004ff0f7899 */ /* 0x000fe4000801160f */
[----:B------:R-:W-:Y:S02]  /*3840*/  ULOP3.LUT UR14, UR14, 0x3fff, URZ, 0xc0, !UPT ;  /* 0x00003fff0e0e7892 */ /* 0x000fe4000f8ec0ff */
[----:B------:R-:W-:Y:S02]  /*3850*/  ULOP3.LUT UR15, UR15, 0x3fff, URZ, 0xc0, !UPT ;  /* 0x00003fff0f0f7892 */ /* 0x000fe4000f8ec0ff */
[----:B------:R-:W-:Y:S02]  /*3860*/  ULOP3.LUT UR14, UR14, 0x10000, URZ, 0xfc, !UPT ;  /* 0x000100000e0e7892 */ /* 0x000fe4000f8efcff */
[----:B-1----:R-:W-:-:S02]  /*3870*/  UIADD3 UR6, UPT, UPT, UR6, 0x3f, URZ ;  /* 0x0000003f06067890 */ /* 0x002fc4000fffe0ff */
[----:B------:R-:W-:Y:S02]  /*3880*/  ULOP3.LUT UR15, UR15, 0x10000, URZ, 0xfc, !UPT ;  /* 0x000100000f0f7892 */ /* 0x000fe4000f8efcff */
[----:B------:R-:W-:Y:S01]  /*3890*/  USHF.R.S32.HI UR7, URZ, 0x1f, UR6 ;  /* 0x0000001fff077899 */ /* 0x000fe20008011406 */
[----:B------:R-:W-:Y:S01]  /*38a0*/  UMOV UR28, 0x0 ;  /* 0x00000000001c7882 */ /* 0x000fe20000000000 */
[----:B------:R-:W-:Y:S02]  /*38b0*/  UMOV UR29, 0x10400010 ;  /* 0x10400010001d7882 */ /* 0x000fe40000000000 */
[----:B------:R-:W-:Y:S01]  /*38c0*/  ULEA.HI UR7, UR7, UR6, URZ, 0x6 ;  /* 0x0000000607077291 */ /* 0x000fe2000f8f30ff */
[----:B------:R-:W-:Y:S01]  /*38d0*/  UMOV UR26, 0x0 ;  /* 0x00000000001a7882 */ /* 0x000fe20000000000 */
[----:B------:R-:W-:Y:S02]  /*38e0*/  UMOV UR27, 0x10400010 ;  /* 0x10400010001b7882 */ /* 0x000fe40000000000 */
[----:B------:R-:W-:-:S04]  /*38f0*/  USHF.R.S32.HI UR7, URZ, 0x6, UR7 ;  /* 0x00000006ff077899 */ /* 0x000fc80008011407 */
[----:B------:R-:W-:-:S04]  /*3900*/  UISETP.LT.AND UP0, UPT, UR7, 0x1, UPT ;  /* 0x000000010700788c */ /* 0x000fc8000bf01270 */
[----:B------:R-:W-:Y:S01]  /*3910*/  USEL UR23, UR7, 0x1, !UP0 ;  /* 0x0000000107177887 */ /* 0x000fe2000c000000 */
[----:B--2---:R-:W-:Y:S02]  /*3920*/  R2UR UR24, R2 ;  /* 0x00000000021872ca */ /* 0x004fe400000e0000 */
[----:B------:R-:W-:-:S13]  /*3930*/  CS2R R2, SRZ ;  /* 0x0000000000027805 */ /* 0x000fda000001ff00 */
.L_x_82:
[C---:B------:R-:W-:Y:S02]  /*3940*/  LEA R0, R8.reuse, UR8, 0x3 ;  /* 0x0000000808007c11 */ /* 0x040fe4000f8e18ff */
[----:B------:R-:W-:Y:S02]  /*3950*/  SHF.L.U32 R5, R3, 0x1f, RZ ;  /* 0x0000001f03057819 */ /* 0x000fe400000006ff */
[----:B------:R-:W-:Y:S02]  /*3960*/  LEA R4, R8, UR8, 0x4 ;  /* 0x0000000808047c11 */ /* 0x000fe4000f8e20ff */
[----:B------:R-:W1:Y:S02]  /*3970*/  SYNCS.PHASECHK.TRANS64.TRYWAIT P0, [R0+URZ+0x100], R5 ;  /* 0x00010005000075a7 */ /* 0x000e6400080011ff */
[----:B-1-34-:R-:W-:Y:S05]  /*3980*/  @!P0 BRA `(.L_x_75) ;  /* 0x000000ac00bc8947 */ /* 0x01afea0003800000 */
.L_x_165:
[----:B-1----:R-:W1:Y:S01]  /*3990*/  LDS.128 R4, [R4+0x170] ;  /* 0x0001700004047984 */ /* 0x002e620000000c00 */
[----:B------:R-:W-:Y:S02]  /*39a0*/  VIADD R0, R0, 0x110 ;  /* 0x0000011000007836 */ /* 0x000fe40000000000 */
[----:B------:R-:W-:Y:S01]  /*39b0*/  VIADD R8, R8, 0x1 ;  /* 0x0000000108087836 */ /* 0x000fe20000000000 */
[----:B------:R-:W-:Y:S01]  /*39c0*/  @!PT LDS RZ, [RZ] ;  /* 0x00000000fffff984 */ /* 0x000fe20000000800 */
[----:B------:R-:W-:Y:S01]  /*39d0*/  @!PT LDS RZ, [RZ] ;  /* 0x00000000fffff984 */ /* 0x000fe20000000800 */
[----:B------:R-:W-:Y:S01]  /*39e0*/  @!PT LDS RZ, [RZ] ;  /* 0x00000000fffff984 */ /* 0x000fe20000000800 */
[----:B------:R-:W-:Y:S01]  /*39f0*/  @!PT LDS RZ, [RZ] ;  /* 0x00000000fffff984 */ /* 0x000fe20000000800 */
[----:B------:R2:W-:Y:S06]  /*3a00*/  MEMBAR.ALL.CTA ;  /* 0x0000000000007992 */ /* 0x0005ec0000008000 */
[----:B--2---:R-:W2:Y:S01]  /*3a10*/  FENCE.VIEW.ASYNC.S ;  /* 0x00000000000073c6 */ /* 0x004ea20000000000 */
[----:B------:R-:W-:-:S04]  /*3a20*/  PRMT R0, RZ, 0x654, R0 ;  /* 0x00000654ff007816 */ /* 0x000fc80000000000 */
[----:B--2---:R2:W-:Y:S01]  /*3a30*/  SYNCS.ARRIVE.TRANS64.RED.A1T0 RZ, [R0+URZ], RZ ;  /* 0x000000ff00ff79a7 */ /* 0x0045e200081004ff */
[----:B-1----:R-:W-:Y:S01]  /*3a40*/  LOP3.LUT P1, RZ, R6, 0x1, RZ, 0xc0, !PT ;  /* 0x0000000106ff7812 */ /* 0x002fe2000782c0ff */
[----:B--2---:R-:W-:-:S12]  /*3a50*/  BRA.U UP2, `(.L_x_76) ;  /* 0x0000000102e07547 */ /* 0x004fd8000b800000 */
[----:B------:R-:W1:Y:S01]  /*3a60*/  LDCU UR6, c[0x0][0x38c] ;  /* 0x00007180ff0677ac */ /* 0x000e620008000800 */
[----:B------:R-:W-:Y:S02]  /*3a70*/  PLOP3.LUT P2, PT, PT, PT, PT, 0x80, 0x8 ;  /* 0x000000000008781c */ /* 0x000fe40003f4f070 */
[----:B------:R-:W-:Y:S01]  /*3a80*/  SHF.L.U32 R5, R9, 0x1f, RZ ;  /* 0x0000001f09057819 */ /* 0x000fe200000006ff */
[----:B------:R-:W-:Y:S02]  /*3a90*/  ULEA UR10, UR22, UR8, 0x3 ;  /* 0x00000008160a7291 */ /* 0x000fe4000f8e18ff */
[----:B------:R-:W-:Y:S02]  /*3aa0*/  ULEA UR11, UR22, UR24, 0x8 ;  /* 0x00000018160b7291 */ /* 0x000fe4000f8e40ff */
[----:B-1----:R-:W-:-:S06]  /*3ab0*/  UISETP.GE.AND UP0, UPT, UR6, 0x1, UPT ;  /* 0x000000010600788c */ /* 0x002fcc000bf06270 */
[----:B------:R-:W-:-:S05]  /*3ac0*/  PLOP3.LUT P0, PT, PT, PT, UP0, 0x80, 0x8 ;  /* 0x000000000008781c */ /* 0x000fca0003f0f008 */
[----:B------:R-:W-:-:S08]  /*3ad0*/  @UP0 ULEA UR6, UR21, UR8, 0x3 ;  /* 0x0000000815060291 */ /* 0x000fd0000f8e18ff */
[----:B------:R-:W-:-:S04]  /*3ae0*/  @P0 SHF.L.U32 R0, R2, 0x1f, RZ ;  /* 0x0000001f02000819 */ /* 0x000fc800000006ff */
[----:B------:R1:W2:Y:S01]  /*3af0*/  @P0 SYNCS.PHASECHK.TRANS64.TRYWAIT P2, [UR6], R0 ;  /* 0x00000000ff0005a7 */ /* 0x0002a20008041106 */
[----:B------:R-:W3:Y:S02]  /*3b00*/  SYNCS.PHASECHK.TRANS64.TRYWAIT P0, [UR10+0x130], R5 ;  /* 0x00013005ff0075a7 */ /* 0x000ee4000800110a */
[----:B-123--:R-:W-:Y:S05]  /*3b10*/  @!P0 BRA `(.L_x_77) ;  /* 0x000000ac006c8947 */ /* 0x00efea0003800000 */
.L_x_167:
[----:B------:R-:W-:Y:S01]  /*3b20*/  UMOV UR19, UR20 ;  /* 0x0000001400137c82 */ /* 0x000fe20008000000 */
[----:B------:R-:W-:Y:S05]  /*3b30*/  BRA.U !UP0, `(.L_x_78) ;  /* 0x0000000108987547 */ /* 0x000fea000b800000 */
[----:B------:R-:W-:Y:S02]  /*3b40*/  UIADD3 UR19, UPT, UPT, UR23, UR20, URZ ;  /* 0x0000001417137290 */ /* 0x000fe4000fffe0ff */
[----:B------:R-:W-:Y:S01]  /*3b50*/  UPLOP3.LUT UP3, UPT, UPT, UPT, UPT, 0x40, 0x4 ;  /* 0x000000000004789c */ /* 0x000fe20003f6e870 */
[----:B------:R-:W-:Y:S01]  /*3b60*/  UMOV UR18, UR7 ;  /* 0x0000000700127c82 */ /* 0x000fe20008000000 */
[----:B------:R-:W-:-:S09]  /*3b70*/  UMOV UR17, UR21 ;  /* 0x0000001500117c82 */ /* 0x000fd20008000000 */
.L_x_81:
[----:B--2---:R-:W-:Y:S01]  /*3b80*/  ULEA UR9, UR17, UR8, 0x3 ;  /* 0x0000000811097291 */ /* 0x004fe2000f8e18ff */
[----:B---3--:R-:W-:Y:S11]  /*3b90*/  @P2 BRA `(.L_x_79) ;  /* 0x00000000000c2947 */ /* 0x008ff60003800000 */
[----:B-1----:R-:W-:Y:S04]  /*3ba0*/  SHF.L.U32 R5, R2, 0x1f, RZ ;  /* 0x0000001f02057819 */ /* 0x002fe800000006ff */
[----:B------:R-:W1:Y:S02]  /*3bb0*/  SYNCS.PHASECHK.TRANS64.TRYWAIT P0, [UR9], R5 ;  /* 0x00000005ff0075a7 */ /* 0x000e640008001109 */
[----:B-1----:R-:W-:Y:S05]  /*3bc0*/  @!P0 BRA `(.L_x_80) ;  /* 0x000000ac00588947 */ /* 0x002fea0003800000 */
.L_x_79:
[----:B------:R-:W-:Y:S01]  /*3bd0*/  UISETP.NE.AND UP0, UPT, UR18, 0x1, UPT ;  /* 0x000000011200788c */ /* 0x000fe2000bf05270 */
[----:B------:R-:W-:Y:S01]  /*3be0*/  PLOP3.LUT P2, PT, PT, PT, PT, 0x80, 0x8 ;  /* 0x000000000008781c */ /* 0x000fe20003f4f070 */
[----:B------:R-:W-:Y:S02]  /*3bf0*/  UIADD3 UR21, UPT, UPT, UR17, 0x1, URZ ;  /* 0x0000000111157890 */ /* 0x000fe4000fffe0ff */
[----:B------:R-:W-:Y:S02]  /*3c00*/  ULEA UR30, UR17, UR15, 0x9 ;  /* 0x0000000f111e7291 */ /* 0x000fe4000f8e48ff */
[----:B------:R-:W-:Y:S01]  /*3c10*/  UISETP.NE.AND UP1, UPT, UR21, 0xb, UPT ;  /* 0x0000000b1500788c */ /* 0x000fe2000bf25270 */
[----:B------:R-:W-:Y:S01]  /*3c20*/  PLOP3.LUT P0, PT, PT, PT, UP0, 0x80, 0x8 ;  /* 0x000000000008781c */ /* 0x000fe20003f0f008 */
[----:B------:R-:W-:Y:S02]  /*3c30*/  ULEA UR32, UR17, UR14, 0x9 ;  /* 0x0000000e11207291 */ /* 0x000fe4000f8e48ff */
[----:B------:R-:W-:Y:S02]  /*3c40*/  USEL UR16, URZ, 0x1, UP1 ;  /* 0x00000001ff107887 */ /* 0x000fe40008800000 */
[----:B------:R-:W-:Y:S02]  /*3c50*/  USEL UR21, UR21, URZ, UP1 ;  /* 0x000000ff15157287 */ /* 0x000fe40008800000 */
[----:B------:R-:W-:Y:S02]  /*3c60*/  UIADD3 UR36, UPT, UPT, UR30, 0x2, URZ ;  /* 0x000000021e247890 */ /* 0x000fe4000fffe0ff */
[----:B------:R-:W-:Y:S01]  /*3c70*/  @UP0 ULEA UR6, UR21, UR8, 0x3 ;  /* 0x0000000815060291 */ /* 0x000fe2000f8e18ff */
[----:B------:R-:W-:Y:S01]  /*3c80*/  LOP3.LUT R2, R2, UR16, RZ, 0x3c, !PT ;  /* 0x0000001002027c12 */ /* 0x000fe2000f8e3cff */
[----:B------:R-:W-:Y:S02]  /*3c90*/  UIADD3 UR34, UPT, UPT, UR32, 0x2, URZ ;  /* 0x0000000220227890 */ /* 0x000fe4000fffe0ff */
[----:B------:R-:W-:Y:S01]  /*3ca0*/  UIADD3 UR9, UPT, UPT, UR9, 0x58, URZ ;  /* 0x0000005809097890 */ /* 0x000fe2000fffe0ff */
[----:B-1----:R-:W-:Y:S01]  /*3cb0*/  @P0 SHF.L.U32 R0, R2, 0x1f, RZ ;  /* 0x0000001f02000819 */ /* 0x002fe200000006ff */
[----:B------:R-:W-:Y:S01]  /*3cc0*/  UMOV UR31, 0x80004020 ;  /* 0x80004020001f7882 */ /* 0x000fe20000000000 */
[----:B------:R-:W-:Y:S01]  /*3cd0*/  UMOV UR33, 0x80004020 ;  /* 0x8000402000217882 */ /* 0x000fe20000000000 */
[----:B------:R-:W-:Y:S01]  /*3ce0*/  UMOV UR37, 0x80004020 ;  /* 0x8000402000257882 */ /* 0x000fe20000000000 */
[----:B------:R2:W3:Y:S01]  /*3cf0*/  @P0 SYNCS.PHASECHK.TRANS64.TRYWAIT P2, [UR6], R0 ;  /* 0x00000000ff0005a7 */ /* 0x0004e20008041106 */
[----:B------:R-:W-:Y:S01]  /*3d00*/  UIADD3 UR20, UPT, UPT, UR20, 0x1, URZ ;  /* 0x0000000114147890 */ /* 0x000fe2000fffe0ff */
[----:B------:R2:W-:Y:S01]  /*3d10*/  UTCQMMA.2CTA gdesc[UR32], gdesc[UR30], tmem[UR11], tmem[UR28], idesc[UR29], UP3 ;  /* 0x00ff1c1e200075ea */ /* 0x0005e20009a0030b */
[----:B------:R-:W-:Y:S02]  /*3d20*/  UIADD3 UR18, UPT, UPT, UR18, -0x1, URZ ;  /* 0xffffffff12127890 */ /* 0x000fe4000fffe0ff */
[----:B------:R-:W-:Y:S02]  /*3d30*/  UISETP.NE.AND UP0, UPT, UR20, UR19, UPT ;  /* 0x000000131400728c */ /* 0x000fe4000bf05270 */
[----:B------:R-:W-:Y:S01]  /*3d40*/  UPLOP3.LUT UP3, UPT, UPT, UPT, UPT, 0x80, 0x8 ;  /* 0x000000000008789c */ /* 0x000fe20003f6f070 */
[----:B------:R-:W-:Y:S01]  /*3d50*/  UMOV UR35, 0x80004020 ;  /* 0x8000402000237882 */ /* 0x000fe20000000000 */
[----:B------:R-:W-:Y:S01]  /*3d60*/  UMOV UR17, UR21 ;  /* 0x0000001500117c82 */ /* 0x000fe20008000000 */
[----:B------:R2:W-:Y:S01]  /*3d70*/  UTCQMMA.2CTA gdesc[UR34], gdesc[UR36], tmem[UR11], tmem[UR26], idesc[UR27], UPT ;  /* 0x00ff1a24220075ea */ /* 0x0005e2000ba0030b */
[----:B------:R2:W-:Y:S03]  /*3d80*/  UTCBAR.2CTA.MULTICAST [UR9], URZ, UR13 ;  /* 0x000000ff090073e9 */ /* 0x0005e6000820080d */
[----:B------:R-:W-:Y:S05]  /*3d90*/  BRA.U UP0, `(.L_x_81) ;  /* 0xfffffffd00787547 */ /* 0x000fea000b83ffff */
.L_x_78:
[----:B------:R-:W-:Y:S01]  /*3da0*/  UIADD3 UR10, UPT, UPT, UR10, 0x120, URZ ;  /* 0x000001200a0a7890 */ /* 0x000fe2000fffe0ff */
[----:B------:R-:W-:-:S08]  /*3db0*/  UMOV UR20, UR19 ;  /* 0x0000001300147c82 */ /* 0x000fd00008000000 */
[----:B------:R4:W-:Y:S01]  /*3dc0*/  UTCBAR.2CTA.MULTICAST [UR10], URZ, UR12 ;  /* 0x000000ff0a0073e9 */ /* 0x0009e2000820080c */
[----:B------:R-:W-:Y:S02]  /*3dd0*/  NOP ;  /* 0x0000000000007918 */ /* 0x000fe40000000000 */
.L_x_76:
[----:B------:R-:W-:Y:S01]  /*3de0*/  UIADD3 UR22, UPT, UPT, UR22, 0x1, URZ ;  /* 0x0000000116167890 */ /* 0x000fe2000fffe0ff */
[----:B------:R-:W-:-:S03]  /*3df0*/  ISETP.NE.AND P0, PT, R8, 0x2, PT ;  /* 0x000000020800780c */ /* 0x000fc60003f05270 */
[----:B------:R-:W-:Y:S01]  /*3e00*/  UISETP.NE.AND UP0, UPT, UR22, 0x2, UPT ;  /* 0x000000021600788c */ /* 0x000fe2000bf05270 */
[----:B-12---:R-:W-:Y:S02]  /*3e10*/  SEL R0, RZ, 0x1, P0 ;  /* 0x00000001ff007807 */ /* 0x006fe40000000000 */
[----:B------:R-:W-:Y:S01]  /*3e20*/  SEL R8, R8, RZ, P0 ;  /* 0x000000ff08087207 */ /* 0x000fe20000000000 */
[----:B------:R-:W-:Y:S01]  /*3e30*/  USEL UR6, URZ, 0x1, UP0 ;  /* 0x00000001ff067887 */ /* 0x000fe20008000000 */
[----:B------:R-:W-:Y:S01]  /*3e40*/  LOP3.LUT R3, R3, R0, RZ, 0x3c, !PT ;  /* 0x0000000003037212 */ /* 0x000fe200078e3cff */
[----:B------:R-:W-:-:S04]  /*3e50*/  USEL UR22, UR22, URZ, UP0 ;  /* 0x000000ff16167287 */ /* 0x000fc80008000000 */
[----:B------:R-:W-:Y:S01]  /*3e60*/  LOP3.LUT R9, R9, UR6, RZ, 0x3c, !PT ;  /* 0x0000000609097c12 */ /* 0x000fe2000f8e3cff */
[----:B------:R-:W-:Y:S07]  /*3e70*/  @P1 BRA `(.L_x_82) ;  /* 0xfffffff800b01947 */ /* 0x000fee000383ffff */
[----:B------:R-:W1:Y:S01]  /*3e80*/  S2UR UR6, SR_CgaCtaId ;  /* 0x00000000000679c3 */ /* 0x000e620000008800 */
[----:B------:R-:W-:Y:S01]  /*3e90*/  ELECT P0, URZ, PT ;  /* 0x0000000000ff782f */ /* 0x000fe20003800000 */
[----:B------:R-:W-:Y:S01]  /*3ea0*/  HFMA2 R0, -RZ, RZ, 0, 5.9604644775390625e-08 ;  /* 0x00000001ff007431 */ /* 0x000fe200000001ff */
[----:B------:R-:W-:-:S05]  /*3eb0*/  UMOV UR7, 0x40 ;  /* 0x0000004000077882 */ /* 0x000fca0000000000 */
[----:B------:R-:W-:Y:S01]  /*3ec0*/  UVIRTCOUNT.DEALLOC.SMPOOL 0x80 ;  /* 0x000000800000784c */ /* 0x000fe20000000000 */
[----:B------:R-:W-:Y:S02]  /*3ed0*/  UISETP.NE.AND UP0, UPT, UR5, URZ, UPT ;  /* 0x000000ff0500728c */ /* 0x000fe4000bf05270 */
[----:B-1----:R-:W-:-:S09]  /*3ee0*/  ULEA UR6, UR6, UR7, 0x18 ;  /* 0x0000000706067291 */ /* 0x002fd2000f8ec0ff */
[----:B------:R1:W-:Y:S01]  /*3ef0*/  @P0 STS.U8 [UR6+0x1c], R0 ;  /* 0x00001c00ff000988 */ /* 0x0003e20008000006 */
[----:B------:R-:W-:Y:S05]  /*3f00*/  BRA.U UP0, `(.L_x_83) ;  /* 0x0000000100587547 */ /* 0x000fea000b800000 */
[----:B------:R-:W-:Y:S01]  /*3f10*/  UIADD3 UR7, UPT, UPT, UR8, 0x130, URZ ;  /* 0x0000013008077890 */ /* 0x000fe2000fffe0ff */
[----:B------:R-:W-:-:S03]  /*3f20*/  SHF.L.U32 R3, R9, 0x1f, RZ ;  /* 0x0000001f09037819 */ /* 0x000fc600000006ff */
[----:B------:R-:W-:-:S09]  /*3f30*/  ULEA UR5, UR22, UR7, 0x3 ;  /* 0x0000000716057291 */ /* 0x000fd2000f8e18ff */
[----:B------:R-:W2:Y:S02]  /*3f40*/  SYNCS.PHASECHK.TRANS64.TRYWAIT P0, [UR5], R3 ;  /* 0x00000003ff0075a7 */ /* 0x000ea40008001105 */
[----:B--2---:R-:W-:Y:S05]  /*3f50*/  @!P0 BRA `(.L_x_84) ;  /* 0x000000a8008c8947 */ /* 0x004fea0003800000 */
.L_x_170:
[----:B------:R-:W-:-:S04]  /*3f60*/  UIADD3 UR9, UPT, UPT, UR22, 0x1, URZ ;  /* 0x0000000116097890 */ /* 0x000fc8000fffe0ff */
[----:B------:R-:W-:-:S04]  /*3f70*/  UISETP.NE.AND UP1, UPT, UR9, 0x2, UPT ;  /* 0x000000020900788c */ /* 0x000fc8000bf25270 */
[----:B------:R-:W-:Y:S02]  /*3f80*/  USEL UR5, URZ, 0x1, UP1 ;  /* 0x00000001ff057887 */ /* 0x000fe40008800000 */
[----:B------:R-:W-:-:S04]  /*3f90*/  USEL UR9, UR9, URZ, UP1 ;  /* 0x000000ff09097287 */ /* 0x000fc80008800000 */
[----:B------:R-:W-:Y:S01]  /*3fa0*/  ULEA UR9, UR9, UR7, 0x3 ;  /* 0x0000000709097291 */ /* 0x000fe2000f8e18ff */
[----:B-1----:R-:W-:-:S04]  /*3fb0*/  LOP3.LUT R3, R9, UR5, RZ, 0x3c, !PT ;  /* 0x0000000509037c12 */ /* 0x002fc8000f8e3cff */
[----:B------:R-:W-:Y:S01]  /*3fc0*/  SHF.L.U32 R3, R3, 0x1f, RZ ;  /* 0x0000001f03037819 */ /* 0x000fe200000006ff */
[----:B------:R-:W-:-:S04]  /*3fd0*/  IMAD.U32 R0, RZ, RZ, UR9 ;  /* 0x00000009ff007e24 */ /* 0x000fc8000f8e00ff */
[----:B------:R1:W2:Y:S03]  /*3fe0*/  SYNCS.PHASECHK.TRANS64.TRYWAIT P0, [R0+URZ], R3 ;  /* 0x00000003000075a7 */ /* 0x0002a600080011ff */
[----:B--2---:R-:W-:Y:S05]  /*3ff0*/  @!P0 NANOSLEEP.SYNCS 0x989680 ;  /* 0x009896800000895d */ /* 0x004fea0003900000 */
[----:B------:R-:W2:Y:S02]  /*4000*/  @!P0 SYNCS.PHASECHK.TRANS64 P0, [R0+URZ], R3 ;  /* 0x00000003000085a7 */ /* 0x000ea400080010ff */
[----:B--2---:R-:W-:Y:S05]  /*4010*/  @P0 BRA `(.L_x_85) ;  /* 0x0000000000200947 */ /* 0x004fea0003800000 */
.L_x_86:
[----:B--2---:R2:W1:Y:S02]  /*4020*/  SYNCS.PHASECHK.TRANS64.TRYWAIT P0, [R0+URZ], R3 ;  /* 0x00000003000075a7 */ /* 0x00446400080011ff */
[----:B-1----:R-:W-:Y:S05]  /*4030*/  @!P0 NANOSLEEP.SYNCS 0x989680 ;  /* 0x009896800000895d */ /* 0x002fea0003900000 */
[----:B------:R-:W1:Y:S02]  /*4040*/  @!P0 SYNCS.PHASECHK.TRANS64 P0, [R0+URZ], R3 ;  /* 0x00000003000085a7 */ /* 0x000e6400080010ff */
[----:B-1----:R-:W-:Y:S05]  /*4050*/  @!P0 BRA `(.L_x_86) ;  /* 0xfffffffc00f08947 */ /* 0x002fea000383ffff */
[----:B------:R-:W-:Y:S05]  /*4060*/  BRA `(.L_x_85) ;  /* 0x00000000000c7947 */ /* 0x000fea0003800000 */
.L_x_83:
[----:B------:R-:W-:-:S04]  /*4070*/  UIADD3 UR5, UPT, UPT, UR8, 0x160, URZ ;  /* 0x0000016008057890 */ /* 0x000fc8000fffe0ff */
[----:B------:R-:W-:-:S09]  /*4080*/  UPRMT UR5, UR4, 0x654, UR5 ;  /* 0x0000065404057896 */ /* 0x000fd20008000005 */
[----:B------:R-:W-:Y:S03]  /*4090*/  SYNCS.ARRIVE.TRANS64.RED.A1T0 RZ, [UR5], RZ ;  /* 0x000000ffffff79a7 */ /* 0x000fe60008100405 */
.L_x_85:
[----:B-12---:R-:W-:Y:S01]  /*40a0*/  SHF.L.U32 R3, RZ, 0x1f, RZ ;  /* 0x0000001fff037819 */ /* 0x006fe200000006ff */
[----:B------:R-:W-:Y:S01]  /*40b0*/  UIADD3 UR5, UPT, UPT, UR8, 0x160, URZ ;  /* 0x0000016008057890 */ /* 0x000fe2000fffe0ff */
[----:B------:R-:W-:Y:S02]  /*40c0*/  PLOP3.LUT P0, PT, PT, PT, UP0, 0x80, 0x8 ;  /* 0x000000000008781c */ /* 0x000fe40003f0f008 */
[----:B------:R-:W1:Y:S02]  /*40d0*/  SYNCS.PHASECHK.TRANS64.TRYWAIT P1, [UR8+0x160], R3 ;  /* 0x00016003ff0075a7 */ /* 0x000e640008021108 */
[----:B-1----:R-:W-:Y:S09]  /*40e0*/  @!P1 BRA `(.L_x_87) ;  /* 0x000000a800409947 */ /* 0x002ff20003800000 */
.L_x_172:
[----:B------:R-:W-:Y:S01]  /*40f0*/  @!UP0 UPRMT UR5, UR4, 0x654, UR5 ;  /* 0x0000065404058896 */ /* 0x000fe20008000005 */
[----:B------:R-:W-:Y:S02]  /*4100*/  UMOV UR8, 0xffff ;  /* 0x0000ffff00087882 */ /* 0x000fe40000000000 */
[----:B------:R-:W-:-:S06]  /*4110*/  UMOV UR4, 0x1 ;  /* 0x0000000100047882 */ /* 0x000fcc0000000000 */
[----:B------:R-:W-:Y:S01]  /*4120*/  @!P0 SYNCS.ARRIVE.TRANS64.RED.A1T0 RZ, [UR5], RZ ;  /* 0x000000ffffff89a7 */ /* 0x000fe20008100405 */
[----:B------:R-:W-:Y:S01]  /*4130*/  NOP ;  /* 0x0000000000007918 */ /* 0x000fe20000000000 */
[----:B-1----:R-:W1:Y:S01]  /*4140*/  LDS R0, [UR6+0x14] ;  /* 0x00001406ff007984 */ /* 0x002e620008000800 */
[----:B------:R-:W-:-:S04]  /*4150*/  ULOP3.LUT UR5, UR24, 0xffff, URZ, 0xc0, !UPT ;  /* 0x0000ffff18057892 */ /* 0x000fc8000f8ec0ff */
[----:B------:R-:W-:-:S04]  /*4160*/  USHF.R.U32.HI UR5, URZ, 0x5, UR5 ;  /* 0x00000005ff057899 */ /* 0x000fc80008011605 */
[----:B------:R-:W-:Y:S02]  /*4170*/  USHF.L.U32 UR8, UR8, UR5, URZ ;  /* 0x0000000508087299 */ /* 0x000fe400080006ff */
[----:B------:R-:W-:-:S04]  /*4180*/  USHF.L.U32 UR4, UR4, UR5, URZ ;  /* 0x0000000504047299 */ /* 0x000fc800080006ff */
[----:B-1----:R-:W-:-:S04]  /*4190*/  LOP3.LUT R0, R0, UR8, RZ, 0xc0, !PT ;  /* 0x0000000800007c12 */ /* 0x002fc8000f8ec0ff */
[----:B------:R-:W-:-:S13]  /*41a0*/  ISETP.NE.AND P0, PT, R0, UR8, PT ;  /* 0x0000000800007c0c */ /* 0x000fda000bf05270 */
[----:B------:R-:W-:Y:S05]  /*41b0*/  @P0 BRA `(.L_x_88) ;  /* 0x0000000000580947 */ /* 0x000fea0003800000 */
[----:B------:R-:W1:Y:S02]  /*41c0*/  LDS R0, [UR6+0x18] ;  /* 0x00001806ff007984 */ /* 0x000e640008000800 */
[----:B-1----:R-:W-:-:S04]  /*41d0*/  LOP3.LUT R0, R0, UR4, RZ, 0xc0, !PT ;  /* 0x0000000400007c12 */ /* 0x002fc8000f8ec0ff */
[----:B------:R-:W-:-:S13]  /*41e0*/  ISETP.NE.AND P0, PT, R0, UR4, PT ;  /* 0x0000000400007c0c */ /* 0x000fda000bf05270 */
[----:B------:R-:W-:Y:S05]  /*41f0*/  @P0 BRA `(.L_x_89) ;  /* 0x00000000003c0947 */ /* 0x000fea0003800000 */
[----:B------:R-:W1:Y:S01]  /*4200*/  S2R R2, SR_LANEID ;  /* 0x0000000000027919 */ /* 0x000e620000000000 */
[----:B------:R-:W-:Y:S01]  /*4210*/  ULOP3.LUT UR8, URZ, UR8, URZ, 0x33, !UPT ;  /* 0x00000008ff087292 */ /* 0x000fe2000f8e33ff */
[----:B------:R-:W-:Y:S01]  /*4220*/  LOP3.LUT R4, RZ, UR4, RZ, 0x33, !PT ;  /* 0x00000004ff047c12 */ /* 0x000fe2000f8e33ff */
[----:B------:R-:W-:Y:S02]  /*4230*/  VOTEU.ANY UR7, UPT, PT ;  /* 0x0000000000077886 */ /* 0x000fe400038e0100 */
[----:B------:R-:W-:Y:S01]  /*4240*/  UFLO.U32 UR7, UR7 ;  /* 0x00000007000772bd */ /* 0x000fe200080e0000 */
[----:B------:R-:W2:Y:S01]  /*4250*/  REDUX UR4, R4 ;  /* 0x00000000040473c4 */ /* 0x000ea20000000000 */
[----:B------:R-:W-:-:S06]  /*4260*/  IMAD.U32 R0, RZ, RZ, UR8 ;  /* 0x00000008ff007e24 */ /* 0x000fcc000f8e00ff */
[----:B------:R1:W-:Y:S01]  /*4270*/  UTCATOMSWS.AND URZ, UR8 ;  /* 0x0000000800ff79e3 */ /* 0x0003e20008000000 */
[----:B------:R-:W3:Y:S01]  /*4280*/  REDUX UR5, R0 ;  /* 0x00000000000573c4 */ /* 0x000ee20000000000 */
[----:B-1----:R-:W-:Y:S01]  /*4290*/  ISETP.EQ.U32.AND P0, PT, R2, UR7, PT ;  /* 0x0000000702007c0c */ /* 0x002fe2000bf02070 */
[----:B--2---:R-:W-:Y:S01]  /*42a0*/  IMAD.U32 R2, RZ, RZ, UR4 ;  /* 0x00000004ff027e24 */ /* 0x004fe2000f8e00ff */
[----:B---3--:R-:W-:-:S11]  /*42b0*/  MOV R3, UR5 ;  /* 0x0000000500037c02 */ /* 0x008fd60008000f00 */
[----:B------:R1:W-:Y:S04]  /*42c0*/  @P0 ATOMS.AND RZ, [UR6+0x14], R3 ;  /* 0x00001403ffff098c */ /* 0x0003e8000a800006 */
[----:B------:R1:W-:Y:S01]  /*42d0*/  @P0 ATOMS.AND RZ, [UR6+0x18], R2 ;  /* 0x00001802ffff098c */ /* 0x0003e2000a800006 */
[----:B------:R-:W-:Y:S05]  /*42e0*/  BRA `(.L_x_90) ;  /* 0x0000000000147947 */ /* 0x000fea0003800000 */
.L_x_89:
[----:B------:R-:W-:Y:S02]  /*42f0*/  MOV R2, 0x4310 ;  /* 0x0000431000027802 */ /* 0x000fe40000000f00 */
[----:B---345:R-:W-:Y:S05]  /*4300*/  CALL.REL.NOINC `($__internal_0_$__cuda_sm10x_tcgen05_guardrail_trap_col_being_dealloced_not_returned_by_alloc) ;  /* 0x000000a800e07944 */ /* 0x038fea0003c00000 */
[----:B------:R-:W-:Y:S05]  /*4310*/  BRA `(.L_x_90) ;  /* 0x0000000000087947 */ /* 0x000fea0003800000 */
.L_x_88:
[----:B------:R-:W-:Y:S02]  /*4320*/  MOV R2, 0x4340 ;  /* 0x0000434000027802 */ /* 0x000fe40000000f00 */
[----:B---345:R-:W-:Y:S05]  /*4330*/  CALL.REL.NOINC `($__internal_2_$__cuda_sm10x_tcgen05_guardrail_trap_unallocated_columns_being_dealloced) ;  /* 0x000000a800ec7944 */ /* 0x038fea0003c00000 */
.L_x_90:
[----:B------:R-:W-:Y:S01]  /*4340*/  NOP ;  /* 0x0000000000007918 */ /* 0x000fe20000000000 */
[----:B----4-:R-:W-:Y:S05]  /*4350*/  EXIT ;  /* 0x000000000000794d */ /* 0x010fea0003800000 */
.L_x_63:
[----:B------:R-:W-:-:S09]  /*4360*/  UISETP.NE.OR UP5, UPT, UR10, 0x3, UP5 ;  /* 0x000000030a00788c */ /* 0x000fd2000afa5670 */
[----:B------:R-:W-:Y:S05]  /*4370*/  BRA.U UP5, `(.L_x_91) ;  /* 0x0000001105147547 */ /* 0x000fea000b800000 */
[----:B------:R-:W1:Y:S01]  /*4380*/  LDC R0, c[0x0][0xb30] ;  /* 0x0002cc00ff007b82 */ /* 0x000e620000000800 */
[----:B------:R-:W2:Y:S01]  /*4390*/  LDCU.64 UR8, c[0x0][0x888] ;  /* 0x00011100ff0877ac */ /* 0x000ea20008000a00 */
[----:B------:R-:W-:Y:S02]  /*43a0*/  HFMA2 R29, -RZ, RZ, 0, 0 ;  /* 0x00000000ff1d7431 */ /* 0x000fe400000001ff */
[----:B------:R-:W-:Y:S01]  /*43b0*/  IMAD.MOV.U32 R31, RZ, RZ, 0x1 ;  /* 0x00000001ff1f7424 */ /* 0x000fe200078e00ff */
[----:B------:R-:W-:Y:S01]  /*43c0*/  MOV R27, 0x2000 ;  /* 0x00002000001b7802 */ /* 0x000fe20000000f00 */
[----:B------:R-:W3:Y:S01]  /*43d0*/  LDCU.64 UR4, c[0x0][0x890] ;  /* 0x00011200ff0477ac */ /* 0x000ee20008000a00 */
[----:B------:R-:W-:Y:S01]  /*43e0*/  IMAD.MOV.U32 R30, RZ, RZ, RZ ;  /* 0x000000ffff1e7224 */ /* 0x000fe200078e00ff */
[----:B------:R-:W4:Y:S01]  /*43f0*/  LDC R25, c[0x0][0x370] ;  /* 0x0000dc00ff197b82 */ /* 0x000f220000000800 */
[----:B------:R-:W-:Y:S01]  /*4400*/  UMOV UR7, 0x400 ;  /* 0x0000040000077882 */ /* 0x000fe20000000000 */
[----:B------:R-:W-:-:S02]  /*4410*/  UPLOP3.LUT UP1, UPT, UPT, UPT, UPT, 0x40, 0x4 ;  /* 0x000000000004789c */ /* 0x000fc40003f2e870 */
[----:B------:R-:W-:-:S04]  /*4420*/  ULEA UR7, UR37, UR7, 0x18 ;  /* 0x0000000725077291 */ /* 0x000fc8000f8ec0ff */
[----:B------:R-:W4:Y:S01]  /*4430*/  LDC R2, c[0x0][0xb0c] ;  /* 0x0002c300ff027b82 */ /* 0x000f220000000800 */
[----:B------:R-:W-:Y:S02]  /*4440*/  UIADD3 UR13, UPT, UPT, UR7, 0xc8, URZ ;  /* 0x000000c8070d7890 */ /* 0x000fe4000fffe0ff */
[----:B--2---:R-:W-:Y:S02]  /*4450*/  UISETP.NE.U32.AND UP2, UPT, UR8, URZ, UPT ;  /* 0x000000ff0800728c */ /* 0x004fe4000bf45070 */
[----:B------:R-:W-:Y:S02]  /*4460*/  UIADD3 UR33, UPT, UPT, UR7, 0xb0, URZ ;  /* 0x000000b007217890 */ /* 0x000fe4000fffe0ff */
[----:B---3--:R-:W-:Y:S01]  /*4470*/  UISETP.NE.U32.AND UP3, UPT, UR4, URZ, UPT ;  /* 0x000000ff0400728c */ /* 0x008fe2000bf65070 */
[----:B------:R-:W2:Y:S01]  /*4480*/  LDC R24, c[0x0][0xb20] ;  /* 0x0002c800ff187b82 */ /* 0x000ea20000000800 */
[----:B-1----:R-:W-:Y:S01]  /*4490*/  ISETP.NE.AND P1, PT, R0, 0x1, PT ;  /* 0x000000010000780c */ /* 0x002fe20003f25270 */
[----:B------:R-:W-:-:S02]  /*44a0*/  UISETP.NE.AND.EX UP2, UPT, UR9, URZ, UPT, UP2 ;  /* 0x000000ff0900728c */ /* 0x000fc4000bf45320 */
[----:B------:R-:W-:Y:S02]  /*44b0*/  UIADD3 UR25, UPT, UPT, UR7, 0xb8, URZ ;  /* 0x000000b807197890 */ /* 0x000fe4000fffe0ff */
[----:B------:R-:W-:Y:S02]  /*44c0*/  UIADD3 UR17, UPT, UPT, UR7, 0xc0, URZ ;  /* 0x000000c007117890 */ /* 0x000fe4000fffe0ff */
[----:B------:R-:W1:Y:S01]  /*44d0*/  LDC.64 R32, c[0x0][0x348] ;  /* 0x0000d200ff207b82 */ /* 0x000e620000000a00 */
[----:B------:R-:W-:Y:S02]  /*44e0*/  UPRMT UR13, UR37, 0x654, UR13 ;  /* 0x00000654250d7896 */ /* 0x000fe4000800000d */
[----:B------:R-:W-:-:S05]  /*44f0*/  UISETP.NE.AND.EX UP3, UPT, UR5, URZ, UPT, UP3 ;  /* 0x000000ff0500728c */ /* 0x000fca000bf65330 */
[----:B------:R-:W3:Y:S08]  /*4500*/  LDC.64 R16, c[0x0][0xb10] ;  /* 0x0002c400ff107b82 */ /* 0x000ef00000000a00 */
[----:B------:R-:W1:Y:S08]  /*4510*/  LDC.64 R6, c[0x0][0xb18] ;  /* 0x0002c600ff067b82 */ /* 0x000e700000000a00 */
[----:B------:R-:W1:Y:S08]  /*4520*/  LDC.64 R4, c[0x0][0xb28] ;  /* 0x0002ca00ff047b82 */ /* 0x000e700000000a00 */
[----:B--2-4-:R-:W1:Y:S02]  /*4530*/  LDC R26, c[0x0][0x374] ;  /* 0x0000dd00ff1a7b82 */ /* 0x014e640000000800 */
.L_x_102:
[C---:B------:R-:W-:Y:S02]  /*4540*/  LEA R0, R30.reuse, UR7, 0x3 ;  /* 0x000000071e007c11 */ /* 0x040fe4000f8e18ff */
[----:B------:R-:W-:Y:S02]  /*4550*/  SHF.L.U32 R3, R29, 0x1f, RZ ;  /* 0x0000001f1d037819 */ /* 0x000fe400000006ff */
[----:B------:R-:W-:Y:S02]  /*4560*/  LEA R20, R30, UR7, 0x4 ;  /* 0x000000071e147c11 */ /* 0x000fe4000f8e20ff */
[----:B--2---:R-:W2:Y:S02]  /*4570*/  SYNCS.PHASECHK.TRANS64.TRYWAIT P0, [R0+URZ+0x100], R3 ;  /* 0x00010003000075a7 */ /* 0x004ea400080011ff */
[----:B--2---:R-:W-:Y:S05]  /*4580*/  @!P0 BRA `(.L_x_92) ;  /* 0x000000a400308947 */ /* 0x004fea0003800000 */
.L_x_173:
[----:B------:R-:W-:Y:S01]  /*4590*/  ISETP.GE.AND P0, PT, R122, 0x1, PT ;  /* 0x000000017a00780c */ /* 0x000fe20003f06270 */
[----:B------:R-:W4:Y:S01]  /*45a0*/  LDS.128 R20, [R20+0x170] ;  /* 0x0001700014147984 */ /* 0x000f220000000c00 */
[----:B--2---:R-:W-:Y:S01]  /*45b0*/  VIADD R0, R0, 0x110 ;  /* 0x0000011000007836 */ /* 0x004fe20000000000 */
[----:B------:R-:W-:Y:S01]  /*45c0*/  @!PT LDS RZ, [RZ] ;  /* 0x00000000fffff984 */ /* 0x000fe20000000800 */
[----:B------:R-:W-:Y:S01]  /*45d0*/  @!PT LDS RZ, [RZ] ;  /* 0x00000000fffff984 */ /* 0x000fe20000000800 */
[----:B------:R-:W-:Y:S01]  /*45e0*/  @!PT LDS RZ, [RZ] ;  /* 0x00000000fffff984 */ /* 0x000fe20000000800 */
[----:B------:R-:W-:Y:S01]  /*45f0*/  @!PT LDS RZ, [RZ] ;  /* 0x00000000fffff984 */ /* 0x000fe20000000800 */
[----:B------:R2:W-:Y:S06]  /*4600*/  MEMBAR.ALL.CTA ;  /* 0x0000000000007992 */ /* 0x0005ec0000008000 */
[----:B--2---:R-:W2:Y:S01]  /*4610*/  FENCE.VIEW.ASYNC.S ;  /* 0x00000000000073c6 */ /* 0x004ea20000000000 */
[----:B------:R-:W-:Y:S04]  /*4620*/  PRMT R0, RZ, 0x654, R0 ;  /* 0x00000654ff007816 */ /* 0x000fe80000000000 */
[----:B--2---:R2:W-:Y:S01]  /*4630*/  SYNCS.ARRIVE.TRANS64.RED.A1T0 RZ, [R0+URZ], RZ ;  /* 0x000000ff00ff79a7 */ /* 0x0045e200081004ff */
[----:B----4-:R-:W-:Y:S11]  /*4640*/  LOP3.LUT P3, RZ, R22, 0x1, RZ, 0xc0, !PT ;  /* 0x0000000116ff7812 */ /* 0x010ff6000786c0ff */
[----:B------:R-:W-:Y:S02]  /*4650*/  @!UPT UIADD3 URZ, UPT, UPT, URZ, URZ, URZ ;  /* 0x000000fffffff290 */ /* 0x000fe4000fffe0ff */
[----:B------:R-:W-:Y:S02]  /*4660*/  @P3 MOV R13, R20 ;  /* 0x00000014000d3202 */ /* 0x000fe40000000f00 */
[----:B------:R-:W-:Y:S01]  /*4670*/  @P3 LOP3.LUT R8, R21, 0xffff, RZ, 0xc0, !PT ;  /* 0x0000ffff15083812 */ /* 0x000fe200078ec0ff */
[----:B--2---:R-:W-:Y:S06]  /*4680*/  @!P0 BRA `(.L_x_93) ;  /* 0x0000000000a48947 */ /* 0x004fec0003800000 */
[----:B-1----:R-:W-:Y:S01]  /*4690*/  IMAD.HI.U32 R35, R26, R7, RZ ;  /* 0x000000071a237227 */ /* 0x002fe200078e00ff */
[----:B------:R-:W-:Y:S02]  /*46a0*/  ISETP.NE.AND P0, PT, R6, 0x1, PT ;  /* 0x000000010600780c */ /* 0x000fe40003f05270 */
[----:B------:R-:W-:Y:S01]  /*46b0*/  ISETP.NE.AND P2, PT, R122, 0x1, PT ;  /* 0x000000017a00780c */ /* 0x000fe20003f45270 */
[----:B---3--:R-:W-:Y:S01]  /*46c0*/  IMAD.HI.U32 R34, R25, R16, RZ ;  /* 0x0000001019227227 */ /* 0x008fe200078e00ff */
[----:B------:R-:W-:Y:S02]  /*46d0*/  SHF.R.U32.HI R35, RZ, R24, R35 ;  /* 0x00000018ff237219 */ /* 0x000fe40000011623 */
[----:B------:R-:W-:Y:S01]  /*46e0*/  ISETP.NE.AND P4, PT, R2, 0x1, PT ;  /* 0x000000010200780c */ /* 0x000fe20003f85270 */
[----:B------:R-:W-:Y:S01]  /*46f0*/  IMAD.HI.U32 R36, R13, R16, RZ ;  /* 0x000000100d247227 */ /* 0x000fe200078e00ff */
[----:B------:R-:W-:Y:S02]  /*4700*/  SHF.R.U32.HI R34, RZ, R17, R34 ;  /* 0x00000011ff227219 */ /* 0x000fe40000011622 */
[----:B------:R-:W-:Y:S01]  /*4710*/  SEL R3, R26, R35, !P0 ;  /* 0x000000231a037207 */ /* 0x000fe20004000000 */
[C---:B------:R-:W-:Y:S01]  /*4720*/  IMAD.HI.U32 R35, R8.reuse, R7, RZ ;  /* 0x0000000708237227 */ /* 0x040fe200078e00ff */
[----:B------:R-:W-:Y:S02]  /*4730*/  SEL R11, R25, R34, !P4 ;  /* 0x00000022190b7207 */ /* 0x000fe40006000000 */
[----:B------:R-:W-:Y:S01]  /*4740*/  SHF.R.U32.HI R36, RZ, R17, R36 ;  /* 0x00000011ff247219 */ /* 0x000fe20000011624 */
[----:B------:R-:W-:Y:S01]  /*4750*/  IMAD.HI.U32 R38, R3, R4, RZ ;  /* 0x0000000403267227 */ /* 0x000fe200078e00ff */
[----:B------:R-:W-:Y:S03]  /*4760*/  SHF.R.U32.HI R35, RZ, R24, R35 ;  /* 0x00000018ff237219 */ /* 0x000fe60000011623 */
[----:B------:R-:W-:Y:S01]  /*4770*/  IMAD.HI.U32 R34, R11, R4, RZ ;  /* 0x000000040b227227 */ /* 0x000fe200078e00ff */
[----:B------:R-:W-:Y:S02]  /*4780*/  @P2 SHF.R.U32.HI R3, RZ, R5, R38 ;  /* 0x00000005ff032219 */ /* 0x000fe40000011626 */
[----:B------:R-:W-:Y:S02]  /*4790*/  SEL R9, R8, R35, !P0 ;  /* 0x0000002308097207 */ /* 0x000fe40004000000 */
[----:B------:R-:W-:Y:S01]  /*47a0*/  @P2 SHF.R.U32.HI R11, RZ, R5, R34 ;  /* 0x00000005ff0b2219 */ /* 0x000fe20000011622 */
[C---:B------:R-:W-:Y:S01]  /*47b0*/  IMAD R10, R122.reuse, R3, RZ ;  /* 0x000000037a0a7224 */ /* 0x040fe200078e02ff */
[----:B------:R-:W-:Y:S01]  /*47c0*/  SEL R3, R13, R36, !P4 ;  /* 0x000000240d037207 */ /* 0x000fe20006000000 */
[C---:B------:R-:W-:Y:S03]  /*47d0*/  IMAD.HI.U32 R14, R9.reuse, R4, RZ ;  /* 0x00000004090e7227 */ /* 0x040fe600078e00ff */
[----:B------:R-:W-:Y:S01]  /*47e0*/  ISETP.GE.AND P0, PT, R9, R10, PT ;  /* 0x0000000a0900720c */ /* 0x000fe20003f06270 */
[C---:B------:R-:W-:Y:S01]  /*47f0*/  IMAD R12, R122.reuse, R11, RZ ;  /* 0x0000000b7a0c7224 */ /* 0x040fe200078e02ff */
[-C--:B------:R-:W-:Y:S04]  /*4800*/  SHF.R.U32.HI R14, RZ, R5.reuse, R14 ;  /* 0x00000005ff0e7219 */ /* 0x080fe8000001160e */
[----:B------:R-:W-:Y:S02]  /*4810*/  ISETP.GE.OR P0, PT, R3, R12, P0 ;  /* 0x0000000c0300720c */ /* 0x000fe40000706670 */
[----:B------:R-:W-:Y:S05]  /*4820*/  SEL R15, R9, R14, !P2 ;  /* 0x0000000e090f7207 */ /* 0x000fea0005000000 */
[----:B------:R-:W-:Y:S04]  /*4830*/  IMAD.MOV R14, RZ, RZ, -R15 ;  /* 0x000000ffff0e7224 */ /* 0x000fe800078e0a0f */
[----:B------:R-:W-:Y:S02]  /*4840*/  IMAD R14, R122, R14, R9 ;  /* 0x0000000e7a0e7224 */ /* 0x000fe400078e0209 */
[C---:B------:R-:W-:Y:S05]  /*4850*/  @!P0 IMAD.HI.U32 R10, R3.reuse, R4, RZ ;  /* 0x00000004030a8227 */ /* 0x040fea00078e00ff */
[----:B------:R-:W-:Y:S04]  /*4860*/  @!P0 SHF.R.U32.HI R10, RZ, R5, R10 ;  /* 0x00000005ff0a8219 */ /* 0x000fe8000001160a */
[----:B------:R-:W-:Y:S01]  /*4870*/  @!P0 SEL R0, R3, R10, !P2 ;  /* 0x0000000a03008207 */ /* 0x000fe20005000000 */
[----:B------:R-:W-:Y:S03]  /*4880*/  IMAD.MOV R10, RZ, RZ, -R3 ;  /* 0x000000ffff0a7224 */ /* 0x000fe600078e0a03 */
[----:B------:R-:W-:Y:S01]  /*4890*/  @!P0 IADD3 R15, PT, PT, R15, -R0, RZ ;  /* 0x800000000f0f8210 */ /* 0x000fe20007ffe0ff */
[----:B------:R-:W-:Y:S01]  /*48a0*/  @!P0 IMAD R0, R11, R14, R0 ;  /* 0x0000000e0b008224 */ /* 0x000fe200078e0200 */
[----:B------:R-:W-:Y:S01]  /*48b0*/  IADD3 R11, PT, PT, -R9, RZ, RZ ;  /* 0x000000ff090b7210 */ /* 0x000fe20007ffe1ff */
[----:B------:R-:W-:Y:S02]  /*48c0*/  IMAD R13, R2, R10, R13 ;  /* 0x0000000a020d7224 */ /* 0x000fe400078e020d */
[----:B------:R-:W-:Y:S02]  /*48d0*/  @!P0 IMAD R9, R15, R122, R3 ;  /* 0x0000007a0f098224 */ /* 0x000fe400078e0203 */
[----:B------:R-:W-:Y:S02]  /*48e0*/  @!P0 IMAD.MOV.U32 R3, RZ, RZ, R0 ;  /* 0x000000ffff038224 */ /* 0x000fe400078e0000 */
[----:B------:R-:W-:Y:S02]  /*48f0*/  IMAD R8, R6, R11, R8 ;  /* 0x0000000b06087224 */ /* 0x000fe400078e0208 */
[----:B------:R-:W-:Y:S02]  /*4900*/  IMAD R13, R3, R2, R13 ;  /* 0x00000002030d7224 */ /* 0x000fe400078e020d */
[----:B------:R-:W-:Y:S02]  /*4910*/  IMAD R8, R9, R6, R8 ;  /* 0x0000000609087224 */ /* 0x000fe400078e0208 */
.L_x_93:
[----:B------:R-:W-:Y:S05]  /*4920*/  BRA.U UP1, `(.L_x_94) ;  /* 0x0000000101107547 */ /* 0x000fea000b800000 */
[----:B------:R-:W-:Y:S04]  /*4930*/  MOV R0, UR6 ;  /* 0x0000000600007c02 */ /* 0x000fe80008000f00 */
[----:B------:R-:W-:Y:S04]  /*4940*/  SHF.L.U32 R3, R0, 0x1f, RZ ;  /* 0x0000001f00037819 */ /* 0x000fe800000006ff */
[----:B------:R-:W2:Y:S02]  /*4950*/  SYNCS.PHASECHK.TRANS64.TRYWAIT P0, [UR7+0xf8], R3 ;  /* 0x0000f803ff0075a7 */ /* 0x000ea40008001107 */
[----:B--2---:R-:W-:Y:S05]  /*4960*/  @!P0 BRA `(.L_x_95) ;  /* 0x000000a0004c8947 */ /* 0x004fea0003800000 */
.L_x_94:
[----:B------:R-:W-:Y:S02]  /*4970*/  R2UR UR35, R19 ;  /* 0x00000000132372ca */ /* 0x000fe400000e0000 */
[----:B------:R-:W-:Y:S02]  /*4980*/  R2UR UR34, R18 ;  /* 0x00000000122272ca */ /* 0x000fe400000e0000 */
[----:B------:R-:W-:Y:S02]  /*4990*/  ISETP.NE.U32.AND P2, PT, RZ, UR4, PT ;  /* 0x00000004ff007c0c */ /* 0x000fe4000bf45070 */
[----:B------:R-:W-:Y:S02]  /*49a0*/  SHF.L.U32 R12, R31, 0x1f, RZ ;  /* 0x0000001f1f0c7819 */ /* 0x000fe400000006ff */
[----:B------:R-:W-:Y:S05]  /*49b0*/  ISETP.NE.AND.EX P2, PT, RZ, UR5, PT, P2 ;  /* 0x00000005ff007c0c */ /* 0x000fea000bf45320 */
[----:B------:R-:W-:Y:S02]  /*49c0*/  USHF.L.U32 UR35, UR35, 0x7, URZ ;  /* 0x0000000723237899 */ /* 0x000fe400080006ff */
[----:B------:R-:W-:Y:S01]  /*49d0*/  USHF.L.U32 UR34, UR34, 0x8, URZ ;  /* 0x0000000822227899 */ /* 0x000fe200080006ff */
[----:B------:R-:W-:Y:S11]  /*49e0*/  BRA.U !UP3, `(.L_x_96) ;  /* 0x000000010b347547 */ /* 0x000ff6000b800000 */
[----:B------:R-:W-:Y:S01]  /*49f0*/  UPLOP3.LUT UP0, UPT, UPT, UPT, UP2, 0x80, 0x8 ;  /* 0x000000000008789c */ /* 0x000fe20003f0f020 */
[----:B--2---:R-:W-:Y:S02]  /*4a00*/  HFMA2 R0, -RZ, RZ, 0, 5.9604644775390625e-08 ;  /* 0x00000001ff007431 */ /* 0x004fe400000001ff */
[----:B------:R-:W-:Y:S03]  /*4a10*/  IMAD.MOV.U32 R174, RZ, RZ, 0x1 ;  /* 0x00000001ffae7424 */ /* 0x000fe600078e00ff */
[----:B------:R-:W-:Y:S05]  /*4a20*/  PLOP3.LUT P0, PT, PT, PT, UP0, 0x80, 0x8 ;  /* 0x000000000008781c */ /* 0x000fea0003f0f008 */
[----:B------:R-:W2:Y:S01]  /*4a30*/  @UP0 LDCU.64 UR10, c[0x0][0x888] ;  /* 0x00011100ff0a07ac */ /* 0x000ea20008000a00 */
[----:B------:R-:W-:Y:S07]  /*4a40*/  @UP0 UIMAD UR8, UR36, UR4, URZ ;  /* 0x00000004240802a4 */ /* 0x000fee000f8e02ff */
[----:B------:R-:W-:Y:S01]  /*4a50*/  @!P0 PRMT R174, R0, 0x7610, R174 ;  /* 0x0000761000ae8816 */ /* 0x000fe200000000ae */
[----:B--2---:R-:W-:Y:S03]  /*4a60*/  @UP0 UIMAD.WIDE UR10, UR8, 0x4, UR10 ;  /* 0x00000004080a08a5 */ /* 0x004fe6000f8e020a */
[----:B------:R-:W2:Y:S03]  /*4a70*/  @!UP0 LDCU UR8, c[0x0][0x880] ;  /* 0x00011000ff0887ac */ /* 0x000ea60008000800 */
[----:B------:R-:W-:Y:S01]  /*4a80*/  IMAD.U32 R10, RZ, RZ, UR10 ;  /* 0x0000000aff0a7e24 */ /* 0x000fe2000f8e00ff */
[----:B------:R-:W-:Y:S05]  /*4a90*/  MOV R11, UR11 ;  /* 0x0000000b000b7c02 */ /* 0x000fea0008000f00 */
[----:B-----5:R4:W5:Y:S02]  /*4aa0*/  @P0 LDG.E R143, desc[UR38][R10.64] ;  /* 0x000000260a8f0981 */ /* 0x020964000c1e1900 */
[----:B--2-4-:R-:W-:Y:S07]  /*4ab0*/  @!P0 IMAD.U32 R143, RZ, RZ, UR8 ;  /* 0x00000008ff8f8e24 */ /* 0x014fee000f8e00ff */
.L_x_96:
[----:B-----5:R-:W-:Y:S01]  /*4ac0*/  @!P2 FSETP.EQ.AND P0, PT, R143, RZ, PT ;  /* 0x000000ff8f00a20b */ /* 0x020fe20003f02000 */
[----:B------:R-:W-:Y:S01]  /*4ad0*/  @!UPT UIADD3 URZ, UPT, UPT, URZ, URZ, URZ ;  /* 0x000000fffffff290 */ /* 0x000fe2000fffe0ff */
[----:B------:R-:W-:Y:S11]  /*4ae0*/  @!P2 BRA `(.L_x_97) ;  /* 0x000000000014a947 */ /* 0x000ff60003800000 */
[----:B------:R-:W-:Y:S02]  /*4af0*/  LOP3.LUT P2, RZ, R174, 0xff, RZ, 0xc0, !PT ;  /* 0x000000ffaeff7812 */ /* 0x000fe4000784c0ff */
[----:B------:R-:W-:Y:S04]  /*4b00*/  PLOP3.LUT P0, PT, PT, PT, UP0, 0x80, 0x8 ;  /* 0x000000000008781c */ /* 0x000fe80003f0f008 */
[----:B------:R-:W-:Y:S07]  /*4b10*/  PLOP3.LUT P0, PT, P0, PT, PT, 0x8, 0x80 ;  /* 0x000000000080781c */ /* 0x000fee000070e170 */
[----:B------:R-:W-:Y:S11]  /*4b20*/  @P2 FSETP.EQ.AND P0, PT, R143, RZ, PT ;  /* 0x000000ff8f00220b */ /* 0x000ff60003f02000 */
[----:B------:R-:W-:Y:S02]  /*4b30*/  @!UPT UIADD3 URZ, UPT, UPT, URZ, URZ, URZ ;  /* 0x000000fffffff290 */ /* 0x000fe4000fffe0ff */
.L_x_97:
[----:B------:R-:W4:Y:S01]  /*4b40*/  SYNCS.PHASECHK.TRANS64.TRYWAIT P2, [UR7+0xd0], R12 ;  /* 0x0000d00cff0075a7 */ /* 0x000f220008041107 */
[----:B------:R-:W-:Y:S04]  /*4b50*/  ELECT P4, URZ, PT ;  /* 0x0000000000ff782f */ /* 0x000fe80003880000 */
[----:B------:R-:W-:Y:S11]  /*4b60*/  PLOP3.LUT P4, PT, P0, P4, PT, 0xf2, 0x2f ;  /* 0x00000000002f781c */ /* 0x000ff60000789e72 */
[----:B------:R-:W-:Y:S02]  /*4b70*/  @!UPT UIADD3 URZ, UPT, UPT, URZ, URZ, URZ ;  /* 0x000000fffffff290 */ /* 0x000fe4000fffe0ff */
[----:B-1----:R-:W-:Y:S05]  /*4b80*/  @!P4 IADD3 R9, P0, PT, R32, 0x580, RZ ;  /* 0x000005802009c810 */ /* 0x002fea0007f1e0ff */
[----:B--2---:R-:W-:Y:S01]  /*4b90*/  @!P4 IMAD.X R0, RZ, RZ, R33, P0 ;  /* 0x000000ffff00c224 */ /* 0x004fe200000e0621 */
[----:B----4-:R-:W-:Y:S07]  /*4ba0*/  @!P2 BRA `(.L_x_98) ;  /* 0x0000009c00d4a947 */ /* 0x010fee0003800000 */
.L_x_176:
[----:B------:R-:W-:Y:S01]  /*4bb0*/  @!P4 R2UR UR8, R0 ;  /* 0x000000000008c2ca */ /* 0x000fe200000e0000 */
[----:B------:R-:W-:Y:S01]  /*4bc0*/  VOTEU.ALL UP1, P4 ;  /* 0x0000000000ff7886 */ /* 0x000fe20002020000 */
[----:B------:R-:W-:Y:S01]  /*4bd0*/  @!P4 R2UR UR9, R9 ;  /* 0x000000000909c2ca */ /* 0x000fe200000e0000 */
[----:B------:R-:W-:Y:S01]  /*4be0*/  @!P4 IMAD.MOV.U32 R0, RZ, RZ, 0x2000 ;  /* 0x00002000ff00c424 */ /* 0x000fe200078e00ff */
[----:B------:R-:W-:Y:S01]  /*4bf0*/  UMOV UR10, 0x0 ;  /* 0x00000000000a7882 */ /* 0x000fe20000000000 */
[----:B------:R-:W-:Y:S01]  /*4c00*/  UMOV UR11, 0x10000000 ;  /* 0x10000000000b7882 */ /* 0x000fe20000000000 */
[----:B------:R-:W-:Y:S01]  /*4c10*/  @!UP1 UIADD3 UR32, UPT, UPT, UR7, 0x200, URZ ;  /* 0x0000020007209890 */ /* 0x000fe2000fffe0ff */
[----:B------:R-:W-:Y:S01]  /*4c20*/  @!P4 IADD3 R9, P0, PT, R32, 0x580, RZ ;  /* 0x000005802009c810 */ /* 0x000fe20007f1e0ff */
[----:B------:R-:W-:Y:S05]  /*4c30*/  VOTEU.ALL UP1, P4 ;  /* 0x0000000000ff7886 */ /* 0x000fea0002020000 */
[----:B------:R-:W-:Y:S01]  /*4c40*/  IMAD.U32 R11, RZ, RZ, UR8 ;  /* 0x00000008ff0b7e24 */ /* 0x000fe2000f8e00ff */
[----:B------:R-:W-:Y:S01]  /*4c50*/  UPRMT UR8, UR37, 0x654, UR33 ;  /* 0x0000065425087896 */ /* 0x000fe20008000021 */
[----:B------:R-:W-:Y:S03]  /*4c60*/  IMAD.U32 R10, RZ, RZ, UR9 ;  /* 0x00000009ff0a7e24 */ /* 0x000fe6000f8e00ff */
[----:B------:R-:W-:Y:S02]  /*4c70*/  @!P4 R2UR UR15, R11 ;  /* 0x000000000b0fc2ca */ /* 0x000fe400000e0000 */
[----:B------:R-:W-:Y:S11]  /*4c80*/  @!P4 R2UR UR14, R10 ;  /* 0x000000000a0ec2ca */ /* 0x000ff600000e0000 */
[----:B------:R-:W-:Y:S02]  /*4c90*/  @!UPT UIADD3 URZ, UPT, UPT, URZ, URZ, URZ ;  /* 0x000000fffffff290 */ /* 0x000fe4000fffe0ff */
[----:B------:R2:W-:Y:S01]  /*4ca0*/  @!UP1 UTMALDG.3D [UR32], [UR14], desc[UR10] ;  /* 0x00000a200e0095b4 */ /* 0x0005e20008011000 */
[----:B------:R4:W-:Y:S01]  /*4cb0*/  @!P4 SYNCS.ARRIVE.TRANS64.RED.A0TR RZ, [UR7+0xb0], R0 ;  /* 0x0000b000ffffc9a7 */ /* 0x0009e20008300407 */
[----:B------:R-:W-:Y:S01]  /*4cc0*/  SYNCS.ARRIVE.TRANS64.RED.A1T0 RZ, [UR8], RZ ;  /* 0x000000ffffff79a7 */ /* 0x000fe20008100408 */
[----:B----4-:R-:W-:Y:S01]  /*4cd0*/  @!P4 IMAD.X R0, RZ, RZ, R33, P0 ;  /* 0x000000ffff00c224 */ /* 0x010fe200000e0621 */
[----:B------:R-:W4:Y:S02]  /*4ce0*/  SYNCS.PHASECHK.TRANS64.TRYWAIT P2, [UR7+0xd8], R12 ;  /* 0x0000d80cff0075a7 */ /* 0x000f240008041107 */
[----:B--2-4-:R-:W-:Y:S05]  /*4cf0*/  @!P2 BRA `(.L_x_99) ;  /* 0x0000009c0098a947 */ /* 0x014fea0003800000 */
.L_x_178:
        /* <DEDUP_REMOVED lines=8> */
[----:B------:R-:W-:Y:S01]  /*4d80*/  @!UP1 UIADD3 UR24, UPT, UPT, UR7, 0x2200, URZ ;  /* 0x0000220007189890 */ /* 0x000fe2000fffe0ff */
[----:B------:R-:W-:Y:S01]  /*4d90*/  VOTEU.ALL UP1, P4 ;  /* 0x0000000000ff7886 */ /* 0x000fe20002020000 */
[----:B------:R-:W-:Y:S01]  /*4da0*/  UMOV UR27, UR35 ;  /* 0x00000023001b7c82 */ /* 0x000fe20008000000 */
[----:B------:R-:W-:Y:S02]  /*4db0*/  UMOV UR28, UR36 ;  /* 0x00000024001c7c82 */ /* 0x000fe40008000000 */
[----:B------:R-:W-:Y:S01]  /*4dc0*/  IMAD.U32 R11, RZ, RZ, UR8 ;  /* 0x00000008ff0b7e24 */ /* 0x000fe2000f8e00ff */
[----:B------:R-:W-:Y:S01]  /*4dd0*/  UPRMT UR8, UR37, 0x654, UR25 ;  /* 0x0000065425087896 */ /* 0x000fe20008000019 */
[----:B------:R-:W-:Y:S02]  /*4de0*/  IMAD.U32 R10, RZ, RZ, UR9 ;  /* 0x00000009ff0a7e24 */ /* 0x000fe4000f8e00ff */
[----:B------:R-:W-:Y:S01]  /*4df0*/  @!P4 IMAD.X R18, RZ, RZ, R33, P0 ;  /* 0x000000ffff12c224 */ /* 0x000fe200000e0621 */
[----:B------:R-:W-:Y:S02]  /*4e00*/  @!P4 R2UR UR15, R11 ;  /* 0x000000000b0fc2ca */ /* 0x000fe400000e0000 */
[----:B------:R-:W-:Y:S11]  /*4e10*/  @!P4 R2UR UR14, R10 ;  /* 0x000000000a0ec2ca */ /* 0x000ff600000e0000 */
[----:B------:R-:W-:Y:S02]  /*4e20*/  @!UPT UIADD3 URZ, UPT, UPT, URZ, URZ, URZ ;  /* 0x000000fffffff290 */ /* 0x000fe4000fffe0ff */
[----:B------:R2:W-:Y:S01]  /*4e30*/  @!UP1 UTMALDG.3D [UR24], [UR14], desc[UR10] ;  /* 0x00000a180e0095b4 */ /* 0x0005e20008011000 */
[----:B------:R2:W-:Y:S01]  /*4e40*/  @!P4 SYNCS.ARRIVE.TRANS64.RED.A0TR RZ, [UR7+0xb8], R0 ;  /* 0x0000b800ffffc9a7 */ /* 0x0005e20008300407 */
[----:B------:R-:W-:Y:S01]  /*4e50*/  SYNCS.ARRIVE.TRANS64.RED.A1T0 RZ, [UR8], RZ ;  /* 0x000000ffffff79a7 */ /* 0x000fe20008100408 */
[----:B------:R-:W4:Y:S02]  /*4e60*/  SYNCS.PHASECHK.TRANS64.TRYWAIT P2, [UR7+0xe0], R12 ;  /* 0x0000e00cff0075a7 */ /* 0x000f240008041107 */
[----:B--2-4-:R-:W-:Y:S05]  /*4e70*/  @!P2 BRA `(.L_x_100) ;  /* 0x0000009c0050a947 */ /* 0x014fea0003800000 */
.L_x_180:
[----:B------:R-:W2:Y:S01]  /*4e80*/  LDC.64 R14, c[0x0][0xb10] ;  /* 0x0002c400ff0e7b82 */ /* 0x000ea20000000a00 */
[----:B------:R-:W-:Y:S01]  /*4e90*/  @!P4 R2UR UR8, R18 ;  /* 0x000000001208c2ca */ /* 0x000fe200000e0000 */
[----:B------:R-:W-:Y:S01]  /*4ea0*/  VOTEU.ALL UP1, P4 ;  /* 0x0000000000ff7886 */ /* 0x000fe20002020000 */
[----:B------:R-:W-:Y:S01]  /*4eb0*/  @!P4 R2UR UR9, R19 ;  /* 0x000000001309c2ca */ /* 0x000fe200000e0000 */
[----:B------:R-:W-:Y:S01]  /*4ec0*/  UMOV UR10, 0x0 ;  /* 0x00000000000a7882 */ /* 0x000fe20000000000 */
[----:B------:R-:W-:Y:S03]  /*4ed0*/  UMOV UR11, 0x10000000 ;  /* 0x10000000000b7882 */ /* 0x000fe60000000000 */
[----:B------:R-:W4:Y:S01]  /*4ee0*/  LDC.64 R10, c[0x0][0xb18] ;  /* 0x0002c600ff0a7b82 */ /* 0x000f220000000a00 */
[----:B------:R-:W-:Y:S01]  /*4ef0*/  @!UP1 UIADD3 UR18, UPT, UPT, UR34, 0x80, URZ ;  /* 0x0000008022129890 */ /* 0x000fe2000fffe0ff */
[----:B------:R-:W-:Y:S01]  /*4f00*/  @P3 SHF.R.U32.HI R28, RZ, 0x10, R21 ;  /* 0x00000010ff1c3819 */ /* 0x000fe20000011615 */
[----:B------:R-:W-:Y:S01]  /*4f10*/  @!UP1 UIADD3 UR16, UPT, UPT, UR7, 0x4200, URZ ;  /* 0x0000420007109890 */ /* 0x000fe2000fffe0ff */
[----:B------:R-:W-:Y:S01]  /*4f20*/  VIADD R30, R30, 0x1 ;  /* 0x000000011e1e7836 */ /* 0x000fe20000000000 */
[----:B------:R-:W-:Y:S03]  /*4f30*/  VOTEU.ALL UP1, P4 ;  /* 0x0000000000ff7886 */ /* 0x000fe60002020000 */
[----:B------:R-:W5:Y:S01]  /*4f40*/  @!P1 LDC R0, c[0x0][0xb20] ;  /* 0x0002c800ff009b82 */ /* 0x000f620000000800 */
[----:B------:R-:W-:Y:S01]  /*4f50*/  UMOV UR19, UR35 ;  /* 0x0000002300137c82 */ /* 0x000fe20008000000 */
[----:B------:R-:W-:Y:S01]  /*4f60*/  IMAD.U32 R19, RZ, RZ, UR8 ;  /* 0x00000008ff137e24 */ /* 0x000fe2000f8e00ff */
[----:B------:R-:W-:Y:S05]  /*4f70*/  UMOV UR20, UR36 ;  /* 0x0000002400147c82 */ /* 0x000fea0008000000 */
[----:B-1----:R-:W1:Y:S01]  /*4f80*/  @!P1 LDC R3, c[0x0][0xb0c] ;  /* 0x0002c300ff039b82 */ /* 0x002e620000000800 */
[----:B------:R-:W-:Y:S01]  /*4f90*/  IMAD.U32 R18, RZ, RZ, UR9 ;  /* 0x00000009ff127e24 */ /* 0x000fe2000f8e00ff */
[----:B------:R-:W-:Y:S01]  /*4fa0*/  UPRMT UR8, UR37, 0x654, UR17 ;  /* 0x0000065425087896 */ /* 0x000fe20008000011 */
[----:B------:R-:W-:Y:S03]  /*4fb0*/  @!P4 R2UR UR15, R19 ;  /* 0x00000000130fc2ca */ /* 0x000fe600000e0000 */
[----:B------:R-:W-:Y:S01]  /*4fc0*/  @!P4 R2UR UR14, R18 ;  /* 0x00000000120ec2ca */ /* 0x000fe200000e0000 */
[----:B------:R-:W-:Y:S11]  /*4fd0*/  @!P4 IMAD.MOV.U32 R18, RZ, RZ, 0x2000 ;  /* 0x00002000ff12c424 */ /* 0x000ff600078e00ff */
[----:B------:R-:W-:Y:S01]  /*4fe0*/  @!UPT UIADD3 URZ, UPT, UPT, URZ, URZ, URZ ;  /* 0x000000fffffff290 */ /* 0x000fe2000fffe0ff */
[----:B------:R1:W-:Y:S01]  /*4ff0*/  @!UP1 UTMALDG.3D [UR16], [UR14], desc[UR10] ;  /* 0x00000a100e0095b4 */ /* 0x0003e20008011000 */
[----:B------:R1:W-:Y:S02]  /*5000*/  @!P4 SYNCS.ARRIVE.TRANS64.RED.A0TR RZ, [UR7+0xc0], R18 ;  /* 0x0000c012ffffc9a7 */ /* 0x0003e40008300407 */
[----:B-1----:R-:W-:Y:S01]  /*5010*/  @!P1 ISETP.NE.AND P2, PT, R3, 0x1, PT ;  /* 0x000000010300980c */ /* 0x002fe20003f45270 */
[C---:B--2---:R-:W-:Y:S01]  /*5020*/  @!P1 IMAD.HI.U32 R14, R13.reuse, R14, RZ ;  /* 0x0000000e0d0e9227 */ /* 0x044fe200078e00ff */
[----:B----4-:R-:W-:Y:S03]  /*5030*/  @!P1 ISETP.NE.AND P0, PT, R10, 0x1, PT ;  /* 0x000000010a00980c */ /* 0x010fe60003f05270 */
[C---:B------:R-:W-:Y:S01]  /*5040*/  @!P1 IMAD.HI.U32 R11, R8.reuse, R11, RZ ;  /* 0x0000000b080b9227 */ /* 0x040fe200078e00ff */
[----:B------:R-:W-:Y:S04]  /*5050*/  @!P1 SHF.R.U32.HI R14, RZ, R15, R14 ;  /* 0x0000000fff0e9219 */ /* 0x000fe8000001160e */
[----:B-----5:R-:W-:Y:S01]  /*5060*/  @!P1 SHF.R.U32.HI R9, RZ, R0, R11 ;  /* 0x00000000ff099219 */ /* 0x020fe2000001160b */
[----:B------:R-:W-:Y:S01]  /*5070*/  SYNCS.ARRIVE.TRANS64.RED.A1T0 RZ, [UR8], RZ ;  /* 0x000000ffffff79a7 */ /* 0x000fe20008100408 */
[----:B------:R-:W-:Y:S02]  /*5080*/  @!P1 SEL R14, R13, R14, !P2 ;  /* 0x0000000e0d0e9207 */ /* 0x000fe40005000000 */
[----:B------:R-:W-:Y:S01]  /*5090*/  @!P1 SEL R9, R8, R9, !P0 ;  /* 0x0000000908099207 */ /* 0x000fe20004000000 */
[----:B------:R-:W1:Y:S04]  /*50a0*/  SYNCS.PHASECHK.TRANS64.TRYWAIT P5, [UR7+0xe8], R12 ;  /* 0x0000e80cff0075a7 */ /* 0x000e6800080a1107 */
[----:B------:R-:W-:Y:S02]  /*50b0*/  @!P1 IMAD.IADD R0, R9, 0x1, -R14 ;  /* 0x0000000109009824 */ /* 0x000fe400078e0a0e */
[----:B------:R-:W-:Y:S02]  /*50c0*/  @!P1 IMAD.IADD R9, R14, 0x1, -R9 ;  /* 0x000000010e099824 */ /* 0x000fe400078e0a09 */
[----:B------:R-:W-:Y:S02]  /*50d0*/  @!P1 IMAD R13, R0, R3, R13 ;  /* 0x00000003000d9224 */ /* 0x000fe400078e020d */
[----:B------:R-:W-:Y:S01]  /*50e0*/  @!P1 IMAD R8, R9, R10, R8 ;  /* 0x0000000a09089224 */ /* 0x000fe200078e0208 */
[----:B-1----:R-:W-:Y:S06]  /*50f0*/  @!P5 BRA `(.L_x_101) ;  /* 0x0000009800c8d947 */ /* 0x002fec0003800000 */
.L_x_182:
[----:B-1----:R-:W-:Y:S01]  /*5100*/  @!P4 IADD3 R3, P0, PT, R32, 0x580, RZ ;  /* 0x000005802003c810 */ /* 0x002fe20007f1e0ff */
[----:B------:R-:W-:Y:S01]  /*5110*/  VOTEU.ALL UP1, P4 ;  /* 0x0000000000ff7886 */ /* 0x000fe20002020000 */
[----:B------:R-:W-:Y:S01]  /*5120*/  UMOV UR18, 0x0 ;  /* 0x0000000000127882 */ /* 0x000fe20000000000 */
[----:B------:R-:W-:Y:S01]  /*5130*/  UMOV UR19, 0x10000000 ;  /* 0x1000000000137882 */ /* 0x000fe20000000000 */
[----:B------:R-:W-:Y:S01]  /*5140*/  @!P4 R2UR UR9, R3 ;  /* 0x000000000309c2ca */ /* 0x000fe200000e0000 */
[----:B------:R-:W-:Y:S01]  /*5150*/  @!P4 IMAD.X R0, RZ, RZ, R33, P0 ;  /* 0x000000ffff00c224 */ /* 0x000fe200000e0621 */
[----:B------:R-:W-:Y:S01]  /*5160*/  @!UP1 UIADD3 UR10, UPT, UPT, UR34, 0xc0, URZ ;  /* 0x000000c0220a9890 */ /* 0x000fe2000fffe0ff */
[----:B------:R-:W-:Y:S01]  /*5170*/  ISETP.NE.AND P0, PT, R30, 0x2, PT ;  /* 0x000000021e00780c */ /* 0x000fe20003f05270 */
[----:B------:R-:W-:Y:S01]  /*5180*/  UMOV UR11, UR35 ;  /* 0x00000023000b7c82 */ /* 0x000fe20008000000 */
[----:B------:R-:W-:Y:S01]  /*5190*/  UMOV UR12, UR36 ;  /* 0x00000024000c7c82 */ /* 0x000fe20008000000 */
[----:B------:R-:W-:Y:S01]  /*51a0*/  @!P4 R2UR UR8, R0 ;  /* 0x000000000008c2ca */ /* 0x000fe200000e0000 */
[----:B------:R-:W-:Y:S01]  /*51b0*/  IMAD.IADD R18, R8, 0x1, R173 ;  /* 0x0000000108127824 */ /* 0x000fe200078e02ad */
[----:B------:R-:W-:Y:S01]  /*51c0*/  @P3 R2UR UR36, R28 ;  /* 0x000000001c2432ca */ /* 0x000fe200000e0000 */
[----:B------:R-:W-:Y:S01]  /*51d0*/  IMAD.IADD R19, R13, 0x1, R172 ;  /* 0x000000010d137824 */ /* 0x000fe200078e02ac */
[----:B------:R-:W-:Y:S02]  /*51e0*/  SEL R0, RZ, 0x1, P0 ;  /* 0x00000001ff007807 */ /* 0x000fe40000000000 */
[----:B------:R-:W-:Y:S01]  /*51f0*/  LOP3.LUT R31, R31, 0x1, RZ, 0x3c, !PT ;  /* 0x000000011f1f7812 */ /* 0x000fe200078e3cff */
[----:B------:R-:W-:Y:S01]  /*5200*/  IMAD.U32 R10, RZ, RZ, UR9 ;  /* 0x00000009ff0a7e24 */ /* 0x000fe2000f8e00ff */
[----:B------:R-:W-:Y:S01]  /*5210*/  @!UP1 UIADD3 UR9, UPT, UPT, UR7, 0xc8, URZ ;  /* 0x000000c807099890 */ /* 0x000fe2000fffe0ff */
[----:B------:R-:W-:Y:S02]  /*5220*/  LOP3.LUT R29, R29, R0, RZ, 0x3c, !PT ;  /* 0x000000001d1d7212 */ /* 0x000fe400078e3cff */
[----:B------:R-:W-:Y:S02]  /*5230*/  SEL R30, R30, RZ, P0 ;  /* 0x000000ff1e1e7207 */ /* 0x000fe40000000000 */
[----:B------:R-:W-:Y:S01]  /*5240*/  IMAD.U32 R11, RZ, RZ, UR8 ;  /* 0x00000008ff0b7e24 */ /* 0x000fe2000f8e00ff */
[----:B------:R-:W-:Y:S01]  /*5250*/  @!P4 R2UR UR14, R10 ;  /* 0x000000000a0ec2ca */ /* 0x000fe200000e0000 */
[----:B------:R-:W-:Y:S01]  /*5260*/  @!UP1 UIADD3 UR8, UPT, UPT, UR7, 0x6200, URZ ;  /* 0x0000620007089890 */ /* 0x000fe2000fffe0ff */
[----:B------:R-:W-:Y:S02]  /*5270*/  VOTEU.ALL UP1, P4 ;  /* 0x0000000000ff7886 */ /* 0x000fe40002020000 */
[----:B------:R-:W-:Y:S11]  /*5280*/  @!P4 R2UR UR15, R11 ;  /* 0x000000000b0fc2ca */ /* 0x000ff600000e0000 */
[----:B------:R-:W-:Y:S02]  /*5290*/  @!UPT UIADD3 URZ, UPT, UPT, URZ, URZ, URZ ;  /* 0x000000fffffff290 */ /* 0x000fe4000fffe0ff */
[----:B------:R2:W-:Y:S01]  /*52a0*/  @!UP1 UTMALDG.3D [UR8], [UR14], desc[UR18] ;  /* 0x000012080e0095b4 */ /* 0x0005e20008011000 */
[----:B------:R2:W-:Y:S01]  /*52b0*/  @!P4 SYNCS.ARRIVE.TRANS64.RED.A0TR RZ, [UR7+0xc8], R27 ;  /* 0x0000c81bffffc9a7 */ /* 0x0005e20008300407 */
[----:B------:R-:W-:Y:S01]  /*52c0*/  UPLOP3.LUT UP1, UPT, UPT, UPT, UPT, 0x80, 0x8 ;  /* 0x000000000008789c */ /* 0x000fe20003f2f070 */
[----:B------:R-:W-:Y:S01]  /*52d0*/  SYNCS.ARRIVE.TRANS64.RED.A1T0 RZ, [UR13], RZ ;  /* 0x000000ffffff79a7 */ /* 0x000fe2000810040d */
[----:B------:R-:W-:Y:S09]  /*52e0*/  @P3 BRA `(.L_x_102) ;  /* 0xfffffff000943947 */ /* 0x000ff2000383ffff */
[----:B------:R-:W-:-:S04]  /*52f0*/  SHF.L.U32 R3, R31, 0x1f, RZ ;  /* 0x0000001f1f037819 */ /* 0x000fc800000006ff */
[----:B------:R-:W1:Y:S02]  /*5300*/  SYNCS.PHASECHK.TRANS64.TRYWAIT P0, [UR7+0xd0], R3 ;  /* 0x0000d003ff0075a7 */ /* 0x000e640008001107 */
[----:B-1----:R-:W-:Y:S05]  /*5310*/  @!P0 BRA `(.L_x_103) ;  /* 0x0000009800588947 */ /* 0x002fea0003800000 */
.L_x_184:
[----:B------:R-:W4:Y:S02]  /*5320*/  SYNCS.PHASECHK.TRANS64.TRYWAIT P0, [UR7+0xd8], R3 ;  /* 0x0000d803ff0075a7 */ /* 0x000f240008001107 */
[----:B----4-:R-:W-:Y:S05]  /*5330*/  @!P0 BRA `(.L_x_104) ;  /* 0x0000009800688947 */ /* 0x010fea0003800000 */
.L_x_186:
[----:B------:R-:W4:Y:S02]  /*5340*/  SYNCS.PHASECHK.TRANS64.TRYWAIT P0, [UR7+0xe0], R3 ;  /* 0x0000e003ff0075a7 */ /* 0x000f240008001107 */
[----:B----4-:R-:W-:Y:S05]  /*5350*/  @!P0 BRA `(.L_x_105) ;  /* 0x0000009800788947 */ /* 0x010fea0003800000 */
.L_x_188:
[----:B-1----:R-:W-:-:S07]  /*5360*/  MOV R0, UR7 ;  /* 0x0000000700007c02 */ /* 0x002fce0008000f00 */
.L_x_106:
[----:B-1----:R-:W-:-:S04]  /*5370*/  SHF.L.U32 R3, R31, 0x1f, RZ ;  /* 0x0000001f1f037819 */ /* 0x002fc800000006ff */
[----:B------:R1:W4:Y:S03]  /*5380*/  SYNCS.PHASECHK.TRANS64.TRYWAIT P0, [R0+URZ+0xe8], R3 ;  /* 0x0000e803000075a7 */ /* 0x00032600080011ff */
[----:B----4-:R-:W-:Y:S05]  /*5390*/  @!P0 NANOSLEEP.SYNCS 0x989680 ;  /* 0x009896800000895d */ /* 0x010fea0003900000 */
[----:B------:R-:W4:Y:S02]  /*53a0*/  @!P0 SYNCS.PHASECHK.TRANS64 P0, [R0+URZ+0xe8], R3 ;  /* 0x0000e803000085a7 */ /* 0x000f2400080010ff */
[----:B--2-4-:R-:W-:Y:S05]  /*53b0*/  @P0 EXIT ;  /* 0x000000000000094d */ /* 0x014fea0003800000 */
[----:B------:R-:W-:Y:S05]  /*53c0*/  BRA `(.L_x_106) ;  /* 0xfffffffc00e87947 */ /* 0x000fea000383ffff */
.L_x_91:
[----:B------:R-:W-:-:S06]  /*53d0*/  UISETP.GE.AND UP1, UPT, UR10, 0x4, UPT ;  /* 0x000000040a00788c */ /* 0x000fcc000bf26270 */
[----:B------:R-:W-:-:S13]  /*53e0*/  PLOP3.LUT P0, PT, PT, PT, UP1, 0x80, 0x8 ;  /* 0x000000000008781c */ /* 0x000fda0003f0f018 */
[----:B------:R-:W-:Y:S05]  /*53f0*/  @!P0 EXIT ;  /* 0x000000000000894d */ /* 0x000fea0003800000 */
[----:B------:R-:W-:Y:S01]  /*5400*/  BAR.SYNC.DEFER_BLOCKING 0x6, 0xa0 ;  /* 0x0182800000007b1d */ /* 0x000fe20000010000 */
[C---:B------:R-:W-:Y:S01]  /*5410*/  IMAD.SHL.U32 R5, R193.reuse, 0x40, RZ ;  /* 0x00000040c1057824 */ /* 0x040fe200078e00ff */
[C---:B------:R-:W-:Y:S01]  /*5420*/  LOP3.LUT R196, R193.reuse, 0x60, RZ, 0xc0, !PT ;  /* 0x00000060c1c47812 */ /* 0x040fe200078ec0ff */
[C---:B------:R-:W-:Y:S01]  /*5430*/  IMAD.SHL.U32 R194, R193.reuse, 0x8, RZ ;  /* 0x00000008c1c27824 */ /* 0x040fe200078e00ff */
[C---:B------:R-:W-:Y:S01]  /*5440*/  LOP3.LUT R195, R193.reuse, 0x2, RZ, 0xc0, !PT ;  /* 0x00000002c1c37812 */ /* 0x040fe200078ec0ff */
[----:B------:R-:W-:Y:S01]  /*5450*/  IMAD.U32 R128, R193, 0x10000, RZ ;  /* 0x00010000c1807824 */ /* 0x000fe200078e00ff */
[----:B------:R-:W-:Y:S02]  /*5460*/  UMOV UR41, 0x400 ;  /* 0x0000040000297882 */ /* 0x000fe40000000000 */
[----:B------:R-:W1:Y:S01]  /*5470*/  LDC R181, c[0x0][0x370] ;  /* 0x0000dc00ffb57b82 */ /* 0x000e620000000800 */
[----:B------:R-:W-:Y:S01]  /*5480*/  ULEA UR41, UR37, UR41, 0x18 ;  /* 0x0000002925297291 */ /* 0x000fe2000f8ec0ff */
[----:B------:R-:W-:Y:S01]  /*5490*/  LOP3.LUT R7, R5, 0x180, RZ, 0xc0, !PT ;  /* 0x0000018005077812 */ /* 0x000fe200078ec0ff */
[----:B------:R-:W-:Y:S01]  /*54a0*/  IMAD.MOV.U32 R127, RZ, RZ, RZ ;  /* 0x000000ffff7f7224 */ /* 0x000fe200078e00ff */
[----:B------:R-:W-:Y:S01]  /*54b0*/  LOP3.LUT R128, R128, 0x600000, RZ, 0xc0, !PT ;  /* 0x0060000080807812 */ /* 0x000fe200078ec0ff */
[----:B------:R-:W-:Y:S01]  /*54c0*/  UIADD3 UR40, UPT, UPT, UR41, 0x200, URZ ;  /* 0x0000020029287890 */ /* 0x000fe2000fffe0ff */
[----:B------:R-:W-:-:S02]  /*54d0*/  LOP3.LUT R194, R7, 0x30, R194, 0xf8, !PT ;  /* 0x0000003007c27812 */ /* 0x000fc400078ef8c2 */
[----:B------:R-:W-:Y:S01]  /*54e0*/  CS2R R190, SRZ ;  /* 0x0000000000be7805 */ /* 0x000fe2000001ff00 */
[----:B------:R-:W2:Y:S01]  /*54f0*/  LDC R180, c[0x0][0x374] ;  /* 0x0000dd00ffb47b82 */ /* 0x000ea20000000800 */
[----:B------:R-:W-:Y:S01]  /*5500*/  LOP3.LUT R193, R193, 0x4, RZ, 0xc0, !PT ;  /* 0x00000004c1c17812 */ /* 0x000fe200078ec0ff */
[----:B------:R-:W-:Y:S01]  /*5510*/  IMAD.MOV.U32 R178, RZ, RZ, RZ ;  /* 0x000000ffffb27224 */ /* 0x000fe200078e00ff */
[----:B------:R-:W-:Y:S02]  /*5520*/  LOP3.LUT R194, R194, 0x1e40, R5, 0xf8, !PT ;  /* 0x00001e40c2c27812 */ /* 0x000fe400078ef805 */
[----:B------:R-:W-:Y:S02]  /*5530*/  CS2R R188, SRZ ;  /* 0x0000000000bc7805 */ /* 0x000fe4000001ff00 */
[----:B------:R-:W-:Y:S01]  /*5540*/  IADD3 R192, PT, PT, -R193, 0x2, RZ ;  /* 0x00000002c1c07810 */ /* 0x000fe20007ffe1ff */
[----:B------:R-:W3:Y:S01]  /*5550*/  LDCU.64 UR46, c[0x0][0x348] ;  /* 0x00006900ff2e77ac */ /* 0x000ee20008000a00 */
[----:B------:R-:W-:Y:S01]  /*5560*/  VIADD R194, R194, UR40 ;  /* 0x00000028c2c27c36 */ /* 0x000fe20008000000 */
[----:B------:R-:W4:Y:S01]  /*5570*/  LDS R3, [UR41+0x190] ;  /* 0x00019029ff037984 */ /* 0x000f220008000800 */
[----:B------:R-:W-:Y:S01]  /*5580*/  UIADD3 UR43, UPT, UPT, UR41, 0x8200, URZ ;  /* 0x00008200292b7890 */ /* 0x000fe2000fffe0ff */
[----:B------:R-:W-:Y:S01]  /*5590*/  UMOV UR42, URZ ;  /* 0x000000ff002a7c82 */ /* 0x000fe20008000000 */
[----:B-1234-:R-:W-:-:S10]  /*55a0*/  IMAD.IADD R128, R3, 0x1, R128 ;  /* 0x0000000103807824 */ /* 0x01efd400078e0280 */
.L_x_132:
[----:B------:R-:W-:Y:S02]  /*55b0*/  LEA R0, R178, UR41, 0x3 ;  /* 0x00000029b2007c11 */ /* 0x000fe4000f8e18ff */
[----:B------:R-:W-:Y:S02]  /*55c0*/  SHF.L.U32 R3, R190, 0x1f, RZ ;  /* 0x0000001fbe037819 */ /* 0x000fe400000006ff */
[----:B------:R-:W-:Y:S02]  /*55d0*/  LEA R8, R178, UR41, 0x4 ;  /* 0x00000029b2087c11 */ /* 0x000fe4000f8e20ff */
[----:B------:R-:W1:Y:S02]  /*55e0*/  SYNCS.PHASECHK.TRANS64.TRYWAIT P0, [R0+URZ+0x100], R3 ;  /* 0x00010003000075a7 */ /* 0x000e6400080011ff */
[----:B-1----:R-:W-:Y:S05]  /*55f0*/  @!P0 BRA `(.L_x_107) ;  /* 0x0000009400e88947 */ /* 0x002fea0003800000 */
.L_x_189:
        /* <DEDUP_REMOVED lines=11> */
[----:B--2---:R-:W-:-:S04]  /*56b0*/  LOP3.LUT P3, RZ, R10, 0x1, RZ, 0xc0, !PT ;  /* 0x000000010aff7812 */ /* 0x004fc8000786c0ff */
[----:B------:R-:W-:-:S09]  /*56c0*/  P2R R199, PR, RZ, 0x8 ;  /* 0x00000008ffc77803 */ /* 0x000fd20000000000 */
[----:B------:R-:W-:Y:S02]  /*56d0*/  @P3 MOV R185, R8 ;  /* 0x0000000800b93202 */ /* 0x000fe40000000f00 */
[----:B------:R-:W-:Y:S01]  /*56e0*/  @P3 LOP3.LUT R186, R9, 0xffff, RZ, 0xc0, !PT ;  /* 0x0000ffff09ba3812 */ /* 0x000fe200078ec0ff */
[----:B-1----:R-:W-:Y:S06]  /*56f0*/  @!P0 BRA `(.L_x_108) ;  /* 0x0000000000b88947 */ /* 0x002fec0003800000 */
[----:B------:R-:W1:Y:S01]  /*5700*/  LDC.64 R4, c[0x0][0xb18] ;  /* 0x0002c600ff047b82 */ /* 0x000e620000000a00 */
[----:B------:R-:W-:-:S07]  /*5710*/  ISETP.NE.AND P0, PT, R122, 0x1, PT ;  /* 0x000000017a00780c */ /* 0x000fce0003f05270 */
[----:B------:R-:W2:Y:S08]  /*5720*/  LDC.64 R6, c[0x0][0xb10] ;  /* 0x0002c400ff067b82 */ /* 0x000eb00000000a00 */
[----:B------:R-:W3:Y:S08]  /*5730*/  LDC R0, c[0x0][0xb20] ;  /* 0x0002c800ff007b82 */ /* 0x000ef00000000800 */
[----:B------:R-:W4:Y:S01]  /*5740*/  LDC R12, c[0x0][0xb0c] ;  /* 0x0002c300ff0c7b82 */ /* 0x000f220000000800 */
[----:B-1----:R-:W-:Y:S01]  /*5750*/  IMAD.HI.U32 R13, R180, R5, RZ ;  /* 0x00000005b40d7227 */ /* 0x002fe200078e00ff */
[----:B------:R-:W-:-:S03]  /*5760*/  ISETP.NE.AND P1, PT, R4, 0x1, PT ;  /* 0x000000010400780c */ /* 0x000fc60003f25270 */
[----:B------:R-:W-:-:S03]  /*5770*/  IMAD.HI.U32 R5, R186, R5, RZ ;  /* 0x00000005ba057227 */ /* 0x000fc600078e00ff */
[----:B------:R-:W1:Y:S01]  /*5780*/  LDC.64 R2, c[0x0][0xb28] ;  /* 0x0002ca00ff027b82 */ /* 0x000e620000000a00 */
[----:B--2---:R-:W-:-:S04]  /*5790*/  IMAD.HI.U32 R14, R181, R6, RZ ;  /* 0x00000006b50e7227 */ /* 0x004fc800078e00ff */
[----:B------:R-:W-:Y:S01]  /*57a0*/  IMAD.HI.U32 R16, R185, R6, RZ ;  /* 0x00000006b9107227 */ /* 0x000fe200078e00ff */
[----:B------:R-:W-:Y:S02]  /*57b0*/  SHF.R.U32.HI R14, RZ, R7, R14 ;  /* 0x00000007ff0e7219 */ /* 0x000fe4000001160e */
[-C--:B---3--:R-:W-:Y:S02]  /*57c0*/  SHF.R.U32.HI R13, RZ, R0.reuse, R13 ;  /* 0x00000000ff0d7219 */ /* 0x088fe4000001160d */
[----:B------:R-:W-:Y:S02]  /*57d0*/  SHF.R.U32.HI R5, RZ, R0, R5 ;  /* 0x00000000ff057219 */ /* 0x000fe40000011605 */
[----:B------:R-:W-:Y:S02]  /*57e0*/  SEL R13, R180, R13, !P1 ;  /* 0x0000000db40d7207 */ /* 0x000fe40004800000 */
[----:B------:R-:W-:Y:S02]  /*57f0*/  SHF.R.U32.HI R16, RZ, R7, R16 ;  /* 0x00000007ff107219 */ /* 0x000fe40000011610 */
[----:B----4-:R-:W-:-:S02]  /*5800*/  ISETP.NE.AND P2, PT, R12, 0x1, PT ;  /* 0x000000010c00780c */ /* 0x010fc40003f45270 */
[----:B------:R-:W-:Y:S02]  /*5810*/  SEL R5, R186, R5, !P1 ;  /* 0x00000005ba057207 */ /* 0x000fe40004800000 */
[----:B------:R-:W-:Y:S02]  /*5820*/  SEL R15, R181, R14, !P2 ;  /* 0x0000000eb50f7207 */ /* 0x000fe40005000000 */
[----:B------:R-:W-:Y:S01]  /*5830*/  SEL R7, R185, R16, !P2 ;  /* 0x00000010b9077207 */ /* 0x000fe20005000000 */
[----:B-1----:R-:W-:-:S04]  /*5840*/  IMAD.HI.U32 R14, R13, R2, RZ ;  /* 0x000000020d0e7227 */ /* 0x002fc800078e00ff */
[----:B------:R-:W-:Y:S01]  /*5850*/  IMAD.HI.U32 R6, R15, R2, RZ ;  /* 0x000000020f067227 */ /* 0x000fe200078e00ff */
[----:B------:R-:W-:-:S04]  /*5860*/  @P0 SHF.R.U32.HI R13, RZ, R3, R14 ;  /* 0x00000003ff0d0219 */ /* 0x000fc8000001160e */
[----:B------:R-:W-:Y:S01]  /*5870*/  @P0 SHF.R.U32.HI R15, RZ, R3, R6 ;  /* 0x00000003ff0f0219 */ /* 0x000fe20000011606 */
[----:B------:R-:W-:-:S04]  /*5880*/  IMAD R13, R122, R13, RZ ;  /* 0x0000000d7a0d7224 */ /* 0x000fc800078e02ff */
[----:B------:R-:W-:Y:S01]  /*5890*/  IMAD R0, R122, R15, RZ ;  /* 0x0000000f7a007224 */ /* 0x000fe200078e02ff */
[C---:B------:R-:W-:Y:S02]  /*58a0*/  ISETP.GE.AND P1, PT, R5.reuse, R13, PT ;  /* 0x0000000d0500720c */ /* 0x040fe40003f26270 */
[----:B------:R-:W-:Y:S02]  /*58b0*/  IADD3 R13, PT, PT, -R5, RZ, RZ ;  /* 0x000000ff050d7210 */ /* 0x000fe40007ffe1ff */
[----:B------:R-:W-:Y:S01]  /*58c0*/  ISETP.GE.OR P1, PT, R7, R0, P1 ;  /* 0x000000000700720c */ /* 0x000fe20000f26670 */
[----:B------:R-:W-:-:S04]  /*58d0*/  IMAD.HI.U32 R0, R5, R2, RZ ;  /* 0x0000000205007227 */ /* 0x000fc800078e00ff */
[----:B------:R-:W-:Y:S01]  /*58e0*/  IMAD R13, R4, R13, R186 ;  /* 0x0000000d040d7224 */ /* 0x000fe200078e02ba */
        /* <DEDUP_REMOVED lines=15> */
.L_x_108:
[----:B------:R-:W1:Y:S02]  /*59e0*/  LDCU UR4, c[0x0][0xb30] ;  /* 0x00016600ff0477ac */ /* 0x000e640008000800 */
[----:B-1----:R-:W-:-:S09]  /*59f0*/  UISETP.NE.AND UP0, UPT, UR4, 0x1, UPT ;  /* 0x000000010400788c */ /* 0x002fd2000bf05270 */
[----:B------:R-:W-:Y:S05]  /*5a00*/  BRA.U UP0, `(.L_x_109) ;  /* 0x0000000100407547 */ /* 0x000fea000b800000 */
[----:B------:R-:W1:Y:S08]  /*5a10*/  LDC.64 R2, c[0x0][0xb18] ;  /* 0x0002c600ff027b82 */ /* 0x000e700000000a00 */
[----:B------:R-:W2:Y:S08]  /*5a20*/  LDC.64 R4, c[0x0][0xb10] ;  /* 0x0002c400ff047b82 */ /* 0x000eb00000000a00 */
[----:B------:R-:W3:Y:S08]  /*5a30*/  LDC R0, c[0x0][0xb20] ;  /* 0x0002c800ff007b82 */ /* 0x000ef00000000800 */
[----:B------:R-:W4:Y:S01]  /*5a40*/  LDC R6, c[0x0][0xb0c] ;  /* 0x0002c300ff067b82 */ /* 0x000f220000000800 */
[----:B-1----:R-:W-:Y:S01]  /*5a50*/  IMAD.HI.U32 R3, R186, R3, RZ ;  /* 0x00000003ba037227 */ /* 0x002fe200078e00ff */
[----:B------:R-:W-:-:S03]  /*5a60*/  ISETP.NE.AND P0, PT, R2, 0x1, PT ;  /* 0x000000010200780c */ /* 0x000fc60003f05270 */
[----:B--2---:R-:W-:-:S05]  /*5a70*/  IMAD.HI.U32 R4, R185, R4, RZ ;  /* 0x00000004b9047227 */ /* 0x004fca00078e00ff */
[----:B------:R-:W-:Y:S02]  /*5a80*/  SHF.R.U32.HI R4, RZ, R5, R4 ;  /* 0x00000005ff047219 */ /* 0x000fe40000011604 */
        /* <DEDUP_REMOVED lines=8> */
.L_x_109:
[----:B------:R-:W-:Y:S01]  /*5b10*/  ULOP3.LUT UP0, URZ, UR40, 0x1b0, URZ, 0xc0, !UPT ;  /* 0x000001b028ff7892 */ /* 0x000fe2000f80c0ff */
[----:B------:R-:W-:Y:S02]  /*5b20*/  IADD3 R178, PT, PT, R178, 0x1, RZ ;  /* 0x00000001b2b27810 */ /* 0x000fe40007ffe0ff */
[----:B------:R-:W-:-:S06]  /*5b30*/  @P3 SHF.R.U32.HI R187, RZ, 0x10, R9 ;  /* 0x00000010ffbb3819 */ /* 0x000fcc0000011609 */
[----:B------:R-:W-:Y:S05]  /*5b40*/  BRA.U !UP0, `(.L_x_110) ;  /* 0x0000000108407547 */ /* 0x000fea000b800000 */
[----:B------:R-:W-:Y:S01]  /*5b50*/  MOV R2, 0x0 ;  /* 0x0000000000027802 */ /* 0x000fe20000000f00 */
[----:B------:R-:W1:Y:S01]  /*5b60*/  LDCU.64 UR8, c[0x4][0x88] ;  /* 0x01001100ff0877ac */ /* 0x000e620008000a00 */
[----:B------:R-:W-:Y:S02]  /*5b70*/  HFMA2 R12, -RZ, RZ, 0, 5.9604644775390625e-08 ;  /* 0x00000001ff0c7431 */ /* 0x000fe400000001ff */
[----:B------:R-:W-:Y:S01]  /*5b80*/  IMAD.MOV.U32 R8, RZ, RZ, 0x70 ;  /* 0x00000070ff087424 */ /* 0x000fe200078e00ff */
[----:B------:R-:W2:Y:S01]  /*5b90*/  LDCU.64 UR6, c[0x4][0x90] ;  /* 0x01001200ff0677ac */ /* 0x000ea20008000a00 */
[----:B------:R-:W3:Y:S01]  /*5ba0*/  LDC.64 R2, c[0x4][R2] ;  /* 0x0100000002027b82 */ /* 0x000ee20000000a00 */
[----:B------:R-:W-:Y:S01]  /*5bb0*/  IMAD.MOV.U32 R13, RZ, RZ, RZ ;  /* 0x000000ffff0d7224 */ /* 0x000fe200078e00ff */
[----:B------:R-:W4:Y:S01]  /*5bc0*/  LDCU.64 UR4, c[0x4][0x8] ;  /* 0x01000100ff0477ac */ /* 0x000f220008000a00 */
[----:B-1----:R-:W-:Y:S01]  /*5bd0*/  IMAD.U32 R4, RZ, RZ, UR8 ;  /* 0x00000008ff047e24 */ /* 0x002fe2000f8e00ff */
[----:B------:R-:W-:Y:S01]  /*5be0*/  MOV R5, UR9 ;  /* 0x0000000900057c02 */ /* 0x000fe20008000f00 */
[----:B--2---:R-:W-:Y:S01]  /*5bf0*/  IMAD.U32 R6, RZ, RZ, UR6 ;  /* 0x00000006ff067e24 */ /* 0x004fe2000f8e00ff */
[----:B------:R-:W-:Y:S01]  /*5c00*/  MOV R7, UR7 ;  /* 0x0000000700077c02 */ /* 0x000fe20008000f00 */
[----:B----4-:R-:W-:Y:S01]  /*5c10*/  IMAD.U32 R10, RZ, RZ, UR4 ;  /* 0x00000004ff0a7e24 */ /* 0x010fe2000f8e00ff */
[----:B------:R-:W-:-:S02]  /*5c20*/  MOV R11, UR5 ;  /* 0x00000005000b7c02 */ /* 0x000fc40008000f00 */
[----:B------:R-:W-:-:S07]  /*5c30*/  LEPC R20, `(.L_x_110) ;  /* 0x000000001014794e */ /* 0x000fce0000000000 */
[----:B---3-5:R-:W-:Y:S05]  /*5c40*/  CALL.ABS.NOINC R2 ;  /* 0x0000000002007343 */ /* 0x028fea0003c00000 */
.L_x_110:
[----:B------:R-:W-:-:S09]  /*5c50*/  ULOP3.LUT UP0, URZ, UR43, 0x1b0, URZ, 0xc0, !UPT ;  /* 0x000001b02bff7892 */ /* 0x000fd2000f80c0ff */
        /* <DEDUP_REMOVED lines=17> */
.L_x_111:
[----:B------:R-:W1:Y:S02]  /*5d70*/  LDC.64 R2, c[0x0][0x890] ;  /* 0x00022400ff027b82 */ /* 0x000e640000000a00 */
[----:B-1----:R-:W-:-:S04]  /*5d80*/  ISETP.NE.U32.AND P4, PT, R2, RZ, PT ;  /* 0x000000ff0200720c */ /* 0x002fc80003f85070 */
[----:B------:R-:W-:-:S13]  /*5d90*/  ISETP.NE.AND.EX P4, PT, R3, RZ, PT, P4 ;  /* 0x000000ff0300720c */ /* 0x000fda0003f85340 */
[----:B------:R-:W-:Y:S05]  /*5da0*/  @!P4 BRA `(.L_x_112) ;  /* 0x000000000034c947 */ /* 0x000fea0003800000 */
[----:B------:R-:W1:Y:S02]  /*5db0*/  LDCU.64 UR4, c[0x0][0x888] ;  /* 0x00011100ff0477ac */ /* 0x000e640008000a00 */
[----:B-1----:R-:W-:-:S04]  /*5dc0*/  UISETP.NE.U32.AND UP0, UPT, UR4, URZ, UPT ;  /* 0x000000ff0400728c */ /* 0x002fc8000bf05070 */
[----:B------:R-:W-:-:S09]  /*5dd0*/  UISETP.NE.AND.EX UP0, UPT, UR5, URZ, UPT, UP0 ;  /* 0x000000ff0500728c */ /* 0x000fd2000bf05300 */
[----:B------:R-:W-:Y:S05]  /*5de0*/  BRA.U !UP0, `(.L_x_113) ;  /* 0x0000000108187547 */ /* 0x000fea000b800000 */
[----:B------:R-:W1:Y:S01]  /*5df0*/  LDC.64 R4, c[0x0][0x888] ;  /* 0x00022200ff047b82 */ /* 0x000e620000000a00 */
[----:B------:R-:W-:-:S04]  /*5e00*/  IMAD R0, R2, UR36, RZ ;  /* 0x0000002402007c24 */ /* 0x000fc8000f8e02ff */
[----:B-1----:R-:W-:-:S05]  /*5e10*/  IMAD.WIDE R4, R0, 0x4, R4 ;  /* 0x0000000400047825 */ /* 0x002fca00078e0204 */
[----:B-----5:R1:W5:Y:S01]  /*5e20*/  LDG.E R143, desc[UR38][R4.64] ;  /* 0x00000026048f7981 */ /* 0x020362000c1e1900 */
[----:B------:R-:W-:Y:S01]  /*5e30*/  MOV R174, 0x1 ;  /* 0x0000000100ae7802 */ /* 0x000fe20000000f00 */
[----:B------:R-:W-:Y:S06]  /*5e40*/  BRA `(.L_x_112) ;  /* 0x00000000000c7947 */ /* 0x000fec0003800000 */
.L_x_113:
[----:B------:R-:W1:Y:S01]  /*5e50*/  LDCU UR4, c[0x0][0x880] ;  /* 0x00011000ff0477ac */ /* 0x000e620008000800 */
[----:B------:R-:W-:Y:S01]  /*5e60*/  HFMA2 R174, -RZ, RZ, 0, 5.9604644775390625e-08 ;  /* 0x00000001ffae7431 */ /* 0x000fe200000001ff */
[----:B-1---5:R-:W-:Y:S02]  /*5e70*/  MOV R143, UR4 ;  /* 0x00000004008f7c02 */ /* 0x022fe40008000f00 */
.L_x_112:
[----:B-1----:R-:W1:Y:S02]  /*5e80*/  LDC.64 R4, c[0x0][0x8b0] ;  /* 0x00022c00ff047b82 */ /* 0x002e640000000a00 */
        /* <DEDUP_REMOVED lines=11> */
[----:B------:R-:W-:Y:S05]  /*5f40*/  BRA `(.L_x_114) ;  /* 0x0000000000087947 */ /* 0x000fea0003800000 */
.L_x_115:
[----:B------:R-:W1:Y:S02]  /*5f50*/  LDCU UR4, c[0x0][0x8a0] ;  /* 0x00011400ff0477ac */ /* 0x000e640008000800 */
[----:B-1---5:R-:W-:Y:S02]  /*5f60*/  MOV R129, UR4 ;  /* 0x0000000400817c02 */ /* 0x022fe40008000f00 */
.L_x_114:
[----:B------:R-:W-:Y:S01]  /*5f70*/  UISETP.NE.AND UP0, UPT, UR44, URZ, UPT ;  /* 0x000000ff2c00728c */ /* 0x000fe2000bf05270 */
[----:B------:R-:W-:Y:S02]  /*5f80*/  PLOP3.LUT P0, PT, PT, PT, PT, 0x8, 0x80 ;  /* 0x000000000080781c */ /* 0x000fe40003f0e170 */
[----:B------:R-:W-:Y:S02]  /*5f90*/  LEA R0, R127, UR41, 0x3 ;  /* 0x000000297f007c11 */ /* 0x000fe4000f8e18ff */
[----:B------:R-:W-:-:S04]  /*5fa0*/  P2R R200, PR, RZ, 0x1 ;  /* 0x00000001ffc87803 */ /* 0x000fc80000000000 */
[----:B------:R-:W-:Y:S05]  /*5fb0*/  BRA.U !UP0, `(.L_x_116) ;  /* 0x00000001083c7547 */ /* 0x000fea000b800000 */
[----:B------:R-:W-:-:S04]  /*5fc0*/  ISETP.NE.U32.AND P0, PT, R2, RZ, PT ;  /* 0x000000ff0200720c */ /* 0x000fc80003f05070 */
[----:B------:R-:W-:-:S13]  /*5fd0*/  ISETP.NE.AND.EX P0, PT, R3, RZ, PT, P0 ;  /* 0x000000ff0300720c */ /* 0x000fda0003f05300 */
[----:B-----5:R-:W-:-:S04]  /*5fe0*/  @!P0 FSETP.EQ.AND P1, PT, R143, RZ, PT ;  /* 0x000000ff8f00820b */ /* 0x020fc80003f22000 */
[----:B------:R-:W-:Y:S01]  /*5ff0*/  P2R R200, PR, RZ, 0x2 ;  /* 0x00000002ffc87803 */ /* 0x000fe20000000000 */
[----:B------:R-:W-:Y:S08]  /*6000*/  @!P0 BRA `(.L_x_116) ;  /* 0x0000000000288947 */ /* 0x000ff00003800000 */
[----:B------:R-:W2:Y:S01]  /*6010*/  LDCU.64 UR4, c[0x0][0x888] ;  /* 0x00011100ff0477ac */ /* 0x000ea20008000a00 */
[----:B------:R-:W-:Y:S02]  /*6020*/  LOP3.LUT P1, RZ, R174, 0xff, RZ, 0xc0, !PT ;  /* 0x000000ffaeff7812 */ /* 0x000fe4000782c0ff */
[----:B------:R-:W-:-:S04]  /*6030*/  FSETP.NEU.AND P0, PT, R143, RZ, PT ;  /* 0x000000ff8f00720b */ /* 0x000fc80003f0d000 */
[----:B------:R-:W-:Y:S02]  /*6040*/  SEL R2, RZ, 0xffffffff, P0 ;  /* 0xffffffffff027807 */ /* 0x000fe40000000000 */
[----:B--2---:R-:W-:-:S04]  /*6050*/  ISETP.NE.U32.AND P2, PT, RZ, UR4, PT ;  /* 0x00000004ff007c0c */ /* 0x004fc8000bf45070 */
[----:B------:R-:W-:-:S04]  /*6060*/  ISETP.NE.AND.EX P2, PT, RZ, UR5, PT, P2 ;  /* 0x00000005ff007c0c */ /* 0x000fc8000bf45320 */
[----:B------:R-:W-:-:S04]  /*6070*/  @!P1 SEL R2, RZ, 0xffffffff, P2 ;  /* 0xffffffffff029807 */ /* 0x000fc80001000000 */
[----:B------:R-:W-:-:S04]  /*6080*/  LOP3.LUT R2, R2, 0x1, RZ, 0xc0, !PT ;  /* 0x0000000102027812 */ /* 0x000fc800078ec0ff */
[----:B------:R-:W-:-:S04]  /*6090*/  ISETP.EQ.U32.AND P0, PT, R2, 0x1, PT ;  /* 0x000000010200780c */ /* 0x000fc80003f02070 */
[----:B------:R-:W-:-:S09]  /*60a0*/  P2R R200, PR, RZ, 0x1 ;  /* 0x00000001ffc87803 */ /* 0x000fd20000000000 */
.L_x_116:
[----:B------:R-:W-:Y:S01]  /*60b0*/  ISETP.NE.AND P5, PT, R200, RZ, PT ;  /* 0x000000ffc800720c */ /* 0x000fe20003fa5270 */
[----:B------:R-:W2:Y:S01]  /*60c0*/  LDCU.64 UR4, c[0x0][0x888] ;  /* 0x00011100ff0477ac */ /* 0x000ea20008000a00 */
[----:B------:R-:W-:Y:S01]  /*60d0*/  SHF.L.U32 R3, R191, 0x1f, RZ ;  /* 0x0000001fbf037819 */ /* 0x000fe200000006ff */
[----:B------:R-:W-:Y:S01]  /*60e0*/  IMAD.MOV.U32 R184, RZ, RZ, 0x1 ;  /* 0x00000001ffb87424 */ /* 0x000fe200078e00ff */
[----:B-----5:R-:W-:Y:S01]  /*60f0*/  FSETP.NEU.AND P3, PT, R143, RZ, PT ;  /* 0x000000ff8f00720b */ /* 0x020fe20003f6d000 */
[----:B------:R-:W-:Y:S01]  /*6100*/  IMAD.SHL.U32 R177, R18, 0x100, RZ ;  /* 0x0000010012b17824 */ /* 0x000fe200078e00ff */
[----:B------:R-:W-:Y:S01]  /*6110*/  CS2R R170, SRZ ;  /* 0x0000000000aa7805 */ /* 0x000fe2000001ff00 */
[----:B------:R-:W-:Y:S01]  /*6120*/  IMAD.SHL.U32 R176, R19, 0x80, RZ ;  /* 0x0000008013b07824 */ /* 0x000fe200078e00ff */
[----:B------:R-:W-:Y:S01]  /*6130*/  SEL R4, RZ, 0xffffffff, P3 ;  /* 0xffffffffff047807 */ /* 0x000fe20001800000 */
[----:B------:R-:W-:Y:S01]  /*6140*/  IMAD R125, R127, 0x100, R128 ;  /* 0x000001007f7d7824 */ /* 0x000fe200078e0280 */
[----:B------:R-:W-:Y:S01]  /*6150*/  CS2R R168, SRZ ;  /* 0x0000000000a87805 */ /* 0x000fe2000001ff00 */
[----:B------:R-:W-:Y:S01]  /*6160*/  IMAD.MOV.U32 R126, RZ, RZ, RZ ;  /* 0x000000ffff7e7224 */ /* 0x000fe200078e00ff */
[----:B------:R-:W-:-:S02]  /*6170*/  CS2R R166, SRZ ;  /* 0x0000000000a67805 */ /* 0x000fc4000001ff00 */
[----:B------:R-:W-:Y:S01]  /*6180*/  @!P5 LEA R5, R189, UR41, 0x3 ;  /* 0x00000029bd05dc11 */ /* 0x000fe2000f8e18ff */
[----:B------:R-:W-:Y:S01]  /*6190*/  IMAD.MOV.U32 R183, RZ, RZ, R188 ;  /* 0x000000ffffb77224 */ /* 0x000fe200078e00bc */
[----:B------:R-:W-:Y:S01]  /*61a0*/  @!P5 SHF.L.U32 R2, R188, 0x1f, RZ ;  /* 0x0000001fbc02d819 */ /* 0x000fe200000006ff */
[----:B------:R-:W-:Y:S01]  /*61b0*/  IMAD.MOV.U32 R182, RZ, RZ, R189 ;  /* 0x000000ffffb67224 */ /* 0x000fe200078e00bd */
[----:B------:R-:W-:Y:S02]  /*61c0*/  CS2R R164, SRZ ;  /* 0x0000000000a47805 */ /* 0x000fe4000001ff00 */
[----:B------:R-:W-:Y:S01]  /*61d0*/  CS2R R162, SRZ ;  /* 0x0000000000a27805 */ /* 0x000fe2000001ff00 */
[----:B------:R-:W3:Y:S01]  /*61e0*/  @!P5 SYNCS.PHASECHK.TRANS64.TRYWAIT P1, [R5+URZ+0xb0], R2 ;  /* 0x0000b0020500d5a7 */ /* 0x000ee200080211ff */
[----:B--2---:R-:W-:Y:S02]  /*61f0*/  ISETP.NE.U32.AND P2, PT, RZ, UR4, PT ;  /* 0x00000004ff007c0c */ /* 0x004fe4000bf45070 */
[----:B------:R-:W-:-:S02]  /*6200*/  CS2R R160, SRZ ;  /* 0x0000000000a07805 */ /* 0x000fc4000001ff00 */
[----:B------:R-:W-:Y:S02]  /*6210*/  CS2R R158, SRZ ;  /* 0x00000000009e7805 */ /* 0x000fe4000001ff00 */
[----:B------:R-:W-:Y:S02]  /*6220*/  CS2R R156, SRZ ;  /* 0x00000000009c7805 */ /* 0x000fe4000001ff00 */
[----:B------:R-:W-:-:S04]  /*6230*/  ISETP.NE.AND.EX P2, PT, RZ, UR5, PT, P2 ;  /* 0x00000005ff007c0c */ /* 0x000fc8000bf45320 */
[----:B-1----:R-:W-:Y:S02]  /*6240*/  SEL R7, RZ, 0xffffffff, P2 ;  /* 0xffffffffff077807 */ /* 0x002fe40001000000 */
[----:B------:R-:W-:-:S04]  /*6250*/  LOP3.LUT P2, RZ, R174, 0xff, RZ, 0xc0, !PT ;  /* 0x000000ffaeff7812 */ /* 0x000fc8000784c0ff */
[----:B------:R-:W-:Y:S01]  /*6260*/  @P4 SEL R4, R7, R4, !P2 ;  /* 0x0000000407044207 */ /* 0x000fe20005000000 */
[----:B------:R-:W1:Y:S03]  /*6270*/  SYNCS.PHASECHK.TRANS64.TRYWAIT P0, [R0+URZ+0x120], R3 ;  /* 0x00012003000075a7 */ /* 0x000e6600080011ff */
[----:B------:R-:W-:-:S04]  /*6280*/  LOP3.LUT R4, R4, 0x1, RZ, 0xc0, !PT ;  /* 0x0000000104047812 */ /* 0x000fc800078ec0ff */
[----:B------:R-:W-:-:S04]  /*6290*/  ISETP.NE.U32.AND P2, PT, R4, 0x1, PT ;  /* 0x000000010400780c */ /* 0x000fc80003f45070 */
[----:B------:R-:W-:Y:S02]  /*62a0*/  P2R R198, PR, RZ, 0x4 ;  /* 0x00000004ffc67803 */ /* 0x000fe40000000000 */
[----:B---3--:R-:W-:Y:S02]  /*62b0*/  @!P5 SEL R184, RZ, 0x1, !P1 ;  /* 0x00000001ffb8d807 */ /* 0x008fe40004800000 */
[----:B-1----:R-:W-:-:S07]  /*62c0*/  SEL R179, RZ, 0x1, !P0 ;  /* 0x00000001ffb37807 */ /* 0x002fce0004000000 */
.L_x_131:
[----:B------:R-:W-:Y:S01]  /*62d0*/  ISETP.NE.AND P0, PT, R200, RZ, PT ;  /* 0x000000ffc800720c */ /* 0x000fe20003f05270 */
[----:B------:R-:W-:Y:S05]  /*62e0*/  YIELD ;  /* 0x0000000000007946 */ /* 0x000fea0003800000 */
[----:B------:R-:W-:Y:S07]  /*62f0*/  BSSY B1, `(.L_x_117) ;  /* 0x0000029000017945 */ /* 0x000fee0003800000 */
[----:B------:R-:W-:Y:S05]  /*6300*/  @P0 BRA `(.L_x_118) ;  /* 0x00000000009c0947 */ /* 0x000fea0003800000 */
[----:B------:R-:W-:Y:S01]  /*6310*/  ISETP.NE.AND P1, PT, R198, RZ, PT ;  /* 0x000000ffc600720c */ /* 0x000fe20003f25270 */
[----:B------:R-:W-:Y:S01]  /*6320*/  BSSY B0, `(.L_x_119) ;  /* 0x000000b000007945 */ /* 0x000fe20003800000 */
[----:B------:R-:W-:Y:S11]  /*6330*/  ISETP.NE.AND P0, PT, R184, RZ, PT ;  /* 0x000000ffb800720c */ /* 0x000ff60003f05270 */
[----:B------:R-:W-:Y:S05]  /*6340*/  @P1 LEA R6, R189, R194, 0xd ;  /* 0x000000c2bd061211 */ /* 0x000fea00078e68ff */
[--C-:B------:R-:W-:Y:S02]  /*6350*/  @P1 IMAD R5, R195, -0x10, R6.reuse ;  /* 0xfffffff0c3051824 */ /* 0x100fe400078e0206 */
[----:B------:R-:W-:Y:S03]  /*6360*/  @P1 IMAD R4, R193, -0x10, R6 ;  /* 0xfffffff0c1041824 */ /* 0x000fe600078e0206 */
[----:B------:R-:W-:Y:S01]  /*6370*/  @P1 LEA R2, R192, R5, 0x4 ;  /* 0x00000005c0021211 */ /* 0x000fe200078e20ff */
[----:B------:R-:W-:Y:S06]  /*6380*/  @P0 BRA `(.L_x_120) ;  /* 0x0000000000100947 */ /* 0x000fec0003800000 */
[----:B------:R-:W-:Y:S02]  /*6390*/  LEA R3, R189, UR41, 0x3 ;  /* 0x00000029bd037c11 */ /* 0x000fe4000f8e18ff */
[----:B------:R-:W-:Y:S04]  /*63a0*/  SHF.L.U32 R0, R188, 0x1f, RZ ;  /* 0x0000001fbc007819 */ /* 0x000fe800000006ff */
[----:B------:R-:W1:Y:S02]  /*63b0*/  SYNCS.PHASECHK.TRANS64.TRYWAIT P0, [R3+URZ+0xb0], R0 ;  /* 0x0000b000030075a7 */ /* 0x000e6400080011ff */
[----:B-1----:R-:W-:Y:S05]  /*63c0*/  @!P0 BRA `(.L_x_121) ;  /* 0x0000008800888947 */ /* 0x002fea0003800000 */
.L_x_120:
[----:B------:R-:W-:Y:S05]  /*63d0*/  BSYNC B0 ;  /* 0x0000000000007941 */ /* 0x000fea0003800000 */
.L_x_119:
[----:B------:R-:W-:Y:S01]  /*63e0*/  ISETP.NE.AND P0, PT, R198, RZ, PT ;  /* 0x000000ffc600720c */ /* 0x000fe20003f05270 */
[----:B-1----:R-:W-:Y:S01]  /*63f0*/  IMAD.U32 R0, RZ, RZ, UR37 ;  /* 0x00000025ff007e24 */ /* 0x002fe2000f8e00ff */
[C---:B------:R-:W-:Y:S01]  /*6400*/  LEA R3, R182.reuse, UR41, 0x3 ;  /* 0x00000029b6037c11 */ /* 0x040fe2000f8e18ff */
[----:B------:R-:W-:Y:S02]  /*6410*/  VIADD R182, R182, 0x1 ;  /* 0x00000001b6b67836 */ /* 0x000fe40000000000 */
[----:B------:R-:W-:Y:S02]  /*6420*/  VIADD R189, R189, 0x1 ;  /* 0x00000001bdbd7836 */ /* 0x000fe40000000000 */
[----:B------:R-:W-:Y:S01]  /*6430*/  VIADD R3, R3, 0xd0 ;  /* 0x000000d003037836 */ /* 0x000fe20000000000 */
[----:B------:R-:W-:Y:S04]  /*6440*/  ISETP.NE.AND P1, PT, R182, 0x4, PT ;  /* 0x00000004b600780c */ /* 0x000fe80003f25270 */
[----:B------:R-:W-:Y:S01]  /*6450*/  PRMT R0, R0, 0x654, R3 ;  /* 0x0000065400007816 */ /* 0x000fe20000000003 */
[----:B------:R1:W2:Y:S01]  /*6460*/  @P0 LDS.128 R156, [R6] ;  /* 0x00000000069c0984 */ /* 0x0002a20000000c00 */
[----:B------:R-:W-:Y:S03]  /*6470*/  SEL R182, R182, RZ, P1 ;  /* 0x000000ffb6b67207 */ /* 0x000fe60000800000 */
[----:B------:R1:W3:Y:S04]  /*6480*/  @P0 LDS.128 R164, [R4+0x20] ;  /* 0x0000200004a40984 */ /* 0x0002e80000000c00 */
[----:B------:R1:W4:Y:S04]  /*6490*/  @P0 LDS.128 R160, [R5+0x10] ;  /* 0x0000100005a00984 */ /* 0x0003280000000c00 */
[----:B------:R1:W1:Y:S01]  /*64a0*/  @P0 LDS.128 R168, [R2+0x10] ;  /* 0x0000100002a80984 */ /* 0x0002620000000c00 */
[C---:B------:R-:W-:Y:S01]  /*64b0*/  ISETP.NE.AND P0, PT, R189.reuse, 0x4, PT ;  /* 0x00000004bd00780c */ /* 0x040fe20003f05270 */
[----:B------:R-:W-:Y:S01]  /*64c0*/  @!PT LDS RZ, [RZ] ;  /* 0x00000000fffff984 */ /* 0x000fe20000000800 */
[----:B------:R-:W-:Y:S01]  /*64d0*/  @!PT LDS RZ, [RZ] ;  /* 0x00000000fffff984 */ /* 0x000fe20000000800 */
[----:B------:R-:W-:Y:S01]  /*64e0*/  @!PT LDS RZ, [RZ] ;  /* 0x00000000fffff984 */ /* 0x000fe20000000800 */
[----:B------:R-:W-:Y:S01]  /*64f0*/  @!PT LDS RZ, [RZ] ;  /* 0x00000000fffff984 */ /* 0x000fe20000000800 */
[----:B------:R5:W-:Y:S06]  /*6500*/  MEMBAR.ALL.CTA ;  /* 0x0000000000007992 */ /* 0x000bec0000008000 */
[----:B-----5:R-:W5:Y:S01]  /*6510*/  FENCE.VIEW.ASYNC.S ;  /* 0x00000000000073c6 */ /* 0x020f620000000000 */
[----:B------:R-:W-:Y:S02]  /*6520*/  SEL R3, RZ, 0x1, P0 ;  /* 0x00000001ff037807 */ /* 0x000fe40000000000 */
[----:B------:R-:W-:Y:S02]  /*6530*/  SEL R189, R189, RZ, P0 ;  /* 0x000000ffbdbd7207 */ /* 0x000fe40000000000 */
[----:B------:R-:W-:Y:S01]  /*6540*/  LOP3.LUT R188, R188, R3, RZ, 0x3c, !PT ;  /* 0x00000003bcbc7212 */ /* 0x000fe200078e3cff */
[----:B-----5:R5:W-:Y:S02]  /*6550*/  SYNCS.ARRIVE.TRANS64.RED.A1T0 RZ, [R0+URZ], RZ ;  /* 0x000000ff00ff79a7 */ /* 0x020be400081004ff */
[----:B-----5:R-:W-:Y:S04]  /*6560*/  SEL R0, RZ, 0x1, P1 ;  /* 0x00000001ff007807 */ /* 0x020fe80000800000 */
[----:B-1234-:R-:W-:Y:S02]  /*6570*/  LOP3.LUT R183, R183, R0, RZ, 0x3c, !PT ;  /* 0x00000000b7b77212 */ /* 0x01efe400078e3cff */
.L_x_118:
[----:B------:R-:W-:Y:S05]  /*6580*/  BSYNC B1 ;  /* 0x0000000000017941 */ /* 0x000fea0003800000 */
.L_x_117:
[C---:B------:R-:W-:Y:S01]  /*6590*/  LOP3.LUT P1, RZ, R126.reuse, R179, RZ, 0xfc, !PT ;  /* 0x000000b37eff7212 */ /* 0x040fe2000782fcff */
[----:B------:R-:W-:Y:S01]  /*65a0*/  IMAD.SHL.U32 R124, R126, 0x40, RZ ;  /* 0x000000407e7c7824 */ /* 0x000fe200078e00ff */
[----:B------:R-:W-:Y:S01]  /*65b0*/  LEA R175, R127, UR41, 0x3 ;  /* 0x000000297faf7c11 */ /* 0x000fe2000f8e18ff */
[----:B------:R-:W-:Y:S02]  /*65c0*/  BSSY B0, `(.L_x_122) ;  /* 0x0000009000007945 */ /* 0x000fe40003800000 */
[----:B------:R-:W-:Y:S05]  /*65d0*/  IMAD.IADD R16, R125, 0x1, R124 ;  /* 0x000000017d107824 */ /* 0x000fea00078e027c */
[----:B------:R-:W-:Y:S04]  /*65e0*/  SHF.R.U32.HI R0, RZ, 0x15, R16 ;  /* 0x00000015ff007819 */ /* 0x000fe80000011610 */
[----:B------:R-:W-:Y:S01]  /*65f0*/  LOP3.LUT P0, RZ, R0, 0x3, R197, 0x48, !PT ;  /* 0x0000000300ff7812 */ /* 0x000fe200078048c5 */
[----:B------:R-:W-:Y:S01]  /*6600*/  @!UPT UIADD3 URZ, UPT, UPT, URZ, URZ, URZ ;  /* 0x000000fffffff290 */ /* 0x000fe2000fffe0ff */
[----:B------:R-:W-:Y:S11]  /*6610*/  @P1 BRA `(.L_x_123) ;  /* 0x00000000000c1947 */ /* 0x000ff60003800000 */
[----:B------:R-:W-:Y:S04]  /*6620*/  SHF.L.U32 R0, R191, 0x1f, RZ ;  /* 0x0000001fbf007819 */ /* 0x000fe800000006ff */
[----:B------:R-:W1:Y:S02]  /*6630*/  SYNCS.PHASECHK.TRANS64.TRYWAIT P1, [R175+URZ+0x120], R0 ;  /* 0x00012000af0075a7 */ /* 0x000e6400080211ff */
[----:B-1----:R-:W-:Y:S05]  /*6640*/  @!P1 BRA `(.L_x_124) ;  /* 0x0000008400fc9947 */ /* 0x002fea0003800000 */
.L_x_123:
[----:B------:R-:W-:Y:S05]  /*6650*/  BSYNC B0 ;  /* 0x0000000000007941 */ /* 0x000fea0003800000 */
.L_x_122:
[----:B------:R-:W-:Y:S05]  /*6660*/  @!P0 BRA `(.L_x_125) ;  /* 0x0000000000408947 */ /* 0x000fea0003800000 */
[----:B------:R-:W2:Y:S01]  /*6670*/  LDCU.64 UR8, c[0x4][0x78] ;  /* 0x01000f00ff0877ac */ /* 0x000ea20008000a00 */
[----:B------:R-:W-:Y:S01]  /*6680*/  MOV R3, 0x0 ;  /* 0x0000000000037802 */ /* 0x000fe20000000f00 */
[----:B------:R-:W-:Y:S02]  /*6690*/  HFMA2 R12, -RZ, RZ, 0, 5.9604644775390625e-08 ;  /* 0x00000001ff0c7431 */ /* 0x000fe400000001ff */
[----:B------:R-:W-:Y:S02]  /*66a0*/  IMAD.MOV.U32 R8, RZ, RZ, 0x192 ;  /* 0x00000192ff087424 */ /* 0x000fe400078e00ff */
[----:B------:R-:W-:Y:S01]  /*66b0*/  IMAD.MOV.U32 R13, RZ, RZ, RZ ;  /* 0x000000ffff0d7224 */ /* 0x000fe200078e00ff */
[----:B------:R-:W3:Y:S01]  /*66c0*/  LDCU.64 UR6, c[0x4][0x80] ;  /* 0x01001000ff0677ac */ /* 0x000ee20008000a00 */
[----:B------:R-:W4:Y:S01]  /*66d0*/  LDC.64 R2, c[0x4][R3] ;  /* 0x0100000003027b82 */ /* 0x000f220000000a00 */
[----:B------:R-:W5:Y:S01]  /*66e0*/  LDCU.64 UR4, c[0x4][0x18] ;  /* 0x01000300ff0477ac */ /* 0x000f620008000a00 */
[----:B--2---:R-:W-:Y:S01]  /*66f0*/  MOV R5, UR9 ;  /* 0x0000000900057c02 */ /* 0x004fe20008000f00 */
[----:B------:R-:W-:Y:S01]  /*6700*/  IMAD.U32 R4, RZ, RZ, UR8 ;  /* 0x00000008ff047e24 */ /* 0x000fe2000f8e00ff */
[----:B---3--:R-:W-:Y:S01]  /*6710*/  MOV R7, UR7 ;  /* 0x0000000700077c02 */ /* 0x008fe20008000f00 */
[----:B------:R-:W-:Y:S01]  /*6720*/  IMAD.U32 R6, RZ, RZ, UR6 ;  /* 0x00000006ff067e24 */ /* 0x000fe2000f8e00ff */
[----:B-----5:R-:W-:Y:S01]  /*6730*/  MOV R11, UR5 ;  /* 0x00000005000b7c02 */ /* 0x020fe20008000f00 */
[----:B------:R-:W-:Y:S02]  /*6740*/  IMAD.U32 R10, RZ, RZ, UR4 ;  /* 0x00000004ff0a7e24 */ /* 0x000fe4000f8e00ff */
[----:B------:R-:W-:Y:S07]  /*6750*/  LEPC R20, `(.L_x_125) ;  /* 0x000000001014794e */ /* 0x000fee0000000000 */
[----:B-1--4-:R-:W-:Y:S05]  /*6760*/  CALL.ABS.NOINC R2 ;  /* 0x0000000002007343 */ /* 0x012fea0003c00000 */
.L_x_125:
[----:B------:R-:W-:Y:S01]  /*6770*/  ISETP.NE.AND P3, PT, R126, 0x3, PT ;  /* 0x000000037e00780c */ /* 0x000fe20003f65270 */
[----:B------:R-:W-:Y:S05]  /*6780*/  WARPSYNC.ALL ;  /* 0x0000000000007948 */ /* 0x000fea0003800000 */
[----:B------:R-:W-:Y:S01]  /*6790*/  R2UR UR4, R16 ;  /* 0x00000000100472ca */ /* 0x000fe200000e0000 */
[----:B------:R-:W-:Y:S01]  /*67a0*/  USHF.L.U32 UR8, UR42, 0xd, URZ ;  /* 0x0000000d2a087899 */ /* 0x000fe200080006ff */
[-C--:B-1----:R-:W-:Y:S01]  /*67b0*/  F2FP.F16.E4M3.UNPACK_B R0, R161.reuse ;  /* 0x000000a1ff00723e */ /* 0x082fe200020006ff */
[----:B------:R-:W-:Y:S01]  /*67c0*/  HFMA2 R135, -RZ, RZ, 0.8349609375, 5.424022674560546875e-06 ;  /* 0x3aae005bff877431 */ /* 0x000fe200000001ff */
[-C--:B------:R-:W-:Y:S01]  /*67d0*/  F2FP.F16.E4M3.UNPACK_B R2, R160.reuse ;  /* 0x000000a0ff02723e */ /* 0x080fe200020006ff */
[----:B------:R-:W-:Y:S01]  /*67e0*/  HFMA2 R134, -RZ, RZ, 1.28515625, -179.25 ;  /* 0x3d24d99aff867431 */ /* 0x000fe200000001ff */
[----:B------:R-:W-:Y:S01]  /*67f0*/  F2FP.F16.E4M3.UNPACK_B R3, R160.H1 ;  /* 0x000000a0ff03723e */ /* 0x000fe200030006ff */
[--C-:B------:R-:W-:Y:S01]  /*6800*/  HADD2.F32 R79, -RZ, R0.reuse.H0_H0 ;  /* 0x20000000ff4f7230 */ /* 0x100fe20000004100 */
[----:B------:R-:W-:Y:S01]  /*6810*/  F2FP.F16.E4M3.UNPACK_B R144, R156 ;  /* 0x0000009cff90723e */ /* 0x000fe200020006ff */
[----:B------:R-:W-:Y:S01]  /*6820*/  HADD2.F32 R78, -RZ, R0.H1_H1 ;  /* 0x30000000ff4e7230 */ /* 0x000fe20000004100 */
[----:B------:R-:W-:Y:S01]  /*6830*/  F2FP.F16.E4M3.UNPACK_B R0, R162 ;  /* 0x000000a2ff00723e */ /* 0x000fe200020006ff */
[--C-:B------:R-:W-:Y:S01]  /*6840*/  HADD2.F32 R75, -RZ, R2.reuse.H0_H0 ;  /* 0x20000002ff4b7230 */ /* 0x100fe20000004100 */
[----:B------:R-:W-:Y:S01]  /*6850*/  F2FP.F16.E4M3.UNPACK_B R146, R156.H1 ;  /* 0x0000009cff92723e */ /* 0x000fe200030006ff */
[----:B------:R-:W-:Y:S01]  /*6860*/  HADD2.F32 R74, -RZ, R2.H1_H1 ;  /* 0x30000002ff4a7230 */ /* 0x000fe20000004100 */
[----:B------:R-:W-:Y:S01]  /*6870*/  F2FP.F16.E4M3.UNPACK_B R2, R161.H1 ;  /* 0x000000a1ff02723e */ /* 0x000fe200030006ff */
[--C-:B------:R-:W-:Y:S01]  /*6880*/  HADD2.F32 R83, -RZ, R0.reuse.H0_H0 ;  /* 0x20000000ff537230 */ /* 0x100fe20000004100 */
[----:B------:R-:W-:Y:S01]  /*6890*/  F2FP.F16.E4M3.UNPACK_B R148, R157 ;  /* 0x0000009dff94723e */ /* 0x000fe200020006ff */
[----:B------:R-:W-:Y:S01]  /*68a0*/  HADD2.F32 R82, -RZ, R0.H1_H1 ;  /* 0x30000000ff527230 */ /* 0x000fe20000004100 */
[----:B------:R-:W-:Y:S01]  /*68b0*/  F2FP.F16.E4M3.UNPACK_B R0, R163.H1 ;  /* 0x000000a3ff00723e */ /* 0x000fe200030006ff */
[--C-:B------:R-:W-:Y:S01]  /*68c0*/  HADD2.F32 R81, -RZ, R2.reuse.H0_H0 ;  /* 0x20000002ff517230 */ /* 0x100fe20000004100 */
[----:B------:R-:W-:Y:S01]  /*68d0*/  F2FP.F16.E4M3.UNPACK_B R150, R157.H1 ;  /* 0x0000009dff96723e */ /* 0x000fe200030006ff */
[----:B------:R-:W-:Y:S01]  /*68e0*/  HADD2.F32 R80, -RZ, R2.H1_H1 ;  /* 0x30000002ff507230 */ /* 0x000fe20000004100 */
[----:B------:R-:W-:Y:S01]  /*68f0*/  F2FP.F16.E4M3.UNPACK_B R2, R163 ;  /* 0x000000a3ff02723e */ /* 0x000fe200020006ff */
[--C-:B------:R-:W-:Y:S01]  /*6900*/  HADD2.F32 R89, -RZ, R0.reuse.H0_H0 ;  /* 0x20000000ff597230 */ /* 0x100fe20000004100 */
[-C--:B------:R-:W-:Y:S01]  /*6910*/  F2FP.F16.E4M3.UNPACK_B R152, R158.reuse ;  /* 0x0000009eff98723e */ /* 0x080fe200020006ff */
[----:B------:R-:W-:Y:S01]  /*6920*/  HADD2.F32 R88, -RZ, R0.H1_H1 ;  /* 0x30000000ff587230 */ /* 0x000fe20000004100 */
[----:B------:R-:W-:Y:S01]  /*6930*/  F2FP.F16.E4M3.UNPACK_B R0, R165 ;  /* 0x000000a5ff00723e */ /* 0x000fe200020006ff */
        /* <DEDUP_REMOVED lines=11> */
[----:B------:R-:W-:Y:S01]  /*69f0*/  F2FP.F16.E4M3.UNPACK_B R2, R165.H1 ;  /* 0x000000a5ff02723e */ /* 0x000fe200030006ff */
[--C-:B------:R-:W-:Y:S01]  /*6a00*/  HADD2.F32 R76, -RZ, R3.reuse.H1_H1 ;  /* 0x30000003ff4c7230 */ /* 0x100fe20000004100 */
[----:B------:R-:W-:Y:S01]  /*6a10*/  MOV R130, 0x3c09919f ;  /* 0x3c09919f00827802 */ /* 0x000fe20000000f00 */
[----:B------:R-:W-:Y:S01]  /*6a20*/  HADD2.F32 R77, -RZ, R3.H0_H0 ;  /* 0x20000003ff4d7230 */ /* 0x000fe20000004100 */
[----:B------:R-:W-:Y:S01]  /*6a30*/  F2FP.F16.E4M3.UNPACK_B R3, R162.H1 ;  /* 0x000000a2ff03723e */ /* 0x000fe200030006ff */
[--C-:B------:R-:W-:Y:S01]  /*6a40*/  HADD2.F32 R99, -RZ, R0.reuse.H0_H0 ;  /* 0x20000000ff637230 */ /* 0x100fe20000004100 */
[----:B------:R-:W-:Y:S01]  /*6a50*/  MOV R133, 0x3e235519 ;  /* 0x3e23551900857802 */ /* 0x000fe20000000f00 */
[----:B------:R-:W-:Y:S01]  /*6a60*/  HADD2.F32 R98, -RZ, R0.H1_H1 ;  /* 0x30000000ff627230 */ /* 0x000fe20000004100 */
[-C--:B------:R-:W-:Y:S01]  /*6a70*/  F2FP.F16.E4M3.UNPACK_B R0, R167.reuse.H1 ;  /* 0x000000a7ff00723e */ /* 0x080fe200030006ff */
[----:B------:R-:W1:Y:S01]  /*6a80*/  LDTM.x64 R4, tmem[UR4] ;  /* 0x00000004000479ee */ /* 0x000e620008340000 */
[----:B------:R-:W-:Y:S01]  /*6a90*/  MOV R131, 0x3f210a14 ;  /* 0x3f210a1400837802 */ /* 0x000fe20000000f00 */
[--C-:B------:R-:W-:Y:S01]  /*6aa0*/  HADD2.F32 R97, -RZ, R2.reuse.H0_H0 ;  /* 0x20000002ff617230 */ /* 0x100fe20000004100 */
[----:B------:R-:W-:Y:S01]  /*6ab0*/  @!P3 IADD3 R175, PT, PT, R175, 0x130, RZ ;  /* 0x00000130afafb810 */ /* 0x000fe20007ffe0ff */
[----:B------:R-:W-:Y:S01]  /*6ac0*/  HADD2.F32 R96, -RZ, R2.H1_H1 ;  /* 0x30000002ff607230 */ /* 0x000fe20000004100 */
[----:B------:R-:W-:Y:S01]  /*6ad0*/  F2FP.F16.E4M3.UNPACK_B R2, R167 ;  /* 0x000000a7ff02723e */ /* 0x000fe200020006ff */
[--C-:B------:R-:W-:Y:S01]  /*6ae0*/  HADD2.F32 R85, -RZ, R3.reuse.H0_H0 ;  /* 0x20000003ff557230 */ /* 0x100fe20000004100 */
[----:B------:R-:W-:Y:S01]  /*6af0*/  @!P3 LOP3.LUT R175, R175, 0xfefffff8, RZ, 0xc0, !PT ;  /* 0xfefffff8afafb812 */ /* 0x000fe200078ec0ff */
[----:B------:R-:W-:Y:S01]  /*6b00*/  HADD2.F32 R84, -RZ, R3.H1_H1 ;  /* 0x30000003ff547230 */ /* 0x000fe20000004100 */
[----:B------:R-:W-:Y:S01]  /*6b10*/  F2FP.F16.E4M3.UNPACK_B R3, R164.H1 ;  /* 0x000000a4ff03723e */ /* 0x000fe200030006ff */
[--C-:B------:R-:W-:Y:S01]  /*6b20*/  HADD2.F32 R105, -RZ, R0.reuse.H0_H0 ;  /* 0x20000000ff697230 */ /* 0x100fe20000004100 */
[----:B------:R-:W-:Y:S01]  /*6b30*/  @!P3 NOP ;  /* 0x000000000000b918 */ /* 0x000fe20000000000 */
[----:B------:R-:W-:Y:S01]  /*6b40*/  HADD2.F32 R104, -RZ, R0.H1_H1 ;  /* 0x30000000ff687230 */ /* 0x000fe20000004100 */
[----:B------:R-:W-:Y:S01]  /*6b50*/  F2FP.F16.E4M3.UNPACK_B R0, R169 ;  /* 0x000000a9ff00723e */ /* 0x000fe200020006ff */
[--C-:B------:R-:W-:Y:S01]  /*6b60*/  HADD2.F32 R103, -RZ, R2.reuse.H0_H0 ;  /* 0x20000002ff677230 */ /* 0x100fe20000004100 */
[----:B-1----:R1:W-:Y:S01]  /*6b70*/  @!P3 SYNCS.ARRIVE.TRANS64.RED.A1T0 RZ, [R175+URZ], RZ ;  /* 0x000000ffafffb9a7 */ /* 0x0023e200081004ff */
[----:B------:R-:W-:Y:S01]  /*6b80*/  HADD2.F32 R102, -RZ, R2.H1_H1 ;  /* 0x30000002ff667230 */ /* 0x000fe20000004100 */
[----:B------:R-:W-:Y:S01]  /*6b90*/  F2FP.F16.E4M3.UNPACK_B R2, R168 ;  /* 0x000000a8ff02723e */ /* 0x000fe200020006ff */
[--C-:B------:R-:W-:Y:S01]  /*6ba0*/  HADD2.F32 R93, -RZ, R3.reuse.H0_H0 ;  /* 0x20000003ff5d7230 */ /* 0x100fe20000004100 */
[----:B------:R-:W-:Y:S01]  /*6bb0*/  BSSY.RECONVERGENT B0, `(.L_x_126) ;  /* 0x0000732000007945 */ /* 0x000fe20003800200 */
[----:B------:R-:W-:Y:S01]  /*6bc0*/  HADD2.F32 R92, -RZ, R3.H1_H1 ;  /* 0x30000003ff5c7230 */ /* 0x000fe20000004100 */
[----:B------:R-:W-:Y:S01]  /*6bd0*/  F2FP.F16.E4M3.UNPACK_B R3, R166.H1 ;  /* 0x000000a6ff03723e */ /* 0x000fe200030006ff */
[--C-:B------:R-:W-:Y:S02]  /*6be0*/  HADD2.F32 R111, -RZ, R0.reuse.H0_H0 ;  /* 0x20000000ff6f7230 */ /* 0x100fe40000004100 */
[----:B------:R-:W-:Y:S01]  /*6bf0*/  HADD2.F32 R110, -RZ, R0.H1_H1 ;  /* 0x30000000ff6e7230 */ /* 0x000fe20000004100 */
[----:B------:R-:W-:Y:S01]  /*6c00*/  F2FP.F16.E4M3.UNPACK_B R0, R170 ;  /* 0x000000aaff00723e */ /* 0x000fe200020006ff */
[--C-:B------:R-:W-:Y:S02]  /*6c10*/  HADD2.F32 R107, -RZ, R2.reuse.H0_H0 ;  /* 0x20000002ff6b7230 */ /* 0x100fe40000004100 */
[C---:B------:R-:W-:Y:S01]  /*6c20*/  FMUL R7, R129.reuse, R7 ;  /* 0x0000000781077220 */ /* 0x040fe20000400000 */
[----:B------:R-:W-:Y:S01]  /*6c30*/  HADD2.F32 R106, -RZ, R2.H1_H1 ;  /* 0x30000002ff6a7230 */ /* 0x000fe20000004100 */
[----:B------:R-:W-:Y:S01]  /*6c40*/  F2FP.F16.E4M3.UNPACK_B R2, R169.H1 ;  /* 0x000000a9ff02723e */ /* 0x000fe200030006ff */
        /* <DEDUP_REMOVED lines=11> */
[----:B------:R-:W-:Y:S01]  /*6d00*/  F2FP.F16.E4M3.UNPACK_B R2, R171 ;  /* 0x000000abff02723e */ /* 0x000fe200020006ff */
[--C-:B------:R-:W-:Y:S02]  /*6d10*/  HADD2.F32 R109, -RZ, R3.reuse.H0_H0 ;  /* 0x20000003ff6d7230 */ /* 0x100fe40000004100 */
[C---:B------:R-:W-:Y:S01]  /*6d20*/  FMUL R23, R129.reuse, R23 ;  /* 0x0000001781177220 */ /* 0x040fe20000400000 */
[----:B------:R-:W-:Y:S01]  /*6d30*/  HADD2.F32 R108, -RZ, R3.H1_H1 ;  /* 0x30000003ff6c7230 */ /* 0x000fe20000004100 */
[----:B------:R-:W-:Y:S01]  /*6d40*/  F2FP.F16.E4M3.UNPACK_B R3, R170.H1 ;  /* 0x000000aaff03723e */ /* 0x000fe200030006ff */
[----:B------:R-:W-:Y:S02]  /*6d50*/  HADD2.F32 R142, -RZ, R144.H0_H0 ;  /* 0x20000090ff8e7230 */ /* 0x000fe40000004100 */
[C---:B------:R-:W-:Y:S01]  /*6d60*/  FMUL R27, R129.reuse, R27 ;  /* 0x0000001b811b7220 */ /* 0x040fe20000400000 */
[--C-:B------:R-:W-:Y:S02]  /*6d70*/  HADD2.F32 R132, -RZ, R0.reuse.H1_H1 ;  /* 0x30000000ff847230 */ /* 0x100fe40000004100 */
[C---:B------:R-:W-:Y:S01]  /*6d80*/  FMUL R31, R129.reuse, R31 ;  /* 0x0000001f811f7220 */ /* 0x040fe20000400000 */
[----:B------:R-:W-:Y:S02]  /*6d90*/  HADD2.F32 R120, -RZ, R0.H0_H0 ;  /* 0x20000000ff787230 */ /* 0x000fe40000004100 */
[C---:B------:R-:W-:Y:S01]  /*6da0*/  FMUL R0, R129.reuse, R4 ;  /* 0x0000000481007220 */ /* 0x040fe20000400000 */
[----:B------:R-:W-:Y:S02]  /*6db0*/  HADD2.F32 R145, -RZ, R144.H1_H1 ;  /* 0x30000090ff917230 */ /* 0x000fe40000004100 */
[----:B------:R-:W-:Y:S01]  /*6dc0*/  FMUL R4, R129, R8 ;  /* 0x0000000881047220 */ /* 0x000fe20000400000 */
[--C-:B------:R-:W-:Y:S02]  /*6dd0*/  HADD2.F32 R119, -RZ, R2.reuse.H0_H0 ;  /* 0x20000002ff777230 */ /* 0x100fe40000004100 */
[----:B------:R-:W-:Y:S01]  /*6de0*/  FFMA R0, R143, R142, R0 ;  /* 0x0000008e8f007223 */ /* 0x000fe20000000000 */
[----:B------:R-:W-:Y:S01]  /*6df0*/  MOV R142, 0x38eb4c3a ;  /* 0x38eb4c3a008e7802 */ /* 0x000fe20000000f00 */
[----:B------:R-:W-:Y:S02]  /*6e00*/  HADD2.F32 R118, -RZ, R2.H1_H1 ;  /* 0x30000002ff767230 */ /* 0x000fe40000004100 */
[C---:B------:R-:W-:Y:S01]  /*6e10*/  FMUL R2, R129.reuse, R5 ;  /* 0x0000000581027220 */ /* 0x040fe20000400000 */
[--C-:B------:R-:W-:Y:S02]  /*6e20*/  HADD2.F32 R144, -RZ, R146.reuse.H0_H0 ;  /* 0x20000092ff907230 */ /* 0x100fe40000004100 */
[----:B------:R-:W-:Y:S01]  /*6e30*/  FMUL R5, R129, R9 ;  /* 0x0000000981057220 */ /* 0x000fe20000400000 */
[--C-:B------:R-:W-:Y:S02]  /*6e40*/  HADD2.F32 R117, -RZ, R3.reuse.H0_H0 ;  /* 0x20000003ff757230 */ /* 0x100fe40000004100 */
[----:B------:R-:W-:Y:S01]  /*6e50*/  FFMA R2, R143, R145, R2 ;  /* 0x000000918f027223 */ /* 0x000fe20000000002 */
[----:B------:R-:W-:Y:S02]  /*6e60*/  HADD2.F32 R116, -RZ, R3.H1_H1 ;  /* 0x30000003ff747230 */ /* 0x000fe40000004100 */
[C---:B------:R-:W-:Y:S01]  /*6e70*/  FMUL R3, R129.reuse, R6 ;  /* 0x0000000681037220 */ /* 0x040fe20000400000 */
[----:B------:R-:W-:Y:S02]  /*6e80*/  HADD2.F32 R146, -RZ, R146.H1_H1 ;  /* 0x30000092ff927230 */ /* 0x000fe40000004100 */
[----:B------:R-:W-:Y:S01]  /*6e90*/  FMUL R6, R129, R10 ;  /* 0x0000000a81067220 */ /* 0x000fe20000400000 */
[--C-:B------:R-:W-:Y:S02]  /*6ea0*/  HADD2.F32 R147, -RZ, R148.reuse.H0_H0 ;  /* 0x20000094ff937230 */ /* 0x100fe40000004100 */
[C---:B------:R-:W-:Y:S01]  /*6eb0*/  FFMA R3, R143.reuse, R144, R3 ;  /* 0x000000908f037223 */ /* 0x040fe20000000003 */
[----:B------:R-:W-:Y:S02]  /*6ec0*/  HADD2.F32 R148, -RZ, R148.H1_H1 ;  /* 0x30000094ff947230 */ /* 0x000fe40000004100 */
[C---:B------:R-:W-:Y:S01]  /*6ed0*/  FFMA R7, R143.reuse, R146, R7 ;  /* 0x000000928f077223 */ /* 0x040fe20000000007 */
[--C-:B------:R-:W-:Y:S02]  /*6ee0*/  HADD2.F32 R149, -RZ, R150.reuse.H0_H0 ;  /* 0x20000096ff957230 */ /* 0x100fe40000004100 */
[----:B------:R-:W-:Y:S01]  /*6ef0*/  FFMA R4, R143, R147, R4 ;  /* 0x000000938f047223 */ /* 0x000fe20000000004 */
[----:B------:R-:W-:Y:S02]  /*6f00*/  HADD2.F32 R150, -RZ, R150.H1_H1 ;  /* 0x30000096ff967230 */ /* 0x000fe40000004100 */
[----:B------:R-:W-:Y:S01]  /*6f10*/  FMUL R8, R129, R12 ;  /* 0x0000000c81087220 */ /* 0x000fe20000400000 */
[--C-:B------:R-:W-:Y:S02]  /*6f20*/  HADD2.F32 R151, -RZ, R152.reuse.H0_H0 ;  /* 0x20000098ff977230 */ /* 0x100fe40000004100 */
[----:B------:R-:W-:Y:S01]  /*6f30*/  FFMA R5, R143, R148, R5 ;  /* 0x000000948f057223 */ /* 0x000fe20000000005 */
[----:B------:R-:W-:Y:S02]  /*6f40*/  HADD2.F32 R152, -RZ, R152.H1_H1 ;  /* 0x30000098ff987230 */ /* 0x000fe40000004100 */
[C---:B------:R-:W-:Y:S01]  /*6f50*/  FMUL R9, R129.reuse, R13 ;  /* 0x0000000d81097220 */ /* 0x040fe20000400000 */
[--C-:B------:R-:W-:Y:S02]  /*6f60*/  HADD2.F32 R69, -RZ, R155.reuse.H0_H0 ;  /* 0x2000009bff457230 */ /* 0x100fe40000004100 */
[----:B------:R-:W-:Y:S01]  /*6f70*/  FMUL R10, R129, R14 ;  /* 0x0000000e810a7220 */ /* 0x000fe20000400000 */
[C---:B------:R-:W-:Y:S01]  /*6f80*/  FFMA R6, R143.reuse, R149, R6 ;  /* 0x000000958f067223 */ /* 0x040fe20000000006 */
[----:B------:R-:W-:Y:S02]  /*6f90*/  HADD2.F32 R68, -RZ, R155.H1_H1 ;  /* 0x3000009bff447230 */ /* 0x000fe40000004100 */
[C---:B------:R-:W-:Y:S01]  /*6fa0*/  FFMA R11, R143.reuse, R150, R11 ;  /* 0x000000968f0b7223 */ /* 0x040fe2000000000b */
[--C-:B------:R-:W-:Y:S02]  /*6fb0*/  HADD2.F32 R71, -RZ, R154.reuse.H0_H0 ;  /* 0x2000009aff477230 */ /* 0x100fe40000004100 */
[----:B------:R-:W-:Y:S01]  /*6fc0*/  FFMA R8, R143, R151, R8 ;  /* 0x000000978f087223 */ /* 0x000fe20000000008 */
[----:B------:R-:W-:Y:S02]  /*6fd0*/  HADD2.F32 R70, -RZ, R154.H1_H1 ;  /* 0x3000009aff467230 */ /* 0x000fe40000004100 */
[----:B------:R-:W-:Y:S01]  /*6fe0*/  FMUL R12, R129, R16 ;  /* 0x00000010810c7220 */ /* 0x000fe20000400000 */
[----:B------:R-:W-:Y:S01]  /*6ff0*/  FFMA R9, R143, R152, R9 ;  /* 0x000000988f097223 */ /* 0x000fe20000000009 */
[----:B------:R-:W-:Y:S01]  /*7000*/  FMUL R13, R129, R17 ;  /* 0x00000011810d7220 */ /* 0x000fe20000400000 */
[--C-:B------:R-:W-:Y:S02]  /*7010*/  HADD2.F32 R73, -RZ, R153.reuse.H0_H0 ;  /* 0x20000099ff497230 */ /* 0x100fe40000004100 */
[----:B------:R-:W-:Y:S01]  /*7020*/  FFMA R10, R143, R69, R10 ;  /* 0x000000458f0a7223 */ /* 0x000fe2000000000a */
[----:B------:R-:W-:Y:S02]  /*7030*/  HADD2.F32 R72, -RZ, R153.H1_H1 ;  /* 0x30000099ff487230 */ /* 0x000fe40000004100 */
[----:B------:R-:W-:Y:S01]  /*7040*/  FMUL R14, R129, R18 ;  /* 0x00000012810e7220 */ /* 0x000fe20000400000 */
[----:B------:R-:W-:Y:S01]  /*7050*/  FFMA R15, R143, R68, R15 ;  /* 0x000000448f0f7223 */ /* 0x000fe2000000000f */
[----:B------:R-:W-:Y:S01]  /*7060*/  FMUL R16, R129, R20 ;  /* 0x0000001481107220 */ /* 0x000fe20000400000 */
[C---:B------:R-:W-:Y:S01]  /*7070*/  FFMA R12, R143.reuse, R71, R12 ;  /* 0x000000478f0c7223 */ /* 0x040fe2000000000c */
[----:B------:R-:W-:Y:S01]  /*7080*/  FFMA R13, R143, R70, R13 ;  /* 0x000000468f0d7223 */ /* 0x000fe2000000000d */
[C---:B------:R-:W-:Y:S01]  /*7090*/  FMUL R17, R129.reuse, R21 ;  /* 0x0000001581117220 */ /* 0x040fe20000400000 */
[----:B------:R-:W-:Y:S01]  /*70a0*/  FMUL R18, R129, R22 ;  /* 0x0000001681127220 */ /* 0x000fe20000400000 */
[C---:B------:R-:W-:Y:S01]  /*70b0*/  FFMA R14, R143.reuse, R73, R14 ;  /* 0x000000498f0e7223 */ /* 0x040fe2000000000e */
[----:B------:R-:W-:Y:S01]  /*70c0*/  FFMA R19, R143, R72, R19 ;  /* 0x000000488f137223 */ /* 0x000fe20000000013 */
[----:B------:R-:W-:Y:S01]  /*70d0*/  FMUL R20, R129, R24 ;  /* 0x0000001881147220 */ /* 0x000fe20000400000 */
[C---:B------:R-:W-:Y:S01]  /*70e0*/  FFMA R16, R143.reuse, R75, R16 ;  /* 0x0000004b8f107223 */ /* 0x040fe20000000010 */
[----:B------:R-:W-:Y:S01]  /*70f0*/  FFMA R17, R143, R74, R17 ;  /* 0x0000004a8f117223 */ /* 0x000fe20000000011 */
[----:B------:R-:W-:Y:S01]  /*7100*/  FMUL R21, R129, R25 ;  /* 0x0000001981157220 */ /* 0x000fe20000400000 */
[----:B------:R-:W-:Y:S01]  /*7110*/  FFMA R18, R143, R77, R18 ;  /* 0x0000004d8f127223 */ /* 0x000fe20000000012 */
[----:B------:R-:W-:Y:S01]  /*7120*/  FMUL R22, R129, R26 ;  /* 0x0000001a81167220 */ /* 0x000fe20000400000 */
[C---:B------:R-:W-:Y:S01]  /*7130*/  FFMA R23, R143.reuse, R76, R23 ;  /* 0x0000004c8f177223 */ /* 0x040fe20000000017 */
[----:B------:R-:W-:Y:S01]  /*7140*/  FFMA R20, R143, R79, R20 ;  /* 0x0000004f8f147223 */ /* 0x000fe20000000014 */
[----:B------:R-:W-:Y:S01]  /*7150*/  FMUL R24, R129, R28 ;  /* 0x0000001c81187220 */ /* 0x000fe20000400000 */
[----:B------:R-:W-:Y:S01]  /*7160*/  FFMA R21, R143, R78, R21 ;  /* 0x0000004e8f157223 */ /* 0x000fe20000000015 */
[C---:B------:R-:W-:Y:S01]  /*7170*/  FMUL R25, R129.reuse, R29 ;  /* 0x0000001d81197220 */ /* 0x040fe20000400000 */
[----:B------:R-:W-:Y:S01]  /*7180*/  FMUL R26, R129, R30 ;  /* 0x0000001e811a7220 */ /* 0x000fe20000400000 */
[C---:B------:R-:W-:Y:S01]  /*7190*/  FFMA R22, R143.reuse, R81, R22 ;  /* 0x000000518f167223 */ /* 0x040fe20000000016 */
[C---:B------:R-:W-:Y:S01]  /*71a0*/  FFMA R27, R143.reuse, R80, R27 ;  /* 0x000000508f1b7223 */ /* 0x040fe2000000001b */
[----:B------:R-:W-:Y:S01]  /*71b0*/  FFMA R24, R143, R83, R24 ;  /* 0x000000538f187223 */ /* 0x000fe20000000018 */
[----:B------:R-:W-:Y:S01]  /*71c0*/  FMUL R28, R129, R32 ;  /* 0x00000020811c7220 */ /* 0x000fe20000400000 */
        /* <DEDUP_REMOVED lines=9> */
[C---:B------:R-:W-:Y:S01]  /*7260*/  FMUL R33, R129.reuse, R37 ;  /* 0x0000002581217220 */ /* 0x040fe20000400000 */
[----:B------:R-:W-:Y:S01]  /*7270*/  FMUL R34, R129, R38 ;  /* 0x0000002681227220 */ /* 0x000fe20000400000 */
        /* <DEDUP_REMOVED lines=40> */
[----:B------:R-:W-:Y:S01]  /*7500*/  FMUL R72, R0, 0.70710676908493041992 ;  /* 0x3f3504f300487820 */ /* 0x000fe20000400000 */
[----:B------:R-:W-:Y:S01]  /*7510*/  FMUL R54, R129, R58 ;  /* 0x0000003a81367220 */ /* 0x000fe20000400000 */
[----:B------:R-:W-:Y:S01]  /*7520*/  FFMA R55, R143, R108, R55 ;  /* 0x0000006c8f377223 */ /* 0x000fe20000000037 */
[----:B------:R-:W-:Y:S01]  /*7530*/  FMUL R59, R129, R59 ;  /* 0x0000003b813b7220 */ /* 0x000fe20000400000 */
[----:B------:R-:W-:Y:S01]  /*7540*/  FFMA R52, R143, R111, R52 ;  /* 0x0000006f8f347223 */ /* 0x000fe20000000034 */
[----:B------:R-:W-:Y:S01]  /*7550*/  FSETP.GE.AND P2, PT, |R72|, 1.0029599666595458984, PT ;  /* 0x3f8060fe4800780b */ /* 0x000fe20003f46200 */
[C---:B------:R-:W-:Y:S01]  /*7560*/  FMUL R56, R129.reuse, R60 ;  /* 0x0000003c81387220 */ /* 0x040fe20000400000 */
[----:B------:R-:W-:Y:S01]  /*7570*/  FMUL R57, R129, R61 ;  /* 0x0000003d81397220 */ /* 0x000fe20000400000 */
[----:B------:R-:W-:Y:S01]  /*7580*/  FFMA R53, R143, R110, R53 ;  /* 0x0000006e8f357223 */ /* 0x000fe20000000035 */
[----:B------:R-:W-:Y:S01]  /*7590*/  FSEL R69, R142, 8.4834944573231041431e-05, P2 ;  /* 0x38b1e96a8e457808 */ /* 0x000fe20001000000 */
[----:B------:R-:W-:Y:S01]  /*75a0*/  FMUL R61, R129, R65 ;  /* 0x00000041813d7220 */ /* 0x000fe20000400000 */
[----:B------:R-:W-:Y:S01]  /*75b0*/  FFMA R54, R143, R113, R54 ;  /* 0x000000718f367223 */ /* 0x000fe20000000036 */
[----:B------:R-:W-:Y:S01]  /*75c0*/  FMUL R58, R129, R62 ;  /* 0x0000003e813a7220 */ /* 0x000fe20000400000 */
[C---:B------:R-:W-:Y:S01]  /*75d0*/  FMUL R65, R72.reuse, R72 ;  /* 0x0000004848417220 */ /* 0x040fe20000400000 */
[----:B------:R-:W-:Y:S01]  /*75e0*/  FFMA R59, R143, R112, R59 ;  /* 0x000000708f3b7223 */ /* 0x000fe2000000003b */
[----:B------:R-:W-:Y:S01]  /*75f0*/  FMUL R63, R129, R63 ;  /* 0x0000003f813f7220 */ /* 0x000fe20000400000 */
[----:B------:R-:W-:Y:S01]  /*7600*/  FFMA R56, R143, R115, R56 ;  /* 0x000000738f387223 */ /* 0x000fe20000000038 */
[----:B------:R-:W-:Y:S01]  /*7610*/  FMUL R60, R129, R64 ;  /* 0x00000040813c7220 */ /* 0x000fe20000400000 */
[----:B------:R-:W-:Y:S01]  /*7620*/  FSEL R73, |R72|, R65, P2 ;  /* 0x0000004148497208 */ /* 0x000fe20001000200 */
[----:B------:R-:W-:Y:S01]  /*7630*/  FFMA R57, R143, R114, R57 ;  /* 0x000000728f397223 */ /* 0x000fe20000000039 */
[----:B------:R-:W-:Y:S01]  /*7640*/  FSEL R64, -R135, -0.00082130916416645050049, P2 ;  /* 0xba574d2087407808 */ /* 0x000fe20001000100 */
[----:B------:R-:W-:Y:S01]  /*7650*/  FFMA R58, R143, R117, R58 ;  /* 0x000000758f3a7223 */ /* 0x000fe2000000003a */
[----:B------:R-:W-:Y:S01]  /*7660*/  FSEL R65, R130, 0.0052134888246655464172, P2 ;  /* 0x3baad5ea82417808 */ /* 0x000fe20001000000 */
[C---:B------:R-:W-:Y:S01]  /*7670*/  FMUL R62, R129.reuse, R66 ;  /* 0x00000042813e7220 */ /* 0x040fe20000400000 */
[----:B------:R-:W-:Y:S01]  /*7680*/  FSEL R66, -R134, -0.026868773624300956726, P2 ;  /* 0xbcdc1be786427808 */ /* 0x000fe20001000100 */
[----:B------:R-:W-:Y:S01]  /*7690*/  FMUL R67, R129, R67 ;  /* 0x0000004381437220 */ /* 0x000fe20000400000 */
[C---:B------:R-:W-:Y:S01]  /*76a0*/  FFMA R63, R143.reuse, R116, R63 ;  /* 0x000000748f3f7223 */ /* 0x040fe2000000003f */
[C---:B------:R-:W-:Y:S01]  /*76b0*/  FFMA R60, R143.reuse, R119, R60 ;  /* 0x000000778f3c7223 */ /* 0x040fe2000000003c */
[C---:B------:R-:W-:Y:S01]  /*76c0*/  FFMA R61, R143.reuse, R118, R61 ;  /* 0x000000768f3d7223 */ /* 0x040fe2000000003d */
[C---:B------:R-:W-:Y:S01]  /*76d0*/  FFMA R62, R143.reuse, R120, R62 ;  /* 0x000000788f3e7223 */ /* 0x040fe2000000003e */
[----:B------:R-:W-:Y:S01]  /*76e0*/  FFMA R67, R143, R132, R67 ;  /* 0x000000848f437223 */ /* 0x000fe20000000043 */
[-C--:B------:R-:W-:Y:S01]  /*76f0*/  FFMA R64, R69, R73.reuse, R64 ;  /* 0x0000004945407223 */ /* 0x080fe20000000040 */
[----:B------:R-:W-:Y:S01]  /*7700*/  FSEL R69, R133, 0.11284004896879196167, P2 ;  /* 0x3de718af85457808 */ /* 0x000fe20001000000 */
[----:B------:R-:W-:Y:S02]  /*7710*/  HFMA2 R132, -RZ, RZ, 1.8525390625, -0.310791015625 ;  /* 0x3f69b4f9ff847431 */ /* 0x000fe400000001ff */
[----:B------:R-:W-:Y:S01]  /*7720*/  FMUL R71, R2, 0.70710676908493041992 ;  /* 0x3f3504f302477820 */ /* 0x000fe20000400000 */
[-C--:B------:R-:W-:Y:S01]  /*7730*/  FFMA R65, R64, R73.reuse, R65 ;  /* 0x0000004940417223 */ /* 0x080fe20000000041 */
[C---:B------:R-:W-:Y:S01]  /*7740*/  FMUL R77, R4.reuse, 0.70710676908493041992 ;  /* 0x3f3504f3044d7820 */ /* 0x040fe20000400000 */
[----:B------:R-:W-:Y:S01]  /*7750*/  FMUL R4, R4, 0.5 ;  /* 0x3f00000004047820 */ /* 0x000fe20000400000 */
[----:B------:R-:W-:Y:S01]  /*7760*/  FMUL R97, R25, 0.70710676908493041992 ;  /* 0x3f3504f319617820 */ /* 0x000fe20000400000 */
[----:B------:R-:W-:Y:S01]  /*7770*/  FSETP.GE.AND P1, PT, |R71|, 1.0029599666595458984, PT ;  /* 0x3f8060fe4700780b */ /* 0x000fe20003f26200 */
[-C--:B------:R-:W-:Y:S01]  /*7780*/  FFMA R66, R65, R73.reuse, R66 ;  /* 0x0000004941427223 */ /* 0x080fe20000000042 */
[----:B------:R-:W-:Y:S01]  /*7790*/  FSEL R65, R131, 0.12837915122509002686, P2 ;  /* 0x3e0375d383417808 */ /* 0x000fe20001000000 */
[----:B------:R-:W-:Y:S01]  /*77a0*/  FMUL R109, R37, 0.70710676908493041992 ;  /* 0x3f3504f3256d7820 */ /* 0x000fe20000400000 */
[----:B------:R-:W-:Y:S01]  /*77b0*/  FSEL R64, R132, -0.37612664699554443359, P2 ;  /* 0xbec093ac84407808 */ /* 0x000fe20001000000 */
[----:B------:R-:W-:Y:S01]  /*77c0*/  FFMA R69, R66, R73, R69 ;  /* 0x0000004942457223 */ /* 0x000fe20000000045 */
[----:B------:R-:W-:Y:S01]  /*77d0*/  FSEL R68, -R134, -0.026868773624300956726, P1 ;  /* 0xbcdc1be786447808 */ /* 0x000fe20000800100 */
[----:B------:R-:W-:Y:S01]  /*77e0*/  FMUL R66, R71, R71 ;  /* 0x0000004747427220 */ /* 0x000fe20000400000 */
[----:B------:R-:W-:Y:S01]  /*77f0*/  FMUL R37, R37, 0.5 ;  /* 0x3f00000025257820 */ /* 0x000fe20000400000 */
[-C--:B------:R-:W-:Y:S01]  /*7800*/  FFMA R64, R69, R73.reuse, R64 ;  /* 0x0000004945407223 */ /* 0x080fe20000000040 */
[----:B------:R-:W-:Y:S01]  /*7810*/  FSEL R69, R142, 8.4834944573231041431e-05, P1 ;  /* 0x38b1e96a8e457808 */ /* 0x000fe20000800000 */
[----:B------:R-:W-:Y:S01]  /*7820*/  FMUL R121, R49, 0.70710676908493041992 ;  /* 0x3f3504f331797820 */ /* 0x000fe20000400000 */
[----:B------:R-:W-:Y:S01]  /*7830*/  FSEL R70, |R71|, R66, P1 ;  /* 0x0000004247467208 */ /* 0x000fe20000800200 */
[----:B------:R-:W-:Y:S01]  /*7840*/  FMUL R49, R49, 0.5 ;  /* 0x3f00000031317820 */ /* 0x000fe20000400000 */
[----:B------:R-:W-:Y:S01]  /*7850*/  FSEL R66, -R73, R72, P2 ;  /* 0x0000004849427208 */ /* 0x000fe20001000100 */
[----:B------:R-:W-:Y:S01]  /*7860*/  FFMA R65, R64, R73, R65 ;  /* 0x0000004940417223 */ /* 0x000fe20000000041 */
[----:B------:R-:W-:Y:S01]  /*7870*/  FSEL R64, -R135, -0.00082130916416645050049, P1 ;  /* 0xba574d2087407808 */ /* 0x000fe20000800100 */
[----:B------:R-:W-:Y:S01]  /*7880*/  FMUL R73, R3, 0.70710676908493041992 ;  /* 0x3f3504f303497820 */ /* 0x000fe20000400000 */
[----:B------:R-:W-:Y:S01]  /*7890*/  FMUL R138, R52, 0.70710676908493041992 ;  /* 0x3f3504f3348a7820 */ /* 0x000fe20000400000 */
[----:B------:R-:W-:Y:S01]  /*78a0*/  FFMA R66, R65, R66, R66 ;  /* 0x0000004241427223 */ /* 0x000fe20000000042 */
[----:B------:R-:W-:Y:S01]  /*78b0*/  FSEL R65, R130, 0.0052134888246655464172, P1 ;  /* 0x3baad5ea82417808 */ /* 0x000fe20000800000 */
[-C--:B------:R-:W-:Y:S01]  /*78c0*/  FFMA R64, R69, R70.reuse, R64 ;  /* 0x0000004645407223 */ /* 0x080fe20000000040 */
[----:B------:R-:W-:Y:S01]  /*78d0*/  FSEL R69, R133, 0.11284004896879196167, P1 ;  /* 0x3de718af85457808 */ /* 0x000fe20000800000 */
[----:B------:R-:W-:Y:S01]  /*78e0*/  FMUL R52, R52, 0.5 ;  /* 0x3f00000034347820 */ /* 0x000fe20000400000 */
[----:B------:R-:W-:Y:S01]  /*78f0*/  FSETP.GE.AND P0, PT, |R73|, 1.0029599666595458984, PT ;  /* 0x3f8060fe4900780b */ /* 0x000fe20003f06200 */
[-C--:B------:R-:W-:Y:S01]  /*7900*/  FFMA R65, R64, R70.reuse, R65 ;  /* 0x0000004640417223 */ /* 0x080fe20000000041 */
[----:B------:R-:W-:Y:S01]  /*7910*/  FSEL R64, R132, -0.37612664699554443359, P1 ;  /* 0xbec093ac84407808 */ /* 0x000fe20000800000 */
[----:B------:R-:W2:Y:S01]  /*7920*/  @P2 MUFU.EX2 R74, R66 ;  /* 0x00000042004a2308 */ /* 0x000ea20000000800 */
[----:B------:R-:W-:Y:S01]  /*7930*/  FMUL R79, R11, 0.70710676908493041992 ;  /* 0x3f3504f30b4f7820 */ /* 0x000fe20000400000 */
[-C--:B------:R-:W-:Y:S01]  /*7940*/  FFMA R68, R65, R70.reuse, R68 ;  /* 0x0000004641447223 */ /* 0x080fe20000000044 */
[----:B------:R-:W-:Y:S01]  /*7950*/  FSEL R65, R131, 0.12837915122509002686, P1 ;  /* 0x3e0375d383417808 */ /* 0x000fe20000800000 */
[----:B------:R-:W-:Y:S01]  /*7960*/  FMUL R85, R13, 0.70710676908493041992 ;  /* 0x3f3504f30d557820 */ /* 0x000fe20000400000 */
[----:B------:R-:W-:Y:S01]  /*7970*/  FMUL R91, R23, 0.70710676908493041992 ;  /* 0x3f3504f3175b7820 */ /* 0x000fe20000400000 */
[-C--:B------:R-:W-:Y:S01]  /*7980*/  FFMA R69, R68, R70.reuse, R69 ;  /* 0x0000004644457223 */ /* 0x080fe20000000045 */
[----:B------:R-:W-:Y:S01]  /*7990*/  FMUL R68, R73, R73 ;  /* 0x0000004949447220 */ /* 0x000fe20000400000 */
[----:B------:R-:W-:Y:S01]  /*79a0*/  FMUL R11, R11, 0.5 ;  /* 0x3f0000000b0b7820 */ /* 0x000fe20000400000 */
[----:B------:R-:W-:Y:S01]  /*79b0*/  FMUL R23, R23, 0.5 ;  /* 0x3f00000017177820 */ /* 0x000fe20000400000 */
[----:B------:R-:W-:Y:S01]  /*79c0*/  FFMA R64, R69, R70, R64 ;  /* 0x0000004645407223 */ /* 0x000fe20000000040 */
[----:B------:R-:W-:Y:S01]  /*79d0*/  FSEL R69, R142, 8.4834944573231041431e-05, P0 ;  /* 0x38b1e96a8e457808 */ /* 0x000fe20000000000 */
[----:B------:R-:W-:Y:S01]  /*79e0*/  FMUL R115, R47, 0.70710676908493041992 ;  /* 0x3f3504f32f737820 */ /* 0x000fe20000400000 */
[----:B------:R-:W-:Y:S01]  /*79f0*/  FSEL R75, |R73|, R68, P0 ;  /* 0x00000044494b7208 */ /* 0x000fe20000000200 */
[----:B------:R-:W-:Y:S01]  /*7a00*/  FFMA R65, R64, R70, R65 ;  /* 0x0000004640417223 */ /* 0x000fe20000000041 */
[----:B------:R-:W-:Y:S01]  /*7a10*/  FSEL R64, -R70, R71, P1 ;  /* 0x0000004746407208 */ /* 0x000fe20000800100 */
[----:B------:R-:W-:Y:S01]  /*7a20*/  FMUL R47, R47, 0.5 ;  /* 0x3f0000002f2f7820 */ /* 0x000fe20000400000 */
[----:B------:R-:W-:Y:S01]  /*7a30*/  FSEL R68, -R135, -0.00082130916416645050049, P0 ;  /* 0xba574d2087447808 */ /* 0x000fe20000000100 */
[----:B------:R-:W-:Y:S01]  /*7a40*/  FMUL R136, R50, 0.70710676908493041992 ;  /* 0x3f3504f332887820 */ /* 0x000fe20000400000 */
[----:B------:R-:W-:Y:S01]  /*7a50*/  FSEL R70, -R134, -0.026868773624300956726, P0 ;  /* 0xbcdc1be786467808 */ /* 0x000fe20000000100 */
[----:B------:R-:W-:Y:S01]  /*7a60*/  FFMA R64, R65, R64, R64 ;  /* 0x0000004041407223 */ /* 0x000fe20000000040 */
[----:B------:R-:W-:Y:S01]  /*7a70*/  FSEL R65, R130, 0.0052134888246655464172, P0 ;  /* 0x3baad5ea82417808 */ /* 0x000fe20000000000 */
[-C--:B------:R-:W-:Y:S01]  /*7a80*/  FFMA R68, R69, R75.reuse, R68 ;  /* 0x0000004b45447223 */ /* 0x080fe20000000044 */
[----:B------:R-:W-:Y:S01]  /*7a90*/  FSEL R69, R133, 0.11284004896879196167, P0 ;  /* 0x3de718af85457808 */ /* 0x000fe20000000000 */
[----:B------:R-:W3:Y:S01]  /*7aa0*/  @P1 MUFU.EX2 R76, R64 ;  /* 0x00000040004c1308 */ /* 0x000ee20000000800 */
[----:B------:R-:W-:Y:S01]  /*7ab0*/  FMUL R50, R50, 0.5 ;  /* 0x3f00000032327820 */ /* 0x000fe20000400000 */
[-C--:B------:R-:W-:Y:S01]  /*7ac0*/  FFMA R65, R68, R75.reuse, R65 ;  /* 0x0000004b44417223 */ /* 0x080fe20000000041 */
[----:B------:R-:W-:Y:S01]  /*7ad0*/  FSEL R68, R132, -0.37612664699554443359, P0 ;  /* 0xbec093ac84447808 */ /* 0x000fe20000000000 */
[----:B------:R-:W-:Y:S02]  /*7ae0*/  FMUL R103, R35, 0.70710676908493041992 ;  /* 0x3f3504f323677820 */ /* 0x000fe40000400000 */
[-C--:B------:R-:W-:Y:S01]  /*7af0*/  FFMA R70, R65, R75.reuse, R70 ;  /* 0x0000004b41467223 */ /* 0x080fe20000000046 */
[----:B--2---:R-:W-:Y:S01]  /*7b00*/  @P2 FADD R65, -R74, 1 ;  /* 0x3f8000004a412421 */ /* 0x004fe20000000100 */
[----:B------:R-:W-:Y:S02]  /*7b10*/  FMUL R74, R7, 0.70710676908493041992 ;  /* 0x3f3504f3074a7820 */ /* 0x000fe40000400000 */
[-C--:B------:R-:W-:Y:S02]  /*7b20*/  FFMA R69, R70, R75.reuse, R69 ;  /* 0x0000004b46457223 */ /* 0x080fe40000000045 */
[----:B------:R-:W-:Y:S02]  /*7b30*/  @P2 LOP3.LUT R66, R65, 0x80000000, R72, 0xb8, !PT ;  /* 0x8000000041422812 */ /* 0x000fe400078eb848 */
[----:B------:R-:W-:Y:S01]  /*7b40*/  FSEL R65, R131, 0.12837915122509002686, P0 ;  /* 0x3e0375d383417808 */ /* 0x000fe20000000000 */
[-C--:B------:R-:W-:Y:S01]  /*7b50*/  FFMA R68, R69, R75.reuse, R68 ;  /* 0x0000004b45447223 */ /* 0x080fe20000000044 */
[C---:B------:R-:W-:Y:S01]  /*7b60*/  FSETP.GE.AND P2, PT, |R74|.reuse, 1.0029599666595458984, PT ;  /* 0x3f8060fe4a00780b */ /* 0x040fe20003f46200 */
[----:B------:R-:W-:Y:S01]  /*7b70*/  FMUL R69, R74, R74 ;  /* 0x0000004a4a457220 */ /* 0x000fe20000400000 */
[----:B------:R-:W-:Y:S01]  /*7b80*/  FADD R201, R66, 1 ;  /* 0x3f80000042c97421 */ /* 0x000fe20000000000 */
[----:B------:R-:W-:Y:S01]  /*7b90*/  FFMA R65, R68, R75, R65 ;  /* 0x0000004b44417223 */ /* 0x000fe20000000041 */
[----:B------:R-:W-:Y:S01]  /*7ba0*/  FSEL R68, -R75, R73, P0 ;  /* 0x000000494b447208 */ /* 0x000fe20000000100 */
[----:B---3--:R-:W-:Y:S01]  /*7bb0*/  @P1 FADD R76, -R76, 1 ;  /* 0x3f8000004c4c1421 */ /* 0x008fe20000000100 */
[----:B------:R-:W-:Y:S02]  /*7bc0*/  FSEL R75, |R74|, R69, P2 ;  /* 0x000000454a4b7208 */ /* 0x000fe40001000200 */
[----:B------:R-:W-:Y:S01]  /*7bd0*/  FSEL R72, R142, 8.4834944573231041431e-05, P2 ;  /* 0x38b1e96a8e487808 */ /* 0x000fe20001000000 */
[----:B------:R-:W-:Y:S01]  /*7be0*/  FFMA R68, R65, R68, R68 ;  /* 0x0000004441447223 */ /* 0x000fe20000000044 */
[----:B------:R-:W-:Y:S02]  /*7bf0*/  FSEL R69, -R135, -0.00082130916416645050049, P2 ;  /* 0xba574d2087457808 */ /* 0x000fe40001000100 */
[----:B------:R-:W-:Y:S02]  /*7c00*/  FSEL R70, R130, 0.0052134888246655464172, P2 ;  /* 0x3baad5ea82467808 */ /* 0x000fe40001000000 */
[----:B------:R-:W-:Y:S01]  /*7c10*/  FSEL R65, -R134, -0.026868773624300956726, P2 ;  /* 0xbcdc1be786417808 */ /* 0x000fe20001000100 */
[-C--:B------:R-:W-:Y:S01]  /*7c20*/  FFMA R69, R72, R75.reuse, R69 ;  /* 0x0000004b48457223 */ /* 0x080fe20000000045 */
[----:B------:R-:W-:Y:S02]  /*7c30*/  FSEL R72, R133, 0.11284004896879196167, P2 ;  /* 0x3de718af85487808 */ /* 0x000fe40001000000 */
[----:B------:R-:W-:Y:S01]  /*7c40*/  @P1 LOP3.LUT R64, R76, 0x80000000, R71, 0xb8, !PT ;  /* 0x800000004c401812 */ /* 0x000fe200078eb847 */
[-C--:B------:R-:W-:Y:S01]  /*7c50*/  FFMA R70, R69, R75.reuse, R70 ;  /* 0x0000004b45467223 */ /* 0x080fe20000000046 */
[----:B------:R-:W-:Y:S01]  /*7c60*/  FSETP.GE.AND P1, PT, |R77|, 1.0029599666595458984, PT ;  /* 0x3f8060fe4d00780b */ /* 0x000fe20003f26200 */
[----:B------:R-:W-:Y:S02]  /*7c70*/  FMUL R76, R5, 0.70710676908493041992 ;  /* 0x3f3504f3054c7820 */ /* 0x000fe40000400000 */
[-C--:B------:R-:W-:Y:S01]  /*7c80*/  FFMA R65, R70, R75.reuse, R65 ;  /* 0x0000004b46417223 */ /* 0x080fe20000000041 */
[----:B------:R-:W-:Y:S01]  /*7c90*/  FSEL R70, R131, 0.12837915122509002686, P2 ;  /* 0x3e0375d383467808 */ /* 0x000fe20001000000 */
[----:B------:R-:W-:Y:S01]  /*7ca0*/  FADD R64, R64, 1 ;  /* 0x3f80000040407421 */ /* 0x000fe20000000000 */
[----:B------:R-:W-:Y:S01]  /*7cb0*/  FSEL R69, -R135, -0.00082130916416645050049, P1 ;  /* 0xba574d2087457808 */ /* 0x000fe20000800100 */
[-C--:B------:R-:W-:Y:S01]  /*7cc0*/  FFMA R72, R65, R75.reuse, R72 ;  /* 0x0000004b41487223 */ /* 0x080fe20000000048 */
[----:B------:R-:W-:Y:S02]  /*7cd0*/  FSEL R65, R132, -0.37612664699554443359, P2 ;  /* 0xbec093ac84417808 */ /* 0x000fe40001000000 */
[----:B------:R-:W-:Y:S03]  /*7ce0*/  FSEL R71, -R134, -0.026868773624300956726, P1 ;  /* 0xbcdc1be786477808 */ /* 0x000fe60000800100 */
[----:B------:R-:W-:Y:S01]  /*7cf0*/  FFMA R65, R72, R75, R65 ;  /* 0x0000004b48417223 */ /* 0x000fe20000000041 */
[----:B------:R-:W-:Y:S03]  /*7d00*/  FMUL R72, R77, R77 ;  /* 0x0000004d4d487220 */ /* 0x000fe60000400000 */
[----:B------:R-:W-:Y:S01]  /*7d10*/  FFMA R70, R65, R75, R70 ;  /* 0x0000004b41467223 */ /* 0x000fe20000000046 */
[----:B------:R-:W-:Y:S02]  /*7d20*/  FSEL R65, -R75, R74, P2 ;  /* 0x0000004a4b417208 */ /* 0x000fe40001000100 */
[----:B------:R-:W-:Y:S01]  /*7d30*/  FSEL R78, |R77|, R72, P1 ;  /* 0x000000484d4e7208 */ /* 0x000fe20000800200 */
[----:B------:R-:W2:Y:S01]  /*7d40*/  @P0 MUFU.EX2 R75, R68 ;  /* 0x00000044004b0308 */ /* 0x000ea20000000800 */
[----:B------:R-:W-:Y:S01]  /*7d50*/  FSEL R72, R142, 8.4834944573231041431e-05, P1 ;  /* 0x38b1e96a8e487808 */ /* 0x000fe20000800000 */
[----:B------:R-:W-:Y:S01]  /*7d60*/  FFMA R65, R70, R65, R65 ;  /* 0x0000004146417223 */ /* 0x000fe20000000041 */
[----:B------:R-:W-:Y:S03]  /*7d70*/  FSEL R70, R130, 0.0052134888246655464172, P1 ;  /* 0x3baad5ea82467808 */ /* 0x000fe60000800000 */
[-C--:B------:R-:W-:Y:S01]  /*7d80*/  FFMA R69, R72, R78.reuse, R69 ;  /* 0x0000004e48457223 */ /* 0x080fe20000000045 */
[----:B------:R-:W-:Y:S03]  /*7d90*/  FSEL R72, R133, 0.11284004896879196167, P1 ;  /* 0x3de718af85487808 */ /* 0x000fe60000800000 */
[-C--:B------:R-:W-:Y:S01]  /*7da0*/  FFMA R70, R69, R78.reuse, R70 ;  /* 0x0000004e45467223 */ /* 0x080fe20000000046 */
[----:B------:R-:W-:Y:S03]  /*7db0*/  FSEL R69, R132, -0.37612664699554443359, P1 ;  /* 0xbec093ac84457808 */ /* 0x000fe60000800000 */
[-C--:B------:R-:W-:Y:S01]  /*7dc0*/  FFMA R71, R70, R78.reuse, R71 ;  /* 0x0000004e46477223 */ /* 0x080fe20000000047 */
[----:B--2---:R-:W-:Y:S03]  /*7dd0*/  @P0 FADD R70, -R75, 1 ;  /* 0x3f8000004b460421 */ /* 0x004fe60000000100 */
[----:B------:R-:W-:Y:S01]  /*7de0*/  FFMA R72, R71, R78, R72 ;  /* 0x0000004e47487223 */ /* 0x000fe20000000048 */
[----:B------:R-:W-:Y:S01]  /*7df0*/  FMUL R71, R76, R76 ;  /* 0x0000004c4c477220 */ /* 0x000fe20000400000 */
[----:B------:R-:W-:Y:S02]  /*7e00*/  @P0 LOP3.LUT R68, R70, 0x80000000, R73, 0xb8, !PT ;  /* 0x8000000046440812 */ /* 0x000fe400078eb849 */
[-C--:B------:R-:W-:Y:S01]  /*7e10*/  FFMA R69, R72, R78.reuse, R69 ;  /* 0x0000004e48457223 */ /* 0x080fe20000000045 */
[----:B------:R-:W-:Y:S02]  /*7e20*/  FSEL R70, R131, 0.12837915122509002686, P1 ;  /* 0x3e0375d383467808 */ /* 0x000fe40000800000 */
[----:B------:R-:W-:Y:S03]  /*7e30*/  FSETP.GE.AND P0, PT, |R76|, 1.0029599666595458984, PT ;  /* 0x3f8060fe4c00780b */ /* 0x000fe60003f06200 */
[----:B------:R-:W-:Y:S01]  /*7e40*/  FFMA R70, R69, R78, R70 ;  /* 0x0000004e45467223 */ /* 0x000fe20000000046 */
[----:B------:R-:W-:Y:S02]  /*7e50*/  FSEL R69, -R78, R77, P1 ;  /* 0x0000004d4e457208 */ /* 0x000fe40000800100 */
[----:B------:R-:W-:Y:S01]  /*7e60*/  FSEL R75, |R76|, R71, P0 ;  /* 0x000000474c4b7208 */ /* 0x000fe20000000200 */
[----:B------:R-:W2:Y:S01]  /*7e70*/  @P2 MUFU.EX2 R78, R65 ;  /* 0x00000041004e2308 */ /* 0x000ea20000000800 */
[----:B------:R-:W-:Y:S01]  /*7e80*/  FSEL R72, R142, 8.4834944573231041431e-05, P0 ;  /* 0x38b1e96a8e487808 */ /* 0x000fe20000000000 */
[----:B------:R-:W-:Y:S01]  /*7e90*/  FFMA R69, R70, R69, R69 ;  /* 0x0000004546457223 */ /* 0x000fe20000000045 */
[----:B------:R-:W-:Y:S02]  /*7ea0*/  FSEL R71, -R135, -0.00082130916416645050049, P0 ;  /* 0xba574d2087477808 */ /* 0x000fe40000000100 */
[----:B------:R-:W-:Y:S02]  /*7eb0*/  FSEL R70, R130, 0.0052134888246655464172, P0 ;  /* 0x3baad5ea82467808 */ /* 0x000fe40000000000 */
[----:B------:R-:W-:Y:S01]  /*7ec0*/  FSEL R73, -R134, -0.026868773624300956726, P0 ;  /* 0xbcdc1be786497808 */ /* 0x000fe20000000100 */
[-C--:B------:R-:W-:Y:S01]  /*7ed0*/  FFMA R71, R72, R75.reuse, R71 ;  /* 0x0000004b48477223 */ /* 0x080fe20000000047 */
[----:B------:R-:W-:Y:S03]  /*7ee0*/  FSEL R72, R133, 0.11284004896879196167, P0 ;  /* 0x3de718af85487808 */ /* 0x000fe60000000000 */
[-C--:B------:R-:W-:Y:S01]  /*7ef0*/  FFMA R70, R71, R75.reuse, R70 ;  /* 0x0000004b47467223 */ /* 0x080fe20000000046 */
[----:B------:R-:W-:Y:S03]  /*7f00*/  FSEL R71, R132, -0.37612664699554443359, P0 ;  /* 0xbec093ac84477808 */ /* 0x000fe60000000000 */
[-C--:B------:R-:W-:Y:S01]  /*7f10*/  FFMA R73, R70, R75.reuse, R73 ;  /* 0x0000004b46497223 */ /* 0x080fe20000000049 */
[----:B------:R-:W-:Y:S03]  /*7f20*/  FSEL R70, R131, 0.12837915122509002686, P0 ;  /* 0x3e0375d383467808 */ /* 0x000fe60000000000 */
[-C--:B------:R-:W-:Y:S01]  /*7f30*/  FFMA R72, R73, R75.reuse, R72 ;  /* 0x0000004b49487223 */ /* 0x080fe20000000048 */
[----:B--2---:R-:W-:Y:S01]  /*7f40*/  @P2 FADD R73, -R78, 1 ;  /* 0x3f8000004e492421 */ /* 0x004fe20000000100 */
[C---:B------:R-:W-:Y:S01]  /*7f50*/  FMUL R78, R6.reuse, 0.70710676908493041992 ;  /* 0x3f3504f3064e7820 */ /* 0x040fe20000400000 */
[----:B------:R-:W-:Y:S01]  /*7f60*/  FMUL R6, R6, 0.5 ;  /* 0x3f00000006067820 */ /* 0x000fe20000400000 */
[-C--:B------:R-:W-:Y:S02]  /*7f70*/  FFMA R71, R72, R75.reuse, R71 ;  /* 0x0000004b48477223 */ /* 0x080fe40000000047 */
[----:B------:R-:W-:Y:S01]  /*7f80*/  @P2 LOP3.LUT R65, R73, 0x80000000, R74, 0xb8, !PT ;  /* 0x8000000049412812 */ /* 0x000fe200078eb84a */
[C---:B------:R-:W-:Y:S01]  /*7f90*/  FMUL R73, R78.reuse, R78 ;  /* 0x0000004e4e497220 */ /* 0x040fe20000400000 */
[C---:B------:R-:W-:Y:S01]  /*7fa0*/  FSETP.GE.AND P2, PT, |R78|.reuse, 1.0029599666595458984, PT ;  /* 0x3f8060fe4e00780b */ /* 0x040fe20003f46200 */
[----:B------:R-:W2:Y:S01]  /*7fb0*/  @P1 MUFU.EX2 R74, R69 ;  /* 0x00000045004a1308 */ /* 0x000ea20000000800 */
[----:B------:R-:W-:Y:S01]  /*7fc0*/  FFMA R70, R71, R75, R70 ;  /* 0x0000004b47467223 */ /* 0x000fe20000000046 */
[----:B------:R-:W-:Y:S01]  /*7fd0*/  FSEL R71, -R75, R76, P0 ;  /* 0x0000004c4b477208 */ /* 0x000fe20000000100 */
[----:B------:R-:W-:Y:S01]  /*7fe0*/  FADD R66, R65, 1 ;  /* 0x3f80000041427421 */ /* 0x000fe20000000000 */
[----:B------:R-:W-:Y:S01]  /*7ff0*/  FSEL R81, |R78|, R73, P2 ;  /* 0x000000494e517208 */ /* 0x000fe20001000200 */
[----:B------:R-:W-:Y:S01]  /*8000*/  FMUL R65, R56, 0.70710676908493041992 ;  /* 0x3f3504f338417820 */ /* 0x000fe20000400000 */
[----:B------:R-:W-:Y:S01]  /*8010*/  FSEL R75, R142, 8.4834944573231041431e-05, P2 ;  /* 0x38b1e96a8e4b7808 */ /* 0x000fe20001000000 */
[----:B------:R-:W-:Y:S01]  /*8020*/  FMUL R56, R56, 0.5 ;  /* 0x3f00000038387820 */ /* 0x000fe20000400000 */
[----:B------:R-:W-:Y:S01]  /*8030*/  FSEL R72, -R135, -0.00082130916416645050049, P2 ;  /* 0xba574d2087487808 */ /* 0x000fe20001000100 */
[----:B------:R-:W-:Y:S01]  /*8040*/  FFMA R71, R70, R71, R71 ;  /* 0x0000004746477223 */ /* 0x000fe20000000047 */
[----:B------:R-:W-:Y:S02]  /*8050*/  FSEL R73, R130, 0.0052134888246655464172, P2 ;  /* 0x3baad5ea82497808 */ /* 0x000fe40001000000 */
[----:B------:R-:W-:Y:S01]  /*8060*/  FSEL R70, -R134, -0.026868773624300956726, P2 ;  /* 0xbcdc1be786467808 */ /* 0x000fe20001000100 */
[-C--:B------:R-:W-:Y:S01]  /*8070*/  FFMA R72, R75, R81.reuse, R72 ;  /* 0x000000514b487223 */ /* 0x080fe20000000048 */
[----:B------:R-:W-:Y:S01]  /*8080*/  FSEL R75, R133, 0.11284004896879196167, P2 ;  /* 0x3de718af854b7808 */ /* 0x000fe20001000000 */
[----:B------:R-:W3:Y:S02]  /*8090*/  @P0 MUFU.EX2 R80, R71 ;  /* 0x0000004700500308 */ /* 0x000ee40000000800 */
[-C--:B------:R-:W-:Y:S01]  /*80a0*/  FFMA R73, R72, R81.reuse, R73 ;  /* 0x0000005148497223 */ /* 0x080fe20000000049 */
[----:B------:R-:W-:Y:S01]  /*80b0*/  FSEL R72, R132, -0.37612664699554443359, P2 ;  /* 0xbec093ac84487808 */ /* 0x000fe20001000000 */
[----:B--2---:R-:W-:Y:S02]  /*80c0*/  @P1 FADD R74, -R74, 1 ;  /* 0x3f8000004a4a1421 */ /* 0x004fe40000000100 */
[-C--:B------:R-:W-:Y:S01]  /*80d0*/  FFMA R70, R73, R81.reuse, R70 ;  /* 0x0000005149467223 */ /* 0x080fe20000000046 */
[----:B------:R-:W-:Y:S02]  /*80e0*/  FSEL R73, R131, 0.12837915122509002686, P2 ;  /* 0x3e0375d383497808 */ /* 0x000fe40001000000 */
[----:B------:R-:W-:Y:S01]  /*80f0*/  @P1 LOP3.LUT R69, R74, 0x80000000, R77, 0xb8, !PT ;  /* 0x800000004a451812 */ /* 0x000fe200078eb84d */
[----:B------:R-:W-:Y:S01]  /*8100*/  FFMA R75, R70, R81, R75 ;  /* 0x00000051464b7223 */ /* 0x000fe2000000004b */
[C---:B------:R-:W-:Y:S01]  /*8110*/  FSETP.GE.AND P1, PT, |R79|.reuse, 1.0029599666595458984, PT ;  /* 0x3f8060fe4f00780b */ /* 0x040fe20003f26200 */
[----:B------:R-:W-:Y:S01]  /*8120*/  FMUL R74, R79, R79 ;  /* 0x0000004f4f4a7220 */ /* 0x000fe20000400000 */
[----:B------:R-:W-:Y:S01]  /*8130*/  FSEL R70, -R81, R78, P2 ;  /* 0x0000004e51467208 */ /* 0x000fe20001000100 */
[-C--:B------:R-:W-:Y:S01]  /*8140*/  FFMA R72, R75, R81.reuse, R72 ;  /* 0x000000514b487223 */ /* 0x080fe20000000048 */
[----:B------:R-:W-:Y:S01]  /*8150*/  FSEL R75, R142, 8.4834944573231041431e-05, P1 ;  /* 0x38b1e96a8e4b7808 */ /* 0x000fe20000800000 */
[----:B------:R-:W-:Y:S01]  /*8160*/  FADD R69, R69, 1 ;  /* 0x3f80000045457421 */ /* 0x000fe20000000000 */
[----:B------:R-:W-:Y:S01]  /*8170*/  FSEL R77, |R79|, R74, P1 ;  /* 0x0000004a4f4d7208 */ /* 0x000fe20000800200 */
[----:B------:R-:W-:Y:S01]  /*8180*/  FFMA R73, R72, R81, R73 ;  /* 0x0000005148497223 */ /* 0x000fe20000000049 */
[----:B------:R-:W-:Y:S01]  /*8190*/  FSEL R72, -R135, -0.00082130916416645050049, P1 ;  /* 0xba574d2087487808 */ /* 0x000fe20000800100 */
[----:B------:R-:W-:Y:S01]  /*81a0*/  FMUL R69, R69, R4 ;  /* 0x0000000445457220 */ /* 0x000fe20000400000 */
[----:B------:R-:W-:Y:S01]  /*81b0*/  FSEL R74, -R134, -0.026868773624300956726, P1 ;  /* 0xbcdc1be7864a7808 */ /* 0x000fe20000800100 */
[----:B------:R-:W-:Y:S01]  /*81c0*/  FFMA R70, R73, R70, R70 ;  /* 0x0000004649467223 */ /* 0x000fe20000000046 */
[----:B------:R-:W-:Y:S01]  /*81d0*/  FSEL R73, R130, 0.0052134888246655464172, P1 ;  /* 0x3baad5ea82497808 */ /* 0x000fe20000800000 */
[-C--:B------:R-:W-:Y:S01]  /*81e0*/  FFMA R72, R75, R77.reuse, R72 ;  /* 0x0000004d4b487223 */ /* 0x080fe20000000048 */
[----:B------:R-:W-:Y:S01]  /*81f0*/  FSEL R75, R133, 0.11284004896879196167, P1 ;  /* 0x3de718af854b7808 */ /* 0x000fe20000800000 */
[----:B---3--:R-:W-:Y:S01]  /*8200*/  @P0 FADD R83, -R80, 1 ;  /* 0x3f80000050530421 */ /* 0x008fe20000000100 */
[----:B------:R-:W-:Y:S01]  /*8210*/  FMUL R81, R8, 0.70710676908493041992 ;  /* 0x3f3504f308517820 */ /* 0x000fe20000400000 */
[-C--:B------:R-:W-:Y:S01]  /*8220*/  FFMA R73, R72, R77.reuse, R73 ;  /* 0x0000004d48497223 */ /* 0x080fe20000000049 */
[----:B------:R-:W-:Y:S01]  /*8230*/  FSEL R72, R132, -0.37612664699554443359, P1 ;  /* 0xbec093ac84487808 */ /* 0x000fe20000800000 */
[----:B------:R-:W2:Y:S01]  /*8240*/  @P2 MUFU.EX2 R80, R70 ;  /* 0x0000004600502308 */ /* 0x000ea20000000800 */
[----:B------:R-:W-:Y:S01]  /*8250*/  @P0 LOP3.LUT R71, R83, 0x80000000, R76, 0xb8, !PT ;  /* 0x8000000053470812 */ /* 0x000fe200078eb84c */
[-C--:B------:R-:W-:Y:S01]  /*8260*/  FFMA R74, R73, R77.reuse, R74 ;  /* 0x0000004d494a7223 */ /* 0x080fe2000000004a */
[----:B------:R-:W-:Y:S01]  /*8270*/  FSEL R73, R131, 0.12837915122509002686, P1 ;  /* 0x3e0375d383497808 */ /* 0x000fe20000800000 */
[----:B------:R-:W-:Y:S01]  /*8280*/  FMUL R83, R10, 0.70710676908493041992 ;  /* 0x3f3504f30a537820 */ /* 0x000fe20000400000 */
[C---:B------:R-:W-:Y:S01]  /*8290*/  FSETP.GE.AND P0, PT, |R81|.reuse, 1.0029599666595458984, PT ;  /* 0x3f8060fe5100780b */ /* 0x040fe20003f06200 */
[----:B------:R-:W-:Y:S01]  /*82a0*/  FFMA R75, R74, R77, R75 ;  /* 0x0000004d4a4b7223 */ /* 0x000fe2000000004b */
[----:B------:R-:W-:Y:S02]  /*82b0*/  FMUL R74, R81, R81 ;  /* 0x00000051514a7220 */ /* 0x000fe40000400000 */
[----:B------:R-:W-:Y:S01]  /*82c0*/  FSEL R76, -R134, -0.026868773624300956726, P0 ;  /* 0xbcdc1be7864c7808 */ /* 0x000fe20000000100 */
[-C--:B------:R-:W-:Y:S01]  /*82d0*/  FFMA R72, R75, R77.reuse, R72 ;  /* 0x0000004d4b487223 */ /* 0x080fe20000000048 */
[----:B------:R-:W-:Y:S03]  /*82e0*/  FSEL R75, R142, 8.4834944573231041431e-05, P0 ;  /* 0x38b1e96a8e4b7808 */ /* 0x000fe60000000000 */
[----:B------:R-:W-:Y:S01]  /*82f0*/  FFMA R73, R72, R77, R73 ;  /* 0x0000004d48497223 */ /* 0x000fe20000000049 */
[----:B------:R-:W-:Y:S02]  /*8300*/  FSEL R72, -R77, R79, P1 ;  /* 0x0000004f4d487208 */ /* 0x000fe40000800100 */
[----:B------:R-:W-:Y:S02]  /*8310*/  FSEL R77, |R81|, R74, P0 ;  /* 0x0000004a514d7208 */ /* 0x000fe40000000200 */
[----:B------:R-:W-:Y:S01]  /*8320*/  FSEL R74, -R135, -0.00082130916416645050049, P0 ;  /* 0xba574d20874a7808 */ /* 0x000fe20000000100 */
[----:B------:R-:W-:Y:S01]  /*8330*/  FFMA R72, R73, R72, R72 ;  /* 0x0000004849487223 */ /* 0x000fe20000000048 */
[----:B------:R-:W-:Y:S03]  /*8340*/  FSEL R73, R130, 0.0052134888246655464172, P0 ;  /* 0x3baad5ea82497808 */ /* 0x000fe60000000000 */
[-C--:B------:R-:W-:Y:S01]  /*8350*/  FFMA R74, R75, R77.reuse, R74 ;  /* 0x0000004d4b4a7223 */ /* 0x080fe2000000004a */
[----:B------:R-:W-:Y:S01]  /*8360*/  FSEL R75, R133, 0.11284004896879196167, P0 ;  /* 0x3de718af854b7808 */ /* 0x000fe20000000000 */
[----:B------:R-:W3:Y:S02]  /*8370*/  @P1 MUFU.EX2 R82, R72 ;  /* 0x0000004800521308 */ /* 0x000ee40000000800 */
[-C--:B------:R-:W-:Y:S01]  /*8380*/  FFMA R73, R74, R77.reuse, R73 ;  /* 0x0000004d4a497223 */ /* 0x080fe20000000049 */
[----:B------:R-:W-:Y:S03]  /*8390*/  FSEL R74, R132, -0.37612664699554443359, P0 ;  /* 0xbec093ac844a7808 */ /* 0x000fe60000000000 */
[-C--:B------:R-:W-:Y:S01]  /*83a0*/  FFMA R76, R73, R77.reuse, R76 ;  /* 0x0000004d494c7223 */ /* 0x080fe2000000004c */
[----:B--2---:R-:W-:Y:S01]  /*83b0*/  @P2 FADD R73, -R80, 1 ;  /* 0x3f80000050492421 */ /* 0x004fe20000000100 */
[C---:B------:R-:W-:Y:S01]  /*83c0*/  FMUL R80, R9.reuse, 0.70710676908493041992 ;  /* 0x3f3504f309507820 */ /* 0x040fe20000400000 */
[----:B------:R-:W-:Y:S01]  /*83d0*/  FMUL R9, R9, 0.5 ;  /* 0x3f00000009097820 */ /* 0x000fe20000400000 */
[-C--:B------:R-:W-:Y:S02]  /*83e0*/  FFMA R75, R76, R77.reuse, R75 ;  /* 0x0000004d4c4b7223 */ /* 0x080fe4000000004b */
[----:B------:R-:W-:Y:S02]  /*83f0*/  @P2 LOP3.LUT R70, R73, 0x80000000, R78, 0xb8, !PT ;  /* 0x8000000049462812 */ /* 0x000fe400078eb84e */
[----:B------:R-:W-:Y:S01]  /*8400*/  FSEL R73, R131, 0.12837915122509002686, P0 ;  /* 0x3e0375d383497808 */ /* 0x000fe20000000000 */
[-C--:B------:R-:W-:Y:S01]  /*8410*/  FFMA R74, R75, R77.reuse, R74 ;  /* 0x0000004d4b4a7223 */ /* 0x080fe2000000004a */
[C---:B------:R-:W-:Y:S01]  /*8420*/  FSETP.GE.AND P2, PT, |R80|.reuse, 1.0029599666595458984, PT ;  /* 0x3f8060fe5000780b */ /* 0x040fe20003f46200 */
[----:B------:R-:W-:Y:S01]  /*8430*/  FMUL R75, R80, R80 ;  /* 0x00000050504b7220 */ /* 0x000fe20000400000 */
[----:B---3--:R-:W-:Y:S01]  /*8440*/  @P1 FADD R82, -R82, 1 ;  /* 0x3f80000052521421 */ /* 0x008fe20000000100 */
[----:B------:R-:W-:Y:S01]  /*8450*/  FFMA R73, R74, R77, R73 ;  /* 0x0000004d4a497223 */ /* 0x000fe20000000049 */
[----:B------:R-:W-:Y:S02]  /*8460*/  FSEL R74, -R77, R81, P0 ;  /* 0x000000514d4a7208 */ /* 0x000fe40000000100 */
        /* <DEDUP_REMOVED lines=11> */
[----:B------:R-:W2:Y:S01]  /*8520*/  @P0 MUFU.EX2 R79, R74 ;  /* 0x0000004a004f0308 */ /* 0x000ea20000000800 */
[----:B------:R-:W-:Y:S01]  /*8530*/  FMUL R82, R15, 0.70710676908493041992 ;  /* 0x3f3504f30f527820 */ /* 0x000fe20000400000 */
[-C--:B------:R-:W-:Y:S01]  /*8540*/  FFMA R73, R76, R77.reuse, R73 ;  /* 0x0000004d4c497223 */ /* 0x080fe20000000049 */
[----:B------:R-:W-:Y:S01]  /*8550*/  FSEL R76, R131, 0.12837915122509002686, P2 ;  /* 0x3e0375d3834c7808 */ /* 0x000fe20001000000 */
[----:B------:R-:W-:Y:S01]  /*8560*/  FADD R72, R72, 1 ;  /* 0x3f80000048487421 */ /* 0x000fe20000000000 */
[----:B------:R-:W-:Y:S01]  /*8570*/  FSEL R75, -R135, -0.00082130916416645050049, P1 ;  /* 0xba574d20874b7808 */ /* 0x000fe20000800100 */
[----:B------:R-:W-:Y:S01]  /*8580*/  FFMA R78, R73, R77, R78 ;  /* 0x0000004d494e7223 */ /* 0x000fe2000000004e */
[----:B------:R-:W-:Y:S01]  /*8590*/  FSEL R73, R132, -0.37612664699554443359, P2 ;  /* 0xbec093ac84497808 */ /* 0x000fe20001000000 */
[----:B------:R-:W-:Y:S04]  /*85a0*/  FMUL R11, R72, R11 ;  /* 0x0000000b480b7220 */ /* 0x000fe80000400000 */
[----:B------:R-:W-:Y:S01]  /*85b0*/  FFMA R73, R78, R77, R73 ;  /* 0x0000004d4e497223 */ /* 0x000fe20000000049 */
[----:B------:R-:W-:Y:S03]  /*85c0*/  FMUL R78, R83, R83 ;  /* 0x00000053534e7220 */ /* 0x000fe60000400000 */
[----:B------:R-:W-:Y:S01]  /*85d0*/  FFMA R76, R73, R77, R76 ;  /* 0x0000004d494c7223 */ /* 0x000fe2000000004c */
[----:B------:R-:W-:Y:S02]  /*85e0*/  FSEL R73, -R77, R80, P2 ;  /* 0x000000504d497208 */ /* 0x000fe40001000100 */
[----:B------:R-:W-:Y:S02]  /*85f0*/  FSEL R84, |R83|, R78, P1 ;  /* 0x0000004e53547208 */ /* 0x000fe40000800200 */
[----:B------:R-:W-:Y:S01]  /*8600*/  FSEL R78, R142, 8.4834944573231041431e-05, P1 ;  /* 0x38b1e96a8e4e7808 */ /* 0x000fe20000800000 */
[----:B------:R-:W-:Y:S01]  /*8610*/  FFMA R73, R76, R73, R73 ;  /* 0x000000494c497223 */ /* 0x000fe20000000049 */
[----:B------:R-:W-:Y:S02]  /*8620*/  FSEL R76, R130, 0.0052134888246655464172, P1 ;  /* 0x3baad5ea824c7808 */ /* 0x000fe40000800000 */
[----:B------:R-:W-:Y:S01]  /*8630*/  FSEL R77, -R134, -0.026868773624300956726, P1 ;  /* 0xbcdc1be7864d7808 */ /* 0x000fe20000800100 */
        /* <DEDUP_REMOVED lines=9> */
[----:B------:R-:W-:Y:S01]  /*86d0*/  FSEL R76, R131, 0.12837915122509002686, P1 ;  /* 0x3e0375d3834c7808 */ /* 0x000fe20000800000 */
[-C--:B------:R-:W-:Y:S01]  /*86e0*/  FFMA R75, R78, R84.reuse, R75 ;  /* 0x000000544e4b7223 */ /* 0x080fe2000000004b */
        /* <DEDUP_REMOVED lines=26> */
[----:B------:R-:W-:Y:S02]  /*8890*/  FSEL R77, -R81, R82, P0 ;  /* 0x00000052514d7208 */ /* 0x000fe40000000100 */
[----:B------:R-:W-:Y:S02]  /*88a0*/  FSEL R87, |R84|, R79, P2 ;  /* 0x0000004f54577208 */ /* 0x000fe40001000200 */
[----:B------:R-:W-:Y:S01]  /*88b0*/  FSEL R81, R142, 8.4834944573231041431e-05, P2 ;  /* 0x38b1e96a8e517808 */ /* 0x000fe20001000000 */
[----:B------:R-:W-:Y:S01]  /*88c0*/  FFMA R77, R76, R77, R77 ;  /* 0x0000004d4c4d7223 */ /* 0x000fe2000000004d */
[----:B------:R-:W-:Y:S02]  /*88d0*/  FSEL R78, -R135, -0.00082130916416645050049, P2 ;  /* 0xba574d20874e7808 */ /* 0x000fe40001000100 */
[----:B------:R-:W-:Y:S01]  /*88e0*/  FSEL R79, R130, 0.0052134888246655464172, P2 ;  /* 0x3baad5ea824f7808 */ /* 0x000fe20001000000 */
[----:B------:R-:W3:Y:S01]  /*88f0*/  @P0 MUFU.EX2 R86, R77 ;  /* 0x0000004d00560308 */ /* 0x000ee20000000800 */
[----:B------:R-:W-:Y:S01]  /*8900*/  FSEL R76, -R134, -0.026868773624300956726, P2 ;  /* 0xbcdc1be7864c7808 */ /* 0x000fe20001000100 */
[-C--:B------:R-:W-:Y:S01]  /*8910*/  FFMA R78, R81, R87.reuse, R78 ;  /* 0x00000057514e7223 */ /* 0x080fe2000000004e */
[----:B------:R-:W-:Y:S03]  /*8920*/  FSEL R81, R133, 0.11284004896879196167, P2 ;  /* 0x3de718af85517808 */ /* 0x000fe60001000000 */
        /* <DEDUP_REMOVED lines=12> */
[----:B---3--:R-:W-:Y:S01]  /*89f0*/  @P0 FADD R89, -R86, 1 ;  /* 0x3f80000056590421 */ /* 0x008fe20000000100 */
[----:B------:R-:W-:Y:S01]  /*8a00*/  FSEL R83, |R85|, R80, P1 ;  /* 0x0000005055537208 */ /* 0x000fe20000800200 */
[----:B------:R-:W-:Y:S01]  /*8a10*/  FFMA R79, R78, R87, R79 ;  /* 0x000000574e4f7223 */ /* 0x000fe2000000004f */
[----:B------:R-:W-:Y:S01]  /*8a20*/  FSEL R78, -R135, -0.00082130916416645050049, P1 ;  /* 0xba574d20874e7808 */ /* 0x000fe20000800100 */
[----:B------:R-:W-:Y:S01]  /*8a30*/  FMUL R87, R14, 0.70710676908493041992 ;  /* 0x3f3504f30e577820 */ /* 0x000fe20000400000 */
[----:B------:R-:W-:Y:S01]  /*8a40*/  FSEL R80, -R134, -0.026868773624300956726, P1 ;  /* 0xbcdc1be786507808 */ /* 0x000fe20000800100 */
[----:B------:R-:W-:Y:S01]  /*8a50*/  FFMA R76, R79, R76, R76 ;  /* 0x0000004c4f4c7223 */ /* 0x000fe2000000004c */
[----:B------:R-:W-:Y:S01]  /*8a60*/  FSEL R79, R130, 0.0052134888246655464172, P1 ;  /* 0x3baad5ea824f7808 */ /* 0x000fe20000800000 */
[-C--:B------:R-:W-:Y:S01]  /*8a70*/  FFMA R78, R81, R83.reuse, R78 ;  /* 0x00000053514e7223 */ /* 0x080fe2000000004e */
[----:B------:R-:W-:Y:S01]  /*8a80*/  FSEL R81, R133, 0.11284004896879196167, P1 ;  /* 0x3de718af85517808 */ /* 0x000fe20000800000 */
[----:B------:R-:W-:Y:S01]  /*8a90*/  FMUL R14, R14, 0.5 ;  /* 0x3f0000000e0e7820 */ /* 0x000fe20000400000 */
[----:B------:R-:W-:Y:S01]  /*8aa0*/  @P0 LOP3.LUT R77, R89, 0x80000000, R82, 0xb8, !PT ;  /* 0x80000000594d0812 */ /* 0x000fe200078eb852 */
[-C--:B------:R-:W-:Y:S01]  /*8ab0*/  FFMA R79, R78, R83.reuse, R79 ;  /* 0x000000534e4f7223 */ /* 0x080fe2000000004f */
[----:B------:R-:W-:Y:S01]  /*8ac0*/  FSEL R78, R132, -0.37612664699554443359, P1 ;  /* 0xbec093ac844e7808 */ /* 0x000fe20000800000 */
[----:B------:R-:W-:Y:S01]  /*8ad0*/  FMUL R89, R16, 0.70710676908493041992 ;  /* 0x3f3504f310597820 */ /* 0x000fe20000400000 */
[----:B------:R-:W-:Y:S01]  /*8ae0*/  FSETP.GE.AND P0, PT, |R87|, 1.0029599666595458984, PT ;  /* 0x3f8060fe5700780b */ /* 0x000fe20003f06200 */
[-C--:B------:R-:W-:Y:S01]  /*8af0*/  FFMA R80, R79, R83.reuse, R80 ;  /* 0x000000534f507223 */ /* 0x080fe20000000050 */
[----:B------:R-:W-:Y:S01]  /*8b00*/  FSEL R79, R131, 0.12837915122509002686, P1 ;  /* 0x3e0375d3834f7808 */ /* 0x000fe20000800000 */
[----:B------:R-:W2:Y:S01]  /*8b10*/  @P2 MUFU.EX2 R86, R76 ;  /* 0x0000004c00562308 */ /* 0x000ea20000000800 */
[----:B------:R-:W-:Y:S01]  /*8b20*/  FSEL R82, -R134, -0.026868773624300956726, P0 ;  /* 0xbcdc1be786527808 */ /* 0x000fe20000000100 */
[----:B------:R-:W-:Y:S01]  /*8b30*/  FFMA R81, R80, R83, R81 ;  /* 0x0000005350517223 */ /* 0x000fe20000000051 */
[----:B------:R-:W-:Y:S01]  /*8b40*/  FMUL R80, R87, R87 ;  /* 0x0000005757507220 */ /* 0x000fe20000400000 */
[----:B------:R-:W-:Y:S02]  /*8b50*/  FADD R77, R77, 1 ;  /* 0x3f8000004d4d7421 */ /* 0x000fe40000000000 */
        /* <DEDUP_REMOVED lines=40> */
[----:B------:R-:W-:Y:S01]  /*8de0*/  FMUL R17, R17, 0.5 ;  /* 0x3f00000011117820 */ /* 0x000fe20000400000 */
[----:B------:R-:W-:Y:S01]  /*8df0*/  FSEL R81, -R135, -0.00082130916416645050049, P1 ;  /* 0xba574d2087517808 */ /* 0x000fe20000800100 */
[-C--:B------:R-:W-:Y:S01]  /*8e00*/  FFMA R84, R79, R83.reuse, R84 ;  /* 0x000000534f547223 */ /* 0x080fe20000000054 */
[----:B------:R-:W-:Y:S05]  /*8e10*/  FSEL R79, R132, -0.37612664699554443359, P2 ;  /* 0xbec093ac844f7808 */ /* 0x000fea0001000000 */
        /* <DEDUP_REMOVED lines=44> */
[----:B------:R-:W-:Y:S01]  /*90e0*/  FFMA R82, R83, R87, R82 ;  /* 0x0000005753527223 */ /* 0x000fe20000000052 */
[----:B------:R-:W-:Y:S01]  /*90f0*/  FSEL R83, -R87, R88, P0 ;  /* 0x0000005857537208 */ /* 0x000fe20000000100 */
[----:B------:R-:W2:Y:S01]  /*9100*/  @P1 MUFU.EX2 R86, R81 ;  /* 0x0000005100561308 */ /* 0x000ea20000000800 */
[----:B------:R-:W-:Y:S01]  /*9110*/  FSEL R93, |R90|, R85, P2 ;  /* 0x000000555a5d7208 */ /* 0x000fe20001000200 */
[----:B------:R-:W-:Y:S01]  /*9120*/  FADD R79, R79, 1 ;  /* 0x3f8000004f4f7421 */ /* 0x000fe20000000000 */
[----:B------:R-:W-:Y:S01]  /*9130*/  FSEL R87, R142, 8.4834944573231041431e-05, P2 ;  /* 0x38b1e96a8e577808 */ /* 0x000fe20001000000 */
[----:B------:R-:W-:Y:S01]  /*9140*/  FFMA R83, R82, R83, R83 ;  /* 0x0000005352537223 */ /* 0x000fe20000000053 */
[----:B------:R-:W-:Y:S02]  /*9150*/  FSEL R84, -R135, -0.00082130916416645050049, P2 ;  /* 0xba574d2087547808 */ /* 0x000fe40001000100 */
[----:B------:R-:W-:Y:S03]  /*9160*/  FSEL R85, R130, 0.0052134888246655464172, P2 ;  /* 0x3baad5ea82557808 */ /* 0x000fe60001000000 */
        /* <DEDUP_REMOVED lines=26> */
[----:B------:R-:W2:Y:S01]  /*9310*/  @P2 MUFU.EX2 R92, R82 ;  /* 0x00000052005c2308 */ /* 0x000ea20000000800 */
[----:B------:R-:W-:Y:S01]  /*9320*/  @P0 LOP3.LUT R83, R95, 0x80000000, R88, 0xb8, !PT ;  /* 0x800000005f530812 */ /* 0x000fe200078eb858 */
[-C--:B------:R-:W-:Y:S01]  /*9330*/  FFMA R85, R84, R89.reuse, R85 ;  /* 0x0000005954557223 */ /* 0x080fe20000000055 */
[----:B------:R-:W-:Y:S01]  /*9340*/  FSEL R84, R132, -0.37612664699554443359, P1 ;  /* 0xbec093ac84547808 */ /* 0x000fe20000800000 */
[C---:B------:R-:W-:Y:S01]  /*9350*/  FMUL R95, R22.reuse, 0.70710676908493041992 ;  /* 0x3f3504f3165f7820 */ /* 0x040fe20000400000 */
[----:B------:R-:W-:Y:S01]  /*9360*/  FSETP.GE.AND P0, PT, |R93|, 1.0029599666595458984, PT ;  /* 0x3f8060fe5d00780b */ /* 0x000fe20003f06200 */
[-C--:B------:R-:W-:Y:S01]  /*9370*/  FFMA R86, R85, R89.reuse, R86 ;  /* 0x0000005955567223 */ /* 0x080fe20000000056 */
[----:B------:R-:W-:Y:S01]  /*9380*/  FSEL R85, R131, 0.12837915122509002686, P1 ;  /* 0x3e0375d383557808 */ /* 0x000fe20000800000 */
[----:B------:R-:W-:Y:S01]  /*9390*/  FMUL R22, R22, 0.5 ;  /* 0x3f00000016167820 */ /* 0x000fe20000400000 */
[----:B------:R-:W-:Y:S01]  /*93a0*/  FSEL R88, -R134, -0.026868773624300956726, P0 ;  /* 0xbcdc1be786587808 */ /* 0x000fe20000000100 */
[----:B------:R-:W-:Y:S01]  /*93b0*/  FFMA R87, R86, R89, R87 ;  /* 0x0000005956577223 */ /* 0x000fe20000000057 */
[----:B------:R-:W-:Y:S03]  /*93c0*/  FMUL R86, R93, R93 ;  /* 0x0000005d5d567220 */ /* 0x000fe60000400000 */
        /* <DEDUP_REMOVED lines=44> */
[----:B------:R-:W-:Y:S01]  /*9690*/  FMUL R84, R84, R23 ;  /* 0x0000001754547220 */ /* 0x000fe20000400000 */
[----:B------:R-:W-:Y:S01]  /*96a0*/  FMUL R27, R27, 0.5 ;  /* 0x3f0000001b1b7820 */ /* 0x000fe20000400000 */
[----:B------:R-:W-:Y:S02]  /*96b0*/  FMUL R23, R26, 0.5 ;  /* 0x3f0000001a177820 */ /* 0x000fe40000400000 */
        /* <DEDUP_REMOVED lines=20> */
[----:B------:R-:W-:Y:S01]  /*9800*/  FSETP.GE.AND P0, PT, |R94|, 1.0029599666595458984, PT ;  /* 0x3f8060fe5e00780b */ /* 0x000fe20003f06200 */
[----:B------:R-:W-:Y:S02]  /*9810*/  FADD R86, R86, 1 ;  /* 0x3f80000056567421 */ /* 0x000fe40000000000 */
        /* <DEDUP_REMOVED lines=17> */
[----:B------:R-:W-:Y:S02]  /*9930*/  FMUL R96, R24, 0.70710676908493041992 ;  /* 0x3f3504f318607820 */ /* 0x000fe40000400000 */
        /* <DEDUP_REMOVED lines=39> */
[----:B---3--:R-:W-:Y:S02]  /*9bb0*/  @P0 FADD R101, -R98, 1 ;  /* 0x3f80000062650421 */ /* 0x008fe40000000100 */
        /* <DEDUP_REMOVED lines=80> */
[----:B------:R-:W-:Y:S01]  /*a0c0*/  FSEL R93, -R102, R101, P1 ;  /* 0x00000065665d7208 */ /* 0x000fe20000800100 */
[----:B------:R-:W-:Y:S01]  /*a0d0*/  FMUL R23, R92, R23 ;  /* 0x000000175c177220 */ /* 0x000fe20000400000 */
        /* <DEDUP_REMOVED lines=55> */
[----:B---3--:R-:W-:Y:S01]  /*a450*/  @P0 FADD R107, -R104, 1 ;  /* 0x3f800000686b0421 */ /* 0x008fe20000000100 */
[----:B------:R-:W-:Y:S01]  /*a460*/  FMUL R32, R32, 0.5 ;  /* 0x3f00000020207820 */ /* 0x000fe20000400000 */
        /* <DEDUP_REMOVED lines=9> */
[----:B------:R-:W-:Y:S01]  /*a500*/  FMUL R98, R105, R105 ;  /* 0x0000006969627220 */ /* 0x000fe20000400000 */
[----:B------:R-:W-:Y:S01]  /*a510*/  FADD R26, R95, 1 ;  /* 0x3f8000005f1a7421 */ /* 0x000fe20000000000 */
[----:B------:R-:W-:Y:S01]  /*a520*/  FSEL R100, -R134, -0.026868773624300956726, P0 ;  /* 0xbcdc1be786647808 */ /* 0x000fe20000000100 */
[----:B------:R-:W-:Y:S01]  /*a530*/  FFMA R96, R99, R101, R96 ;  /* 0x0000006563607223 */ /* 0x000fe20000000060 */
[----:B------:R-:W-:Y:S01]  /*a540*/  FSEL R99, R142, 8.4834944573231041431e-05, P0 ;  /* 0x38b1e96a8e637808 */ /* 0x000fe20000000000 */
[----:B------:R-:W-:Y:S01]  /*a550*/  FMUL R29, R26, R29 ;  /* 0x0000001d1a1d7220 */ /* 0x000fe20000400000 */
[----:B------:R-:W-:Y:S01]  /*a560*/  FMUL R34, R34, 0.5 ;  /* 0x3f00000022227820 */ /* 0x000fe20000400000 */
        /* <DEDUP_REMOVED lines=41> */
[-C--:B------:R-:W-:Y:S01]  /*a800*/  FFMA R102, R97, R101.reuse, R102 ;  /* 0x0000006561667223 */ /* 0x080fe20000000066 */
[----:B------:R-:W-:Y:S01]  /*a810*/  FSEL R97, R132, -0.37612664699554443359, P2 ;  /* 0xbec093ac84617808 */ /* 0x000fe20001000000 */
[----:B------:R-:W-:Y:S04]  /*a820*/  FMUL R39, R39, 0.5 ;  /* 0x3f00000027277820 */ /* 0x000fe80000400000 */
        /* <DEDUP_REMOVED lines=82> */
[----:B------:R-:W-:Y:S01]  /*ad50*/  FMUL R38, R38, 0.5 ;  /* 0x3f00000026267820 */ /* 0x000fe20000400000 */
[----:B------:R-:W-:Y:S01]  /*ad60*/  @P0 LOP3.LUT R101, R113, 0x80000000, R106, 0xb8, !PT ;  /* 0x8000000071650812 */ /* 0x000fe200078eb86a */
[-C--:B------:R-:W-:Y:S01]  /*ad70*/  FFMA R104, R103, R107.reuse, R104 ;  /* 0x0000006b67687223 */ /* 0x080fe20000000068 */
[----:B------:R-:W-:Y:S01]  /*ad80*/  FSEL R103, R131, 0.12837915122509002686, P1 ;  /* 0x3e0375d383677808 */ /* 0x000fe20000800000 */
[----:B------:R-:W-:Y:S01]  /*ad90*/  FMUL R113, R40, 0.70710676908493041992 ;  /* 0x3f3504f328717820 */ /* 0x000fe20000400000 */
[C---:B------:R-:W-:Y:S01]  /*ada0*/  FSETP.GE.AND P0, PT, |R111|.reuse, 1.0029599666595458984, PT ;  /* 0x3f8060fe6f00780b */ /* 0x040fe20003f06200 */
[----:B------:R-:W-:Y:S01]  /*adb0*/  FFMA R105, R104, R107, R105 ;  /* 0x0000006b68697223 */ /* 0x000fe20000000069 */
[----:B------:R-:W-:Y:S01]  /*adc0*/  FMUL R104, R111, R111 ;  /* 0x0000006f6f687220 */ /* 0x000fe20000400000 */
[----:B------:R-:W2:Y:S01]  /*add0*/  @P2 MUFU.EX2 R110, R100 ;  /* 0x00000064006e2308 */ /* 0x000ea20000000800 */
[----:B------:R-:W-:Y:S01]  /*ade0*/  FSEL R106, -R134, -0.026868773624300956726, P0 ;  /* 0xbcdc1be7866a7808 */ /* 0x000fe20000000100 */
[-C--:B------:R-:W-:Y:S01]  /*adf0*/  FFMA R102, R105, R107.reuse, R102 ;  /* 0x0000006b69667223 */ /* 0x080fe20000000066 */
[----:B------:R-:W-:Y:S01]  /*ae00*/  FSEL R105, R142, 8.4834944573231041431e-05, P0 ;  /* 0x38b1e96a8e697808 */ /* 0x000fe20000000000 */
[----:B------:R-:W-:Y:S02]  /*ae10*/  FMUL R40, R40, 0.5 ;  /* 0x3f00000028287820 */ /* 0x000fe40000400000 */
        /* <DEDUP_REMOVED lines=44> */
[----:B------:R-:W-:Y:S03]  /*b0e0*/  FMUL R41, R41, 0.5 ;  /* 0x3f00000029297820 */ /* 0x000fe60000400000 */
        /* <DEDUP_REMOVED lines=90> */
[----:B------:R-:W-:Y:S01]  /*b690*/  FMUL R46, R46, 0.5 ;  /* 0x3f0000002e2e7820 */ /* 0x000fe20000400000 */
        /* <DEDUP_REMOVED lines=119> */
[----:B------:R-:W2:Y:S01]  /*be10*/  @P0 MUFU.EX2 R123, R113 ;  /* 0x00000071007b0308 */ /* 0x000ea20000000800 */
[----:B------:R-:W-:Y:S01]  /*be20*/  FSEL R116, -R134, -0.026868773624300956726, P1 ;  /* 0xbcdc1be786747808 */ /* 0x000fe20000800100 */
[----:B------:R-:W-:Y:S01]  /*be30*/  FFMA R112, R115, R112, R112 ;  /* 0x0000007073707223 */ /* 0x000fe20000000070 */
[----:B------:R-:W-:Y:S01]  /*be40*/  FSEL R115, R130, 0.0052134888246655464172, P1 ;  /* 0x3baad5ea82737808 */ /* 0x000fe20000800000 */
[-C--:B------:R-:W-:Y:S01]  /*be50*/  FFMA R114, R117, R119.reuse, R114 ;  /* 0x0000007775727223 */ /* 0x080fe20000000072 */
[----:B------:R-:W-:Y:S01]  /*be60*/  FSEL R117, R133, 0.11284004896879196167, P1 ;  /* 0x3de718af85757808 */ /* 0x000fe20000800000 */
[----:B------:R-:W-:Y:S02]  /*be70*/  FMUL R46, R111, R46 ;  /* 0x0000002e6f2e7220 */ /* 0x000fe40000400000 */
[-C--:B------:R-:W-:Y:S01]  /*be80*/  FFMA R115, R114, R119.reuse, R115 ;  /* 0x0000007772737223 */ /* 0x080fe20000000073 */
[----:B------:R-:W-:Y:S03]  /*be90*/  FSEL R114, R132, -0.37612664699554443359, P1 ;  /* 0xbec093ac84727808 */ /* 0x000fe60000800000 */
[-C--:B------:R-:W-:Y:S01]  /*bea0*/  FFMA R116, R115, R119.reuse, R116 ;  /* 0x0000007773747223 */ /* 0x080fe20000000074 */
[----:B------:R-:W-:Y:S03]  /*beb0*/  FSEL R115, R131, 0.12837915122509002686, P1 ;  /* 0x3e0375d383737808 */ /* 0x000fe60000800000 */
[-C--:B------:R-:W-:Y:S01]  /*bec0*/  FFMA R117, R116, R119.reuse, R117 ;  /* 0x0000007774757223 */ /* 0x080fe20000000075 */
[----:B--2---:R-:W-:Y:S03]  /*bed0*/  @P0 FADD R123, -R123, 1 ;  /* 0x3f8000007b7b0421 */ /* 0x004fe60000000100 */
[-C--:B------:R-:W-:Y:S01]  /*bee0*/  FFMA R114, R117, R119.reuse, R114 ;  /* 0x0000007775727223 */ /* 0x080fe20000000072 */
[C---:B------:R-:W-:Y:S01]  /*bef0*/  FMUL R117, R136.reuse, R136 ;  /* 0x0000008888757220 */ /* 0x040fe20000400000 */
[----:B------:R-:W-:Y:S02]  /*bf00*/  @P0 LOP3.LUT R113, R123, 0x80000000, R118, 0xb8, !PT ;  /* 0x800000007b710812 */ /* 0x000fe400078eb876 */
[----:B------:R-:W-:Y:S01]  /*bf10*/  FSETP.GE.AND P0, PT, |R136|, 1.0029599666595458984, PT ;  /* 0x3f8060fe8800780b */ /* 0x000fe20003f06200 */
[----:B------:R-:W2:Y:S01]  /*bf20*/  @P2 MUFU.EX2 R123, R112 ;  /* 0x00000070007b2308 */ /* 0x000ea20000000800 */
        /* <DEDUP_REMOVED lines=13> */
[----:B--2---:R-:W-:Y:S01]  /*c000*/  @P2 FADD R115, -R123, 1 ;  /* 0x3f8000007b732421 */ /* 0x004fe20000000100 */
[C---:B------:R-:W-:Y:S01]  /*c010*/  FMUL R123, R55.reuse, 0.70710676908493041992 ;  /* 0x3f3504f3377b7820 */ /* 0x040fe20000400000 */
[----:B------:R-:W-:Y:S01]  /*c020*/  FMUL R55, R55, 0.5 ;  /* 0x3f00000037377820 */ /* 0x000fe20000400000 */
[----:B------:R-:W-:Y:S02]  /*c030*/  FFMA R117, R118, R119, R117 ;  /* 0x0000007776757223 */ /* 0x000fe40000000075 */
[----:B------:R-:W-:Y:S01]  /*c040*/  @P2 LOP3.LUT R112, R115, 0x80000000, R120, 0xb8, !PT ;  /* 0x8000000073702812 */ /* 0x000fe200078eb878 */
[----:B------:R-:W-:Y:S01]  /*c050*/  FMUL R118, R123, R123 ;  /* 0x0000007b7b767220 */ /* 0x000fe20000400000 */
        /* <DEDUP_REMOVED lines=14> */
[----:B------:R-:W-:Y:S01]  /*c140*/  FSEL R120, R133, 0.11284004896879196167, P2 ;  /* 0x3de718af85787808 */ /* 0x000fe20001000000 */
[----:B------:R-:W3:Y:S02]  /*c150*/  @P0 MUFU.EX2 R137, R116 ;  /* 0x0000007400890308 */ /* 0x000ee40000000800 */
[----:B------:R-:W-:Y:S01]  /*c160*/  FFMA R118, R117, R140, R118 ;  /* 0x0000008c75767223 */ /* 0x000fe20000000076 */
[----:B------:R-:W-:Y:S03]  /*c170*/  FMUL R117, R138, R138 ;  /* 0x0000008a8a757220 */ /* 0x000fe60000400000 */
[-C--:B------:R-:W-:Y:S01]  /*c180*/  FFMA R115, R118, R140.reuse, R115 ;  /* 0x0000008c76737223 */ /* 0x080fe20000000073 */
[----:B------:R-:W-:Y:S01]  /*c190*/  FSEL R118, R131, 0.12837915122509002686, P2 ;  /* 0x3e0375d383767808 */ /* 0x000fe20001000000 */
[----:B--2---:R-:W-:Y:S02]  /*c1a0*/  @P1 FADD R202, -R119, 1 ;  /* 0x3f80000077ca1421 */ /* 0x004fe40000000100 */
[-C--:B------:R-:W-:Y:S01]  /*c1b0*/  FFMA R120, R115, R140.reuse, R120 ;  /* 0x0000008c73787223 */ /* 0x080fe20000000078 */
[----:B------:R-:W-:Y:S02]  /*c1c0*/  FSEL R115, R132, -0.37612664699554443359, P2 ;  /* 0xbec093ac84737808 */ /* 0x000fe40001000000 */
[----:B------:R-:W-:Y:S02]  /*c1d0*/  @P1 LOP3.LUT R114, R202, 0x80000000, R121, 0xb8, !PT ;  /* 0x80000000ca721812 */ /* 0x000fe400078eb879 */
[----:B------:R-:W-:Y:S01]  /*c1e0*/  FSETP.GE.AND P1, PT, |R138|, 1.0029599666595458984, PT ;  /* 0x3f8060fe8a00780b */ /* 0x000fe20003f26200 */
[-C--:B------:R-:W-:Y:S01]  /*c1f0*/  FFMA R115, R120, R140.reuse, R115 ;  /* 0x0000008c78737223 */ /* 0x080fe20000000073 */
[----:B---3--:R-:W-:Y:S01]  /*c200*/  @P0 FADD R139, -R137, 1 ;  /* 0x3f800000898b0421 */ /* 0x008fe20000000100 */
[----:B------:R-:W-:Y:S01]  /*c210*/  FADD R114, R114, 1 ;  /* 0x3f80000072727421 */ /* 0x000fe20000000000 */
[----:B------:R-:W-:Y:S01]  /*c220*/  FSEL R121, |R138|, R117, P1 ;  /* 0x000000758a797208 */ /* 0x000fe20000800200 */
[----:B------:R-:W-:Y:S01]  /*c230*/  FFMA R118, R115, R140, R118 ;  /* 0x0000008c73767223 */ /* 0x000fe20000000076 */
[----:B------:R-:W-:Y:S01]  /*c240*/  FSEL R115, -R140, R123, P2 ;  /* 0x0000007b8c737208 */ /* 0x000fe20001000100 */
[----:B------:R-:W-:Y:S01]  /*c250*/  FMUL R114, R114, R49 ;  /* 0x0000003172727220 */ /* 0x000fe20000400000 */
[----:B------:R-:W-:Y:S01]  /*c260*/  FSEL R120, R142, 8.4834944573231041431e-05, P1 ;  /* 0x38b1e96a8e787808 */ /* 0x000fe20000800000 */
[----:B------:R-:W-:Y:S01]  /*c270*/  FMUL R137, R53, 0.70710676908493041992 ;  /* 0x3f3504f335897820 */ /* 0x000fe20000400000 */
[----:B------:R-:W-:Y:S01]  /*c280*/  FSEL R117, -R135, -0.00082130916416645050049, P1 ;  /* 0xba574d2087757808 */ /* 0x000fe20000800100 */
[----:B------:R-:W-:Y:S01]  /*c290*/  FFMA R115, R118, R115, R115 ;  /* 0x0000007376737223 */ /* 0x000fe20000000073 */
[----:B------:R-:W-:Y:S01]  /*c2a0*/  FSEL R118, R130, 0.0052134888246655464172, P1 ;  /* 0x3baad5ea82767808 */ /* 0x000fe20000800000 */
[----:B------:R-:W-:Y:S01]  /*c2b0*/  FMUL R53, R53, 0.5 ;  /* 0x3f00000035357820 */ /* 0x000fe20000400000 */
[----:B------:R-:W-:Y:S01]  /*c2c0*/  FSEL R119, -R134, -0.026868773624300956726, P1 ;  /* 0xbcdc1be786777808 */ /* 0x000fe20000800100 */
[-C--:B------:R-:W-:Y:S01]  /*c2d0*/  FFMA R117, R120, R121.reuse, R117 ;  /* 0x0000007978757223 */ /* 0x080fe20000000075 */
[----:B------:R-:W-:Y:S02]  /*c2e0*/  FSEL R120, R133, 0.11284004896879196167, P1 ;  /* 0x3de718af85787808 */ /* 0x000fe40000800000 */
[----:B------:R-:W-:Y:S01]  /*c2f0*/  @P0 LOP3.LUT R116, R139, 0x80000000, R136, 0xb8, !PT ;  /* 0x800000008b740812 */ /* 0x000fe200078eb888 */
[-C--:B------:R-:W-:Y:S01]  /*c300*/  FFMA R118, R117, R121.reuse, R118 ;  /* 0x0000007975767223 */ /* 0x080fe20000000076 */
[----:B------:R-:W-:Y:S01]  /*c310*/  FSEL R117, R132, -0.37612664699554443359, P1 ;  /* 0xbec093ac84757808 */ /* 0x000fe20000800000 */
[----:B------:R-:W2:Y:S01]  /*c320*/  @P2 MUFU.EX2 R136, R115 ;  /* 0x0000007300882308 */ /* 0x000ea20000000800 */
[----:B------:R-:W-:Y:S01]  /*c330*/  FSETP.GE.AND P0, PT, |R137|, 1.0029599666595458984, PT ;  /* 0x3f8060fe8900780b */ /* 0x000fe20003f06200 */
[-C--:B------:R-:W-:Y:S01]  /*c340*/  FFMA R119, R118, R121.reuse, R119 ;  /* 0x0000007976777223 */ /* 0x080fe20000000077 */
[----:B------:R-:W-:Y:S03]  /*c350*/  FSEL R118, R131, 0.12837915122509002686, P1 ;  /* 0x3e0375d383767808 */ /* 0x000fe60000800000 */
[-C--:B------:R-:W-:Y:S01]  /*c360*/  FFMA R120, R119, R121.reuse, R120 ;  /* 0x0000007977787223 */ /* 0x080fe20000000078 */
[----:B------:R-:W-:Y:S03]  /*c370*/  FSEL R119, -R135, -0.00082130916416645050049, P0 ;  /* 0xba574d2087777808 */ /* 0x000fe60000000100 */
[----:B------:R-:W-:Y:S01]  /*c380*/  FFMA R117, R120, R121, R117 ;  /* 0x0000007978757223 */ /* 0x000fe20000000075 */
[----:B------:R-:W-:Y:S03]  /*c390*/  FMUL R120, R137, R137 ;  /* 0x0000008989787220 */ /* 0x000fe60000400000 */
[----:B------:R-:W-:Y:S01]  /*c3a0*/  FFMA R118, R117, R121, R118 ;  /* 0x0000007975767223 */ /* 0x000fe20000000076 */
[----:B------:R-:W-:Y:S02]  /*c3b0*/  FSEL R117, -R121, R138, P1 ;  /* 0x0000008a79757208 */ /* 0x000fe40000800100 */
[----:B------:R-:W-:Y:S01]  /*c3c0*/  FSEL R140, |R137|, R120, P0 ;  /* 0x00000078898c7208 */ /* 0x000fe20000000200 */
[----:B--2---:R-:W-:Y:S01]  /*c3d0*/  @P2 FADD R202, -R136, 1 ;  /* 0x3f80000088ca2421 */ /* 0x004fe20000000100 */
[----:B------:R-:W-:Y:S01]  /*c3e0*/  FSEL R120, R142, 8.4834944573231041431e-05, P0 ;  /* 0x38b1e96a8e787808 */ /* 0x000fe20000000000 */
[----:B------:R-:W-:Y:S01]  /*c3f0*/  FFMA R117, R118, R117, R117 ;  /* 0x0000007576757223 */ /* 0x000fe20000000075 */
[----:B------:R-:W-:Y:S01]  /*c400*/  FSEL R118, R130, 0.0052134888246655464172, P0 ;  /* 0x3baad5ea82767808 */ /* 0x000fe20000000000 */
[----:B------:R-:W-:Y:S01]  /*c410*/  FMUL R136, R54, 0.70710676908493041992 ;  /* 0x3f3504f336887820 */ /* 0x000fe20000400000 */
[----:B------:R-:W-:Y:S01]  /*c420*/  FSEL R121, -R134, -0.026868773624300956726, P0 ;  /* 0xbcdc1be786797808 */ /* 0x000fe20000000100 */
[-C--:B------:R-:W-:Y:S01]  /*c430*/  FFMA R119, R120, R140.reuse, R119 ;  /* 0x0000008c78777223 */ /* 0x080fe20000000077 */
[----:B------:R-:W-:Y:S01]  /*c440*/  FSEL R120, R133, 0.11284004896879196167, P0 ;  /* 0x3de718af85787808 */ /* 0x000fe20000000000 */
[----:B------:R-:W-:Y:S01]  /*c450*/  FMUL R54, R54, 0.5 ;  /* 0x3f00000036367820 */ /* 0x000fe20000400000 */
[----:B------:R-:W-:Y:S01]  /*c460*/  @P2 LOP3.LUT R115, R202, 0x80000000, R123, 0xb8, !PT ;  /* 0x80000000ca732812 */ /* 0x000fe200078eb87b */
[-C--:B------:R-:W-:Y:S01]  /*c470*/  FFMA R118, R119, R140.reuse, R118 ;  /* 0x0000008c77767223 */ /* 0x080fe20000000076 */
[----:B------:R-:W-:Y:S01]  /*c480*/  FSEL R119, R132, -0.37612664699554443359, P0 ;  /* 0xbec093ac84777808 */ /* 0x000fe20000000000 */
[----:B------:R-:W2:Y:S01]  /*c490*/  @P1 MUFU.EX2 R139, R117 ;  /* 0x00000075008b1308 */ /* 0x000ea20000000800 */
[----:B------:R-:W-:Y:S01]  /*c4a0*/  FSETP.GE.AND P2, PT, |R136|, 1.0029599666595458984, PT ;  /* 0x3f8060fe8800780b */ /* 0x000fe20003f46200 */
[-C--:B------:R-:W-:Y:S01]  /*c4b0*/  FFMA R121, R118, R140.reuse, R121 ;  /* 0x0000008c76797223 */ /* 0x080fe20000000079 */
[----:B------:R-:W-:Y:S02]  /*c4c0*/  FSEL R118, R131, 0.12837915122509002686, P0 ;  /* 0x3e0375d383767808 */ /* 0x000fe40000000000 */
[----:B------:R-:W-:Y:S01]  /*c4d0*/  FSEL R123, R142, 8.4834944573231041431e-05, P2 ;  /* 0x38b1e96a8e7b7808 */ /* 0x000fe20001000000 */
[----:B------:R-:W-:Y:S01]  /*c4e0*/  FFMA R120, R121, R140, R120 ;  /* 0x0000008c79787223 */ /* 0x000fe20000000078 */
[----:B------:R-:W-:Y:S03]  /*c4f0*/  FMUL R121, R136, R136 ;  /* 0x0000008888797220 */ /* 0x000fe60000400000 */
[-C--:B------:R-:W-:Y:S01]  /*c500*/  FFMA R119, R120, R140.reuse, R119 ;  /* 0x0000008c78777223 */ /* 0x080fe20000000077 */
[----:B------:R-:W-:Y:S02]  /*c510*/  FSEL R120, -R135, -0.00082130916416645050049, P2 ;  /* 0xba574d2087787808 */ /* 0x000fe40001000100 */
[----:B------:R-:W-:Y:S01]  /*c520*/  FSEL R141, |R136|, R121, P2 ;  /* 0x00000079888d7208 */ /* 0x000fe20001000200 */
[----:B------:R-:W-:Y:S01]  /*c530*/  FFMA R118, R119, R140, R118 ;  /* 0x0000008c77767223 */ /* 0x000fe20000000076 */
[----:B------:R-:W-:Y:S01]  /*c540*/  FSEL R119, -R140, R137, P0 ;  /* 0x000000898c777208 */ /* 0x000fe20000000100 */
[----:B------:R-:W-:Y:S01]  /*c550*/  FMUL R140, R0, 0.5 ;  /* 0x3f000000008c7820 */ /* 0x000fe20000400000 */
[----:B------:R-:W-:Y:S03]  /*c560*/  FSEL R121, R130, 0.0052134888246655464172, P2 ;  /* 0x3baad5ea82797808 */ /* 0x000fe60001000000 */
[----:B------:R-:W-:Y:S01]  /*c570*/  FFMA R119, R118, R119, R119 ;  /* 0x0000007776777223 */ /* 0x000fe20000000077 */
        /* <DEDUP_REMOVED lines=9> */
[-C--:B------:R-:W-:Y:S01]  /*c610*/  FFMA R123, R118, R141.reuse, R123 ;  /* 0x0000008d767b7223 */ /* 0x080fe2000000007b */
[----:B------:R-:W-:Y:S02]  /*c620*/  FSEL R118, -R141, R136, P2 ;  /* 0x000000888d767208 */ /* 0x000fe40001000100 */
[----:B------:R-:W-:Y:S01]  /*c630*/  @P1 LOP3.LUT R117, R121, 0x80000000, R138, 0xb8, !PT ;  /* 0x8000000079751812 */ /* 0x000fe200078eb88a */
[----:B------:R-:W-:Y:S01]  /*c640*/  FFMA R120, R123, R141, R120 ;  /* 0x0000008d7b787223 */ /* 0x000fe20000000078 */
[----:B------:R-:W-:Y:S01]  /*c650*/  FSEL R121, R131, 0.12837915122509002686, P2 ;  /* 0x3e0375d383797808 */ /* 0x000fe20001000000 */
[C---:B------:R-:W-:Y:S01]  /*c660*/  FMUL R138, R139.reuse, R139 ;  /* 0x0000008b8b8a7220 */ /* 0x040fe20000400000 */
[----:B------:R-:W-:Y:S01]  /*c670*/  FSETP.GE.AND P1, PT, |R139|, 1.0029599666595458984, PT ;  /* 0x3f8060fe8b00780b */ /* 0x000fe20003f26200 */
[----:B------:R-:W-:Y:S02]  /*c680*/  FADD R117, R117, 1 ;  /* 0x3f80000075757421 */ /* 0x000fe40000000000 */
[----:B------:R-:W-:Y:S01]  /*c690*/  FFMA R121, R120, R141, R121 ;  /* 0x0000008d78797223 */ /* 0x000fe20000000079 */
[----:B------:R-:W-:Y:S01]  /*c6a0*/  FSEL R123, |R139|, R138, P1 ;  /* 0x0000008a8b7b7208 */ /* 0x000fe20000800200 */
[----:B------:R-:W-:Y:S01]  /*c6b0*/  FMUL R52, R117, R52 ;  /* 0x0000003475347220 */ /* 0x000fe20000400000 */
[----:B------:R-:W-:Y:S01]  /*c6c0*/  FSEL R141, R142, 8.4834944573231041431e-05, P1 ;  /* 0x38b1e96a8e8d7808 */ /* 0x000fe20000800000 */
[----:B------:R-:W2:Y:S01]  /*c6d0*/  @P0 MUFU.EX2 R138, R119 ;  /* 0x00000077008a0308 */ /* 0x000ea20000000800 */
[----:B------:R-:W-:Y:S01]  /*c6e0*/  FSEL R120, -R135, -0.00082130916416645050049, P1 ;  /* 0xba574d2087787808 */ /* 0x000fe20000800100 */
[----:B------:R-:W-:Y:S01]  /*c6f0*/  FFMA R118, R121, R118, R118 ;  /* 0x0000007679767223 */ /* 0x000fe20000000076 */
[----:B------:R-:W-:Y:S02]  /*c700*/  FSEL R121, R130, 0.0052134888246655464172, P1 ;  /* 0x3baad5ea82797808 */ /* 0x000fe40000800000 */
[----:B------:R-:W-:Y:S01]  /*c710*/  FSEL R0, -R134, -0.026868773624300956726, P1 ;  /* 0xbcdc1be786007808 */ /* 0x000fe20000800100 */
[-C--:B------:R-:W-:Y:S01]  /*c720*/  FFMA R120, R141, R123.reuse, R120 ;  /* 0x0000007b8d787223 */ /* 0x080fe20000000078 */
[----:B------:R-:W-:Y:S01]  /*c730*/  FADD R141, R68, 1 ;  /* 0x3f800000448d7421 */ /* 0x000fe20000000000 */
[----:B------:R-:W-:Y:S02]  /*c740*/  FMUL R68, R201, R140 ;  /* 0x0000008cc9447220 */ /* 0x000fe40000400000 */
[-C--:B------:R-:W-:Y:S01]  /*c750*/  FFMA R121, R120, R123.reuse, R121 ;  /* 0x0000007b78797223 */ /* 0x080fe20000000079 */
[----:B------:R-:W-:Y:S01]  /*c760*/  FMUL R120, R3, 0.5 ;  /* 0x3f00000003787820 */ /* 0x000fe20000400000 */
[----:B------:R-:W-:Y:S02]  /*c770*/  FSEL R3, R133, 0.11284004896879196167, P1 ;  /* 0x3de718af85037808 */ /* 0x000fe40000800000 */
[-C--:B------:R-:W-:Y:S01]  /*c780*/  FFMA R0, R121, R123.reuse, R0 ;  /* 0x0000007b79007223 */ /* 0x080fe20000000000 */
[----:B------:R-:W-:Y:S01]  /*c790*/  FMUL R120, R141, R120 ;  /* 0x000000788d787220 */ /* 0x000fe20000400000 */
[----:B------:R-:W-:Y:S01]  /*c7a0*/  FMUL R141, R7, 0.5 ;  /* 0x3f000000078d7820 */ /* 0x000fe20000400000 */
[----:B------:R-:W-:Y:S01]  /*c7b0*/  FSEL R7, R131, 0.12837915122509002686, P1 ;  /* 0x3e0375d383077808 */ /* 0x000fe20000800000 */
[----:B------:R-:W-:Y:S01]  /*c7c0*/  FFMA R3, R0, R123, R3 ;  /* 0x0000007b00037223 */ /* 0x000fe20000000003 */
[----:B------:R-:W-:Y:S01]  /*c7d0*/  FSEL R0, R132, -0.37612664699554443359, P1 ;  /* 0xbec093ac84007808 */ /* 0x000fe20000800000 */
[----:B--2---:R-:W-:Y:S01]  /*c7e0*/  @P0 FADD R138, -R138, 1 ;  /* 0x3f8000008a8a0421 */ /* 0x004fe20000000100 */
[----:B------:R-:W-:Y:S01]  /*c7f0*/  FMUL R141, R66, R141 ;  /* 0x0000008d428d7220 */ /* 0x000fe20000400000 */
[----:B------:R-:W-:Y:S02]  /*c800*/  FMUL R66, R65, R65 ;  /* 0x0000004141427220 */ /* 0x000fe40000400000 */
[-C--:B------:R-:W-:Y:S01]  /*c810*/  FFMA R0, R3, R123.reuse, R0 ;  /* 0x0000007b03007223 */ /* 0x080fe20000000000 */
[----:B------:R-:W-:Y:S01]  /*c820*/  @P0 LOP3.LUT R119, R138, 0x80000000, R137, 0xb8, !PT ;  /* 0x800000008a770812 */ /* 0x000fe200078eb889 */
[----:B------:R-:W-:Y:S01]  /*c830*/  FMUL R137, R2, 0.5 ;  /* 0x3f00000002897820 */ /* 0x000fe20000400000 */
[----:B------:R-:W-:Y:S01]  /*c840*/  FSETP.GE.AND P0, PT, |R65|, 1.0029599666595458984, PT ;  /* 0x3f8060fe4100780b */ /* 0x000fe20003f06200 */
[----:B------:R-:W-:Y:S01]  /*c850*/  FFMA R7, R0, R123, R7 ;  /* 0x0000007b00077223 */ /* 0x000fe20000000007 */
[----:B------:R-:W-:Y:S01]  /*c860*/  FSEL R0, -R123, R139, P1 ;  /* 0x0000008b7b007208 */ /* 0x000fe20000800100 */
[----:B------:R-:W-:Y:S01]  /*c870*/  FMUL R137, R64, R137 ;  /* 0x0000008940897220 */ /* 0x000fe20000400000 */
[----:B------:R-:W-:Y:S01]  /*c880*/  FSEL R66, |R65|, R66, P0 ;  /* 0x0000004241427208 */ /* 0x000fe20000000200 */
[----:B------:R-:W2:Y:S01]  /*c890*/  @P2 MUFU.EX2 R123, R118 ;  /* 0x00000076007b2308 */ /* 0x000ea20000000800 */
[----:B------:R-:W-:Y:S01]  /*c8a0*/  FSEL R121, R142, 8.4834944573231041431e-05, P0 ;  /* 0x38b1e96a8e797808 */ /* 0x000fe20000000000 */
[----:B------:R-:W-:Y:S01]  /*c8b0*/  FFMA R0, R7, R0, R0 ;  /* 0x0000000007007223 */ /* 0x000fe20000000000 */
[----:B------:R-:W-:Y:S01]  /*c8c0*/  FSEL R2, -R135, -0.00082130916416645050049, P0 ;  /* 0xba574d2087027808 */ /* 0x000fe20000000100 */
[----:B------:R-:W-:Y:S01]  /*c8d0*/  FADD R7, R70, 1 ;  /* 0x3f80000046077421 */ /* 0x000fe20000000000 */
[----:B------:R-:W-:Y:S01]  /*c8e0*/  FSEL R3, R130, 0.0052134888246655464172, P0 ;  /* 0x3baad5ea82037808 */ /* 0x000fe20000000000 */
[----:B------:R-:W-:Y:S01]  /*c8f0*/  FMUL R70, R8, 0.5 ;  /* 0x3f00000008467820 */ /* 0x000fe20000400000 */
[----:B------:R-:W-:Y:S01]  /*c900*/  FSEL R64, -R134, -0.026868773624300956726, P0 ;  /* 0xbcdc1be786407808 */ /* 0x000fe20000000100 */
[----:B------:R-:W-:Y:S01]  /*c910*/  FFMA R2, R121, R66, R2 ;  /* 0x0000004279027223 */ /* 0x000fe20000000002 */
[----:B------:R-:W-:Y:S01]  /*c920*/  FSEL R4, -R66, R65, P0 ;  /* 0x0000004142047208 */ /* 0x000fe20000000100 */
[----:B------:R-:W3:Y:S01]  /*c930*/  @P1 MUFU.EX2 R72, R0 ;  /* 0x0000000000481308 */ /* 0x000ee20000000800 */
[----:B------:R-:W-:Y:S01]  /*c940*/  F2FP.SATFINITE.E4M3.F32.PACK_AB_MERGE_C R120, R141, R120, RZ ;  /* 0x000000788d78723e */ /* 0x000fe200048070ff */
[----:B------:R-:W-:Y:S01]  /*c950*/  FFMA R3, R2, R66, R3 ;  /* 0x0000004202037223 */ /* 0x000fe20000000003 */
[----:B------:R-:W-:Y:S01]  /*c960*/  FSEL R2, R132, -0.37612664699554443359, P0 ;  /* 0xbec093ac84027808 */ /* 0x000fe20000000000 */
[----:B------:R-:W-:Y:S01]  /*c970*/  FADD R121, R71, 1 ;  /* 0x3f80000047797421 */ /* 0x000fe20000000000 */
[----:B------:R-:W-:Y:S01]  /*c980*/  F2FP.SATFINITE.E4M3.F32.PACK_AB_MERGE_C R68, R137, R68, R120 ;  /* 0x000000448944723e */ /* 0x000fe20004807078 */
[-C--:B------:R-:W-:Y:S01]  /*c990*/  FFMA R64, R3, R66.reuse, R64 ;  /* 0x0000004203407223 */ /* 0x080fe20000000040 */
[----:B------:R-:W-:Y:S01]  /*c9a0*/  FSEL R3, R133, 0.11284004896879196167, P0 ;  /* 0x3de718af85037808 */ /* 0x000fe20000000000 */
[----:B--2---:R-:W-:Y:S01]  /*c9b0*/  @P2 FADD R123, -R123, 1 ;  /* 0x3f8000007b7b2421 */ /* 0x004fe20000000100 */
[----:B------:R-:W-:Y:S01]  /*c9c0*/  FADD R71, R74, 1 ;  /* 0x3f8000004a477421 */ /* 0x000fe20000000000 */
[----:B------:R-:W-:Y:S02]  /*c9d0*/  FADD R8, R75, 1 ;  /* 0x3f8000004b087421 */ /* 0x000fe40000000000 */
[----:B------:R-:W-:Y:S01]  /*c9e0*/  FFMA R3, R64, R66, R3 ;  /* 0x0000004240037223 */ /* 0x000fe20000000003 */
[----:B------:R-:W-:Y:S01]  /*c9f0*/  @P2 LOP3.LUT R118, R123, 0x80000000, R136, 0xb8, !PT ;  /* 0x800000007b762812 */ /* 0x000fe200078eb888 */
[----:B------:R-:W-:Y:S01]  /*ca00*/  FMUL R64, R7, R6 ;  /* 0x0000000607407220 */ /* 0x000fe20000400000 */
[----:B------:R-:W-:Y:S01]  /*ca10*/  FMUL R7, R57, 0.70710676908493041992 ;  /* 0x3f3504f339077820 */ /* 0x000fe20000400000 */
[----:B------:R-:W-:Y:S01]  /*ca20*/  FFMA R2, R3, R66, R2 ;  /* 0x0000004203027223 */ /* 0x000fe20000000002 */
[----:B------:R-:W-:Y:S01]  /*ca30*/  FSEL R3, R131, 0.12837915122509002686, P0 ;  /* 0x3e0375d383037808 */ /* 0x000fe20000000000 */
[----:B------:R-:W-:Y:S01]  /*ca40*/  FMUL R70, R71, R70 ;  /* 0x0000004647467220 */ /* 0x000fe20000400000 */
[----:B------:R-:W-:Y:S01]  /*ca50*/  F2FP.SATFINITE.E4M3.F32.PACK_AB_MERGE_C R11, R11, R64, RZ ;  /* 0x000000400b0b723e */ /* 0x000fe200048070ff */
[----:B------:R-:W-:Y:S01]  /*ca60*/  FMUL R57, R57, 0.5 ;  /* 0x3f00000039397820 */ /* 0x000fe20000400000 */
[C---:B------:R-:W-:Y:S01]  /*ca70*/  FSETP.GE.AND P2, PT, |R7|.reuse, 1.0029599666595458984, PT ;  /* 0x3f8060fe0700780b */ /* 0x040fe20003f46200 */
[----:B------:R-:W-:Y:S01]  /*ca80*/  FFMA R3, R2, R66, R3 ;  /* 0x0000004202037223 */ /* 0x000fe20000000003 */
[----:B------:R-:W-:Y:S01]  /*ca90*/  FMUL R2, R7, R7 ;  /* 0x0000000707027220 */ /* 0x000fe20000400000 */
[----:B------:R-:W-:Y:S01]  /*caa0*/  FMUL R66, R5, 0.5 ;  /* 0x3f00000005427820 */ /* 0x000fe20000400000 */
[----:B------:R-:W-:Y:S01]  /*cab0*/  FSEL R5, R142, 8.4834944573231041431e-05, P2 ;  /* 0x38b1e96a8e057808 */ /* 0x000fe20001000000 */
[----:B------:R-:W-:Y:S01]  /*cac0*/  FMUL R71, R10, 0.5 ;  /* 0x3f0000000a477820 */ /* 0x000fe20000400000 */
[----:B------:R-:W-:Y:S01]  /*cad0*/  FADD R10, R73, 1 ;  /* 0x3f800000490a7421 */ /* 0x000fe20000000000 */
[----:B------:R-:W-:Y:S01]  /*cae0*/  FSEL R6, |R7|, R2, P2 ;  /* 0x0000000207067208 */ /* 0x000fe20001000200 */
[----:B------:R-:W-:Y:S01]  /*caf0*/  FMUL R66, R121, R66 ;  /* 0x0000004279427220 */ /* 0x000fe20000400000 */
[----:B------:R-:W-:Y:S01]  /*cb00*/  FSEL R2, -R135, -0.00082130916416645050049, P2 ;  /* 0xba574d2087027808 */ /* 0x000fe20001000100 */
[----:B------:R-:W-:Y:S01]  /*cb10*/  FFMA R4, R3, R4, R4 ;  /* 0x0000000403047223 */ /* 0x000fe20000000004 */
[----:B------:R-:W-:Y:S01]  /*cb20*/  FSEL R3, R130, 0.0052134888246655464172, P2 ;  /* 0x3baad5ea82037808 */ /* 0x000fe20001000000 */
[----:B------:R-:W-:Y:S01]  /*cb30*/  FMUL R9, R10, R9 ;  /* 0x000000090a097220 */ /* 0x000fe20000400000 */
[----:B------:R-:W-:Y:S01]  /*cb40*/  F2FP.SATFINITE.E4M3.F32.PACK_AB_MERGE_C R69, R66, R69, R11 ;  /* 0x000000454245723e */ /* 0x000fe2000480700b */
[-C--:B------:R-:W-:Y:S01]  /*cb50*/  FFMA R2, R5, R6.reuse, R2 ;  /* 0x0000000605027223 */ /* 0x080fe20000000002 */
[----:B------:R-:W-:Y:S01]  /*cb60*/  FSEL R5, R133, 0.11284004896879196167, P2 ;  /* 0x3de718af85057808 */ /* 0x000fe20001000000 */
[----:B---3--:R-:W-:Y:S01]  /*cb70*/  @P1 FADD R72, -R72, 1 ;  /* 0x3f80000048481421 */ /* 0x008fe20000000100 */
[----:B------:R-:W-:Y:S01]  /*cb80*/  FMUL R10, R58, 0.70710676908493041992 ;  /* 0x3f3504f33a0a7820 */ /* 0x000fe20000400000 */
[-C--:B------:R-:W-:Y:S01]  /*cb90*/  FFMA R3, R2, R6.reuse, R3 ;  /* 0x0000000602037223 */ /* 0x080fe20000000003 */
[----:B------:R-:W-:Y:S01]  /*cba0*/  FSEL R2, -R134, -0.026868773624300956726, P2 ;  /* 0xbcdc1be786027808 */ /* 0x000fe20001000100 */
[----:B------:R-:W-:Y:S01]  /*cbb0*/  FMUL R71, R8, R71 ;  /* 0x0000004708477220 */ /* 0x000fe20000400000 */
[----:B------:R-:W-:Y:S01]  /*cbc0*/  @P1 LOP3.LUT R0, R72, 0x80000000, R139, 0xb8, !PT ;  /* 0x8000000048001812 */ /* 0x000fe200078eb88b */
[----:B------:R-:W-:Y:S01]  /*cbd0*/  FADD R73, R76, 1 ;  /* 0x3f8000004c497421 */ /* 0x000fe20000000000 */
[----:B------:R-:W-:Y:S01]  /*cbe0*/  FSETP.GE.AND P1, PT, |R10|, 1.0029599666595458984, PT ;  /* 0x3f8060fe0a00780b */ /* 0x000fe20003f26200 */
[-C--:B------:R-:W-:Y:S01]  /*cbf0*/  FFMA R2, R3, R6.reuse, R2 ;  /* 0x0000000603027223 */ /* 0x080fe20000000002 */
[----:B------:R-:W-:Y:S01]  /*cc00*/  FSEL R3, R131, 0.12837915122509002686, P2 ;  /* 0x3e0375d383037808 */ /* 0x000fe20001000000 */
[----:B------:R-:W-:Y:S01]  /*cc10*/  FMUL R72, R15, 0.5 ;  /* 0x3f0000000f487820 */ /* 0x000fe20000400000 */
[----:B------:R-:W-:Y:S01]  /*cc20*/  FSEL R64, R142, 8.4834944573231041431e-05, P1 ;  /* 0x38b1e96a8e407808 */ /* 0x000fe20000800000 */
[----:B------:R-:W-:Y:S01]  /*cc30*/  FFMA R5, R2, R6, R5 ;  /* 0x0000000602057223 */ /* 0x000fe20000000005 */
[----:B------:R-:W-:Y:S01]  /*cc40*/  FSEL R2, R132, -0.37612664699554443359, P2 ;  /* 0xbec093ac84027808 */ /* 0x000fe20001000000 */
[----:B------:R-:W2:Y:S01]  /*cc50*/  @P0 MUFU.EX2 R15, R4 ;  /* 0x00000004000f0308 */ /* 0x000ea20000000800 */
[----:B------:R-:W-:Y:S01]  /*cc60*/  FMUL R72, R77, R72 ;  /* 0x000000484d487220 */ /* 0x000fe20000400000 */
[----:B------:R-:W-:Y:S01]  /*cc70*/  FADD R11, R78, 1 ;  /* 0x3f8000004e0b7421 */ /* 0x000fe20000000000 */
[----:B------:R-:W-:Y:S01]  /*cc80*/  FADD R66, R81, 1 ;  /* 0x3f80000051427421 */ /* 0x000fe20000000000 */
[----:B------:R-:W-:Y:S01]  /*cc90*/  FFMA R2, R5, R6, R2 ;  /* 0x0000000605027223 */ /* 0x000fe20000000002 */
[----:B------:R-:W-:Y:S01]  /*cca0*/  FMUL R5, R10, R10 ;  /* 0x0000000a0a057220 */ /* 0x000fe20000400000 */
[----:B------:R-:W-:Y:S01]  /*ccb0*/  F2FP.SATFINITE.E4M3.F32.PACK_AB_MERGE_C R71, R72, R71, RZ ;  /* 0x000000474847723e */ /* 0x000fe200048070ff */
[----:B------:R-:W-:Y:S01]  /*ccc0*/  FMUL R58, R58, 0.5 ;  /* 0x3f0000003a3a7820 */ /* 0x000fe20000400000 */
[----:B------:R-:W-:Y:S01]  /*ccd0*/  FFMA R3, R2, R6, R3 ;  /* 0x0000000602037223 */ /* 0x000fe20000000003 */
[----:B------:R-:W-:Y:S01]  /*cce0*/  FSEL R2, -R6, R7, P2 ;  /* 0x0000000706027208 */ /* 0x000fe20001000100 */
[----:B------:R-:W-:Y:S01]  /*ccf0*/  FADD R0, R0, 1 ;  /* 0x3f80000000007421 */ /* 0x000fe20000000000 */
[----:B------:R-:W-:Y:S02]  /*cd00*/  FSEL R8, |R10|, R5, P1 ;  /* 0x000000050a087208 */ /* 0x000fe40000800200 */
[----:B------:R-:W-:Y:S01]  /*cd10*/  FSEL R5, -R135, -0.00082130916416645050049, P1 ;  /* 0xba574d2087057808 */ /* 0x000fe20000800100 */
[----:B------:R-:W-:Y:S01]  /*cd20*/  FMUL R0, R0, R59 ;  /* 0x0000003b00007220 */ /* 0x000fe20000400000 */
[----:B------:R-:W-:Y:S01]  /*cd30*/  FSEL R6, R130, 0.0052134888246655464172, P1 ;  /* 0x3baad5ea82067808 */ /* 0x000fe20000800000 */
[----:B------:R-:W-:Y:S01]  /*cd40*/  FFMA R2, R3, R2, R2 ;  /* 0x0000000203027223 */ /* 0x000fe20000000002 */
[----:B------:R-:W-:Y:S01]  /*cd50*/  FSEL R3, -R134, -0.026868773624300956726, P1 ;  /* 0xbcdc1be786037808 */ /* 0x000fe20000800100 */
[----:B------:R-:W-:Y:S01]  /*cd60*/  FFMA R5, R64, R8, R5 ;  /* 0x0000000840057223 */ /* 0x000fe20000000005 */
[----:B------:R-:W-:Y:S01]  /*cd70*/  F2FP.SATFINITE.E4M3.F32.PACK_AB_MERGE_C R70, R9, R70, R71 ;  /* 0x000000460946723e */ /* 0x000fe20004807047 */
[----:B------:R-:W-:Y:S01]  /*cd80*/  FMUL R71, R73, R12 ;  /* 0x0000000c49477220 */ /* 0x000fe20000400000 */
[----:B--2---:R-:W-:Y:S01]  /*cd90*/  @P0 FADD R12, -R15, 1 ;  /* 0x3f8000000f0c0421 */ /* 0x004fe20000000100 */
[-C--:B------:R-:W-:Y:S01]  /*cda0*/  FFMA R6, R5, R8.reuse, R6 ;  /* 0x0000000805067223 */ /* 0x080fe20000000006 */
[----:B------:R-:W-:Y:S01]  /*cdb0*/  FSEL R5, R132, -0.37612664699554443359, P1 ;  /* 0xbec093ac84057808 */ /* 0x000fe20000800000 */
[----:B------:R-:W-:Y:S01]  /*cdc0*/  FMUL R64, R13, 0.5 ;  /* 0x3f0000000d407820 */ /* 0x000fe20000400000 */
[----:B------:R-:W-:Y:S01]  /*cdd0*/  FADD R9, R80, 1 ;  /* 0x3f80000050097421 */ /* 0x000fe20000000000 */
[----:B------:R-:W-:Y:S01]  /*cde0*/  @P0 LOP3.LUT R4, R12, 0x80000000, R65, 0xb8, !PT ;  /* 0x800000000c040812 */ /* 0x000fe200078eb841 */
[----:B------:R-:W-:Y:S01]  /*cdf0*/  FFMA R3, R6, R8, R3 ;  /* 0x0000000806037223 */ /* 0x000fe20000000003 */
[----:B------:R-:W-:Y:S01]  /*ce00*/  FSEL R6, R133, 0.11284004896879196167, P1 ;  /* 0x3de718af85067808 */ /* 0x000fe20000800000 */
[----:B------:R-:W-:Y:S01]  /*ce10*/  FMUL R12, R63, 0.70710676908493041992 ;  /* 0x3f3504f33f0c7820 */ /* 0x000fe20000400000 */
[----:B------:R-:W-:Y:S01]  /*ce20*/  FMUL R15, R9, R14 ;  /* 0x0000000e090f7220 */ /* 0x000fe20000400000 */
[----:B------:R-:W-:Y:S01]  /*ce30*/  FMUL R64, R11, R64 ;  /* 0x000000400b407220 */ /* 0x000fe20000400000 */
[----:B------:R-:W-:Y:S01]  /*ce40*/  FMUL R11, R16, 0.5 ;  /* 0x3f000000100b7820 */ /* 0x000fe20000400000 */
[----:B------:R-:W-:Y:S01]  /*ce50*/  FFMA R6, R3, R8, R6 ;  /* 0x0000000803067223 */ /* 0x000fe20000000006 */
[C---:B------:R-:W-:Y:S01]  /*ce60*/  FSETP.GE.AND P0, PT, |R12|.reuse, 1.0029599666595458984, PT ;  /* 0x3f8060fe0c00780b */ /* 0x040fe20003f06200 */
[----:B------:R-:W-:Y:S01]  /*ce70*/  FMUL R9, R12, R12 ;  /* 0x0000000c0c097220 */ /* 0x000fe20000400000 */
[----:B------:R-:W-:Y:S01]  /*ce80*/  FSEL R3, -R8, R10, P1 ;  /* 0x0000000a08037208 */ /* 0x000fe20000800100 */
[-C--:B------:R-:W-:Y:S01]  /*ce90*/  FFMA R5, R6, R8.reuse, R5 ;  /* 0x0000000806057223 */ /* 0x080fe20000000005 */
[----:B------:R-:W-:Y:S01]  /*cea0*/  FSEL R6, R131, 0.12837915122509002686, P1 ;  /* 0x3e0375d383067808 */ /* 0x000fe20000800000 */
[----:B------:R-:W-:Y:S01]  /*ceb0*/  FMUL R11, R66, R11 ;  /* 0x0000000b420b7220 */ /* 0x000fe20000400000 */
[----:B------:R-:W-:Y:S01]  /*cec0*/  FSEL R9, |R12|, R9, P0 ;  /* 0x000000090c097208 */ /* 0x000fe20000000200 */
[----:B------:R-:W2:Y:S01]  /*ced0*/  @P2 MUFU.EX2 R13, R2 ;  /* 0x00000002000d2308 */ /* 0x000ea20000000800 */
[----:B------:R-:W-:Y:S01]  /*cee0*/  FMUL R14, R19, 0.5 ;  /* 0x3f000000130e7820 */ /* 0x000fe20000400000 */
[----:B------:R-:W-:Y:S01]  /*cef0*/  FFMA R6, R5, R8, R6 ;  /* 0x0000000805067223 */ /* 0x000fe20000000006 */
[----:B------:R-:W-:Y:S01]  /*cf00*/  FSEL R8, R142, 8.4834944573231041431e-05, P0 ;  /* 0x38b1e96a8e087808 */ /* 0x000fe20000000000 */
[----:B------:R-:W-:Y:S01]  /*cf10*/  FADD R19, R82, 1 ;  /* 0x3f80000052137421 */ /* 0x000fe20000000000 */
[----:B------:R-:W-:Y:S01]  /*cf20*/  FSEL R5, -R135, -0.00082130916416645050049, P0 ;  /* 0xba574d2087057808 */ /* 0x000fe20000000100 */
[----:B------:R-:W-:Y:S01]  /*cf30*/  FFMA R3, R6, R3, R3 ;  /* 0x0000000306037223 */ /* 0x000fe20000000003 */
[----:B------:R-:W-:Y:S01]  /*cf40*/  FSEL R6, R130, 0.0052134888246655464172, P0 ;  /* 0x3baad5ea82067808 */ /* 0x000fe20000000000 */
[----:B------:R-:W-:Y:S01]  /*cf50*/  FMUL R14, R79, R14 ;  /* 0x0000000e4f0e7220 */ /* 0x000fe20000400000 */
[----:B------:R-:W-:Y:S01]  /*cf60*/  FMUL R19, R19, R18 ;  /* 0x0000001213137220 */ /* 0x000fe20000400000 */
[----:B------:R-:W-:Y:S01]  /*cf70*/  FFMA R5, R8, R9, R5 ;  /* 0x0000000908057223 */ /* 0x000fe20000000005 */
[----:B------:R-:W-:Y:S01]  /*cf80*/  FSEL R8, R133, 0.11284004896879196167, P0 ;  /* 0x3de718af85087808 */ /* 0x000fe20000000000 */
[----:B------:R-:W-:Y:S01]  /*cf90*/  FMUL R63, R63, 0.5 ;  /* 0x3f0000003f3f7820 */ /* 0x000fe20000400000 */
[----:B------:R-:W-:Y:S01]  /*cfa0*/  F2FP.SATFINITE.E4M3.F32.PACK_AB_MERGE_C R15, R14, R15, RZ ;  /* 0x0000000f0e0f723e */ /* 0x000fe200048070ff */
[----:B------:R-:W-:Y:S01]  /*cfb0*/  FFMA R6, R5, R9, R6 ;  /* 0x0000000905067223 */ /* 0x000fe20000000006 */
[----:B------:R-:W-:Y:S01]  /*cfc0*/  FSEL R5, -R134, -0.026868773624300956726, P0 ;  /* 0xbcdc1be786057808 */ /* 0x000fe20000000100 */
[----:B------:R-:W-:Y:S01]  /*cfd0*/  FADD R14, R83, 1 ;  /* 0x3f800000530e7421 */ /* 0x000fe20000000000 */
[----:B------:R-:W-:Y:S03]  /*cfe0*/  F2FP.SATFINITE.E4M3.F32.PACK_AB_MERGE_C R71, R64, R71, R15 ;  /* 0x000000474047723e */ /* 0x000fe6000480700f */
[----:B------:R-:W-:Y:S01]  /*cff0*/  FFMA R5, R6, R9, R5 ;  /* 0x0000000906057223 */ /* 0x000fe20000000005 */
[----:B------:R-:W-:Y:S01]  /*d000*/  FSEL R6, R131, 0.12837915122509002686, P0 ;  /* 0x3e0375d383067808 */ /* 0x000fe20000000000 */
[----:B------:R-:W-:Y:S01]  /*d010*/  FMUL R18, R14, R17 ;  /* 0x000000110e127220 */ /* 0x000fe20000400000 */
[----:B------:R-:W-:Y:S01]  /*d020*/  F2FP.SATFINITE.E4M3.F32.PACK_AB_MERGE_C R17, R84, R19, RZ ;  /* 0x000000135411723e */ /* 0x000fe200048070ff */
[----:B------:R-:W-:Y:S01]  /*d030*/  FFMA R8, R5, R9, R8 ;  /* 0x0000000905087223 */ /* 0x000fe20000000008 */
[----:B------:R-:W-:Y:S01]  /*d040*/  FSEL R5, R132, -0.37612664699554443359, P0 ;  /* 0xbec093ac84057808 */ /* 0x000fe20000000000 */
[----:B--2---:R-:W-:Y:S01]  /*d050*/  @P2 FADD R14, -R13, 1 ;  /* 0x3f8000000d0e2421 */ /* 0x004fe20000000100 */
[----:B------:R-:W-:Y:S01]  /*d060*/  FMUL R13, R60, 0.70710676908493041992 ;  /* 0x3f3504f33c0d7820 */ /* 0x000fe20000400000 */
[----:B------:R1:W-:Y:S01]  /*d070*/  STS.128 [R194+UR8+0x8000], R68 ;  /* 0x00800044c2007988 */ /* 0x0003e20008000c08 */
[----:B------:R-:W-:Y:S01]  /*d080*/  FMUL R19, R20, 0.5 ;  /* 0x3f00000014137820 */ /* 0x000fe20000400000 */
[----:B------:R-:W-:Y:S01]  /*d090*/  F2FP.SATFINITE.E4M3.F32.PACK_AB_MERGE_C R20, R18, R11, R17 ;  /* 0x0000000b1214723e */ /* 0x000fe20004807011 */
[----:B------:R-:W-:Y:S01]  /*d0a0*/  FFMA R5, R8, R9, R5 ;  /* 0x0000000908057223 */ /* 0x000fe20000000005 */
[----:B------:R-:W-:Y:S01]  /*d0b0*/  @P2 LOP3.LUT R2, R14, 0x80000000, R7, 0xb8, !PT ;  /* 0x800000000e022812 */ /* 0x000fe200078eb807 */
[C---:B------:R-:W-:Y:S01]  /*d0c0*/  FMUL R8, R13.reuse, R13 ;  /* 0x0000000d0d087220 */ /* 0x040fe20000400000 */
[----:B------:R-:W-:Y:S01]  /*d0d0*/  FSETP.GE.AND P2, PT, |R13|, 1.0029599666595458984, PT ;  /* 0x3f8060fe0d00780b */ /* 0x000fe20003f46200 */
[----:B------:R-:W-:Y:S01]  /*d0e0*/  FFMA R6, R5, R9, R6 ;  /* 0x0000000905067223 */ /* 0x000fe20000000006 */
[----:B------:R-:W-:Y:S01]  /*d0f0*/  FSEL R5, -R9, R12, P0 ;  /* 0x0000000c09057208 */ /* 0x000fe20000000100 */
[----:B------:R-:W-:Y:S01]  /*d100*/  FMUL R17, R86, R19 ;  /* 0x0000001356117220 */ /* 0x000fe20000400000 */
[----:B------:R-:W-:Y:S01]  /*d110*/  FSEL R8, |R13|, R8, P2 ;  /* 0x000000080d087208 */ /* 0x000fe20001000200 */
[----:B------:R-:W-:Y:S01]  /*d120*/  FMUL R18, R21, 0.5 ;  /* 0x3f00000015127820 */ /* 0x000fe20000400000 */
[----:B------:R-:W-:Y:S01]  /*d130*/  FSEL R14, R142, 8.4834944573231041431e-05, P2 ;  /* 0x38b1e96a8e0e7808 */ /* 0x000fe20001000000 */
[----:B------:R-:W-:Y:S01]  /*d140*/  FMUL R21, R87, R22 ;  /* 0x0000001657157220 */ /* 0x000fe20000400000 */
[----:B------:R-:W-:Y:S01]  /*d150*/  FSEL R7, -R135, -0.00082130916416645050049, P2 ;  /* 0xba574d2087077808 */ /* 0x000fe20001000100 */
[----:B------:R-:W-:Y:S01]  /*d160*/  FFMA R5, R6, R5, R5 ;  /* 0x0000000506057223 */ /* 0x000fe20000000005 */
[----:B------:R-:W-:Y:S01]  /*d170*/  FSEL R6, R130, 0.0052134888246655464172, P2 ;  /* 0x3baad5ea82067808 */ /* 0x000fe20001000000 */
[----:B------:R-:W2:Y:S01]  /*d180*/  @P1 MUFU.EX2 R11, R3 ;  /* 0x00000003000b1308 */ /* 0x000ea20000000800 */
[----:B------:R-:W-:Y:S01]  /*d190*/  FSEL R9, -R134, -0.026868773624300956726, P2 ;  /* 0xbcdc1be786097808 */ /* 0x000fe20001000100 */
[-C--:B------:R-:W-:Y:S01]  /*d1a0*/  FFMA R7, R14, R8.reuse, R7 ;  /* 0x000000080e077223 */ /* 0x080fe20000000007 */
[----:B------:R-:W-:Y:S01]  /*d1b0*/  FADD R14, R89, 1 ;  /* 0x3f800000590e7421 */ /* 0x000fe20000000000 */
[----:B------:R-:W-:Y:S01]  /*d1c0*/  FMUL R22, R25, 0.5 ;  /* 0x3f00000019167820 */ /* 0x000fe20000400000 */
[----:B------:R-:W-:Y:S01]  /*d1d0*/  FADD R25, R90, 1 ;  /* 0x3f8000005a197421 */ /* 0x000fe20000000000 */
[----:B------:R-:W-:Y:S01]  /*d1e0*/  FFMA R6, R7, R8, R6 ;  /* 0x0000000807067223 */ /* 0x000fe20000000006 */
[----:B------:R-:W-:Y:S01]  /*d1f0*/  FSEL R7, R132, -0.37612664699554443359, P2 ;  /* 0xbec093ac84077808 */ /* 0x000fe20001000000 */
[----:B------:R-:W-:Y:S01]  /*d200*/  FMUL R14, R14, R27 ;  /* 0x0000001b0e0e7220 */ /* 0x000fe20000400000 */
[----:B------:R-:W-:Y:S01]  /*d210*/  FMUL R22, R25, R22 ;  /* 0x0000001619167220 */ /* 0x000fe20000400000 */
[----:B------:R-:W-:Y:S01]  /*d220*/  FFMA R9, R6, R8, R9 ;  /* 0x0000000806097223 */ /* 0x000fe20000000009 */
[----:B------:R-:W-:Y:S01]  /*d230*/  FSEL R6, R133, 0.11284004896879196167, P2 ;  /* 0x3de718af85067808 */ /* 0x000fe20001000000 */
[----:B------:R-:W-:Y:S01]  /*d240*/  FMUL R18, R85, R18 ;  /* 0x0000001255127220 */ /* 0x000fe20000400000 */
[----:B------:R-:W-:Y:S01]  /*d250*/  F2FP.SATFINITE.E4M3.F32.PACK_AB_MERGE_C R21, R14, R21, RZ ;  /* 0x000000150e15723e */ /* 0x000fe200048070ff */
[----:B------:R-:W-:Y:S01]  /*d260*/  FMUL R14, R61, 0.70710676908493041992 ;  /* 0x3f3504f33d0e7820 */ /* 0x000fe20000400000 */
[----:B------:R-:W-:Y:S01]  /*d270*/  FADD R27, R94, 1 ;  /* 0x3f8000005e1b7421 */ /* 0x000fe20000000000 */
[-C--:B------:R-:W-:Y:S01]  /*d280*/  FFMA R6, R9, R8.reuse, R6 ;  /* 0x0000000809067223 */ /* 0x080fe20000000006 */
[----:B------:R-:W-:Y:S01]  /*d290*/  FSEL R9, -R8, R13, P2 ;  /* 0x0000000d08097208 */ /* 0x000fe20001000100 */
[----:B--2---:R-:W-:Y:S01]  /*d2a0*/  @P1 FADD R11, -R11, 1 ;  /* 0x3f8000000b0b1421 */ /* 0x004fe20000000100 */
[----:B------:R-:W-:Y:S01]  /*d2b0*/  F2FP.SATFINITE.E4M3.F32.PACK_AB_MERGE_C R21, R18, R17, R21 ;  /* 0x000000111215723e */ /* 0x000fe20004807015 */
[-C--:B------:R-:W-:Y:S01]  /*d2c0*/  FFMA R7, R6, R8.reuse, R7 ;  /* 0x0000000806077223 */ /* 0x080fe20000000007 */
[----:B------:R-:W-:Y:S01]  /*d2d0*/  FSEL R6, R131, 0.12837915122509002686, P2 ;  /* 0x3e0375d383067808 */ /* 0x000fe20001000000 */
[----:B------:R-:W-:Y:S01]  /*d2e0*/  FMUL R19, R24, 0.5 ;  /* 0x3f00000018137820 */ /* 0x000fe20000400000 */
[----:B------:R-:W-:Y:S01]  /*d2f0*/  @P1 LOP3.LUT R3, R11, 0x80000000, R10, 0xb8, !PT ;  /* 0x800000000b031812 */ /* 0x000fe200078eb80a */
[----:B------:R-:W-:Y:S01]  /*d300*/  FADD R10, R91, 1 ;  /* 0x3f8000005b0a7421 */ /* 0x000fe20000000000 */
[C---:B------:R-:W-:Y:S01]  /*d310*/  FSETP.GE.AND P1, PT, |R14|.reuse, 1.0029599666595458984, PT ;  /* 0x3f8060fe0e00780b */ /* 0x040fe20003f26200 */
[----:B------:R-:W-:Y:S01]  /*d320*/  FFMA R6, R7, R8, R6 ;  /* 0x0000000807067223 */ /* 0x000fe20000000006 */
[----:B------:R-:W-:Y:S01]  /*d330*/  FMUL R7, R14, R14 ;  /* 0x0000000e0e077220 */ /* 0x000fe20000400000 */
[----:B------:R-:W-:Y:S01]  /*d340*/  FMUL R8, R10, R31 ;  /* 0x0000001f0a087220 */ /* 0x000fe20000400000 */
[----:B------:R-:W-:Y:S01]  /*d350*/  FSEL R11, R142, 8.4834944573231041431e-05, P1 ;  /* 0x38b1e96a8e0b7808 */ /* 0x000fe20000800000 */
[----:B------:R-:W-:Y:S01]  /*d360*/  FFMA R9, R6, R9, R9 ;  /* 0x0000000906097223 */ /* 0x000fe20000000009 */
[----:B------:R-:W-:Y:S01]  /*d370*/  FSEL R6, -R135, -0.00082130916416645050049, P1 ;  /* 0xba574d2087067808 */ /* 0x000fe20000800100 */
[----:B------:R-:W-:Y:S01]  /*d380*/  FMUL R19, R88, R19 ;  /* 0x0000001358137220 */ /* 0x000fe20000400000 */
[----:B------:R-:W-:Y:S01]  /*d390*/  FSEL R15, |R14|, R7, P1 ;  /* 0x000000070e0f7208 */ /* 0x000fe20000800200 */
[----:B------:R-:W2:Y:S01]  /*d3a0*/  @P0 MUFU.EX2 R10, R5 ;  /* 0x00000005000a0308 */ /* 0x000ea20000000800 */
[----:B------:R-:W-:Y:S01]  /*d3b0*/  FSEL R7, R130, 0.0052134888246655464172, P1 ;  /* 0x3baad5ea82077808 */ /* 0x000fe20000800000 */
[----:B------:R-:W-:Y:S01]  /*d3c0*/  FMUL R24, R28, 0.5 ;  /* 0x3f0000001c187820 */ /* 0x000fe20000400000 */
[----:B------:R-:W-:Y:S01]  /*d3d0*/  F2FP.SATFINITE.E4M3.F32.PACK_AB_MERGE_C R23, R8, R23, RZ ;  /* 0x000000170817723e */ /* 0x000fe200048070ff */
[----:B------:R-:W-:Y:S01]  /*d3e0*/  FFMA R6, R11, R15, R6 ;  /* 0x0000000f0b067223 */ /* 0x000fe20000000006 */
[----:B------:R-:W-:Y:S01]  /*d3f0*/  FSEL R11, R133, 0.11284004896879196167, P1 ;  /* 0x3de718af850b7808 */ /* 0x000fe20000800000 */
[----:B------:R-:W-:Y:S01]  /*d400*/  FMUL R24, R93, R24 ;  /* 0x000000185d187220 */ /* 0x000fe20000400000 */
[----:B------:R-:W-:Y:S01]  /*d410*/  F2FP.SATFINITE.E4M3.F32.PACK_AB_MERGE_C R22, R22, R19, R23 ;  /* 0x000000131616723e */ /* 0x000fe20004807017 */
[-C--:B------:R-:W-:Y:S01]  /*d420*/  FFMA R7, R6, R15.reuse, R7 ;  /* 0x0000000f06077223 */ /* 0x080fe20000000007 */
[----:B------:R-:W-:Y:S01]  /*d430*/  FSEL R6, -R134, -0.026868773624300956726, P1 ;  /* 0xbcdc1be786067808 */ /* 0x000fe20000800100 */
[----:B------:R-:W-:Y:S01]  /*d440*/  FADD R18, R101, 1 ;  /* 0x3f80000065127421 */ /* 0x000fe20000000000 */
[----:B------:R-:W-:Y:S01]  /*d450*/  FADD R17, R106, 1 ;  /* 0x3f8000006a117421 */ /* 0x000fe20000000000 */
[----:B------:R-:W-:Y:S01]  /*d460*/  FADD R28, R115, 1 ;  /* 0x3f800000731c7421 */ /* 0x000fe20000000000 */
[----:B------:R-:W-:Y:S01]  /*d470*/  FMUL R60, R60, 0.5 ;  /* 0x3f0000003c3c7820 */ /* 0x000fe20000400000 */
[----:B------:R-:W-:Y:S01]  /*d480*/  FFMA R6, R7, R15, R6 ;  /* 0x0000000f07067223 */ /* 0x000fe20000000006 */
[----:B------:R-:W-:Y:S01]  /*d490*/  FSEL R7, R131, 0.12837915122509002686, P1 ;  /* 0x3e0375d383077808 */ /* 0x000fe20000800000 */
[----:B------:R-:W-:Y:S01]  /*d4a0*/  FMUL R39, R18, R39 ;  /* 0x0000002712277220 */ /* 0x000fe20000400000 */
[----:B--2---:R-:W-:Y:S01]  /*d4b0*/  @P0 FADD R25, -R10, 1 ;  /* 0x3f8000000a190421 */ /* 0x004fe20000000100 */
[-C--:B------:R-:W-:Y:S01]  /*d4c0*/  FFMA R11, R6, R15.reuse, R11 ;  /* 0x0000000f060b7223 */ /* 0x080fe2000000000b */
[----:B------:R-:W-:Y:S01]  /*d4d0*/  FSEL R6, R132, -0.37612664699554443359, P1 ;  /* 0xbec093ac84067808 */ /* 0x000fe20000800000 */
[----:B------:R-:W-:Y:S01]  /*d4e0*/  FMUL R10, R27, R30 ;  /* 0x0000001e1b0a7220 */ /* 0x000fe20000400000 */
[----:B------:R-:W-:Y:S01]  /*d4f0*/  F2FP.SATFINITE.E4M3.F32.PACK_AB_MERGE_C R34, R39, R34, RZ ;  /* 0x000000222722723e */ /* 0x000fe200048070ff */
[----:B------:R-:W-:Y:S01]  /*d500*/  FADD R18, R97, 1 ;  /* 0x3f80000061127421 */ /* 0x000fe20000000000 */
[----:B------:R-:W-:Y:S01]  /*d510*/  @P0 LOP3.LUT R5, R25, 0x80000000, R12, 0xb8, !PT ;  /* 0x8000000019050812 */ /* 0x000fe200078eb80c */
[----:B------:R-:W-:Y:S01]  /*d520*/  FMUL R12, R62, 0.70710676908493041992 ;  /* 0x3f3504f33e0c7820 */ /* 0x000fe20000400000 */
[----:B------:R-:W-:Y:S01]  /*d530*/  FFMA R6, R11, R15, R6 ;  /* 0x0000000f0b067223 */ /* 0x000fe20000000006 */
[----:B------:R-:W-:Y:S01]  /*d540*/  FMUL R33, R18, R33 ;  /* 0x0000002112217220 */ /* 0x000fe20000400000 */
[----:B------:R-:W-:Y:S01]  /*d550*/  FMUL R17, R17, R42 ;  /* 0x0000002a11117220 */ /* 0x000fe20000400000 */
[C---:B------:R-:W-:Y:S01]  /*d560*/  FMUL R11, R12.reuse, R12 ;  /* 0x0000000c0c0b7220 */ /* 0x040fe20000400000 */
[----:B------:R-:W-:Y:S01]  /*d570*/  FSETP.GE.AND P0, PT, |R12|, 1.0029599666595458984, PT ;  /* 0x3f8060fe0c00780b */ /* 0x000fe20003f06200 */
[----:B------:R-:W-:Y:S01]  /*d580*/  FFMA R7, R6, R15, R7 ;  /* 0x0000000f06077223 */ /* 0x000fe20000000007 */
[----:B------:R-:W-:Y:S01]  /*d590*/  FSEL R6, -R15, R14, P1 ;  /* 0x0000000e0f067208 */ /* 0x000fe20000800100 */
[----:B------:R-:W-:Y:S01]  /*d5a0*/  FMUL R25, R35, 0.5 ;  /* 0x3f00000023197820 */ /* 0x000fe20000400000 */
[----:B------:R-:W-:Y:S01]  /*d5b0*/  FSEL R11, |R12|, R11, P0 ;  /* 0x0000000b0c0b7208 */ /* 0x000fe20000000200 */
[----:B------:R-:W-:Y:S01]  /*d5c0*/  FADD R18, R107, 1 ;  /* 0x3f8000006b127421 */ /* 0x000fe20000000000 */
[----:B------:R-:W-:Y:S01]  /*d5d0*/  FSEL R15, R142, 8.4834944573231041431e-05, P0 ;  /* 0x38b1e96a8e0f7808 */ /* 0x000fe20000000000 */
[----:B------:R-:W-:Y:S01]  /*d5e0*/  FMUL R25, R96, R25 ;  /* 0x0000001960197220 */ /* 0x000fe20000400000 */
[----:B------:R-:W-:Y:S01]  /*d5f0*/  FSEL R8, -R135, -0.00082130916416645050049, P0 ;  /* 0xba574d2087087808 */ /* 0x000fe20000000100 */
[----:B------:R-:W-:Y:S01]  /*d600*/  FFMA R6, R7, R6, R6 ;  /* 0x0000000607067223 */ /* 0x000fe20000000006 */
[----:B------:R-:W-:Y:S01]  /*d610*/  FSEL R7, R130, 0.0052134888246655464172, P0 ;  /* 0x3baad5ea82077808 */ /* 0x000fe20000000000 */
[----:B------:R-:W-:Y:S01]  /*d620*/  FMUL R41, R18, R41 ;  /* 0x0000002912297220 */ /* 0x000fe20000400000 */
[----:B------:R-:W-:Y:S01]  /*d630*/  F2FP.SATFINITE.E4M3.F32.PACK_AB_MERGE_C R25, R25, R10, RZ ;  /* 0x0000000a1919723e */ /* 0x000fe200048070ff */
[-C--:B------:R-:W-:Y:S01]  /*d640*/  FFMA R8, R15, R11.reuse, R8 ;  /* 0x0000000b0f087223 */ /* 0x080fe20000000008 */
[----:B------:R-:W-:Y:S01]  /*d650*/  FSEL R10, -R134, -0.026868773624300956726, P0 ;  /* 0xbcdc1be7860a7808 */ /* 0x000fe20000000100 */
[----:B------:R-:W-:Y:S01]  /*d660*/  FADD R15, R98, 1 ;  /* 0x3f800000620f7421 */ /* 0x000fe20000000000 */
[----:B------:R-:W-:Y:S01]  /*d670*/  F2FP.SATFINITE.E4M3.F32.PACK_AB_MERGE_C R23, R29, R24, R25 ;  /* 0x000000181d17723e */ /* 0x000fe20004807019 */
[----:B------:R-:W-:Y:S01]  /*d680*/  FFMA R7, R8, R11, R7 ;  /* 0x0000000b08077223 */ /* 0x000fe20000000007 */
[----:B------:R-:W-:Y:S01]  /*d690*/  FSEL R8, R132, -0.37612664699554443359, P0 ;  /* 0xbec093ac84087808 */ /* 0x000fe20000000000 */
[----:B------:R-:W-:Y:S01]  /*d6a0*/  FMUL R24, R15, R32 ;  /* 0x000000200f187220 */ /* 0x000fe20000400000 */
[----:B------:R-:W-:Y:S01]  /*d6b0*/  F2FP.SATFINITE.E4M3.F32.PACK_AB_MERGE_C R17, R108, R17, RZ ;  /* 0x000000116c11723e */ /* 0x000fe200048070ff */
[-C--:B------:R-:W-:Y:S01]  /*d6c0*/  FFMA R10, R7, R11.reuse, R10 ;  /* 0x0000000b070a7223 */ /* 0x080fe2000000000a */
[----:B------:R-:W-:Y:S01]  /*d6d0*/  FSEL R7, R133, 0.11284004896879196167, P0 ;  /* 0x3de718af85077808 */ /* 0x000fe20000000000 */
[----:B------:R-:W-:Y:S01]  /*d6e0*/  FADD R15, R100, 1 ;  /* 0x3f800000640f7421 */ /* 0x000fe20000000000 */
[----:B------:R-:W-:Y:S01]  /*d6f0*/  F2FP.SATFINITE.E4M3.F32.PACK_AB_MERGE_C R26, R41, R26, R17 ;  /* 0x0000001a291a723e */ /* 0x000fe20004807011 */
[----:B------:R-:W-:Y:S01]  /*d700*/  FADD R17, R116, 1 ;  /* 0x3f80000074117421 */ /* 0x000fe20000000000 */
[----:B------:R-:W-:Y:S01]  /*d710*/  F2FP.SATFINITE.E4M3.F32.PACK_AB_MERGE_C R24, R33, R24, R34 ;  /* 0x000000182118723e */ /* 0x000fe20004807022 */
[-C--:B------:R-:W-:Y:S01]  /*d720*/  FFMA R7, R10, R11.reuse, R7 ;  /* 0x0000000b0a077223 */ /* 0x080fe20000000007 */
[----:B------:R-:W-:Y:S01]  /*d730*/  FSEL R10, -R11, R12, P0 ;  /* 0x0000000c0b0a7208 */ /* 0x000fe20000000100 */
[----:B------:R-:W-:Y:S01]  /*d740*/  FMUL R15, R15, R36 ;  /* 0x000000240f0f7220 */ /* 0x000fe20000400000 */
[----:B------:R-:W-:Y:S01]  /*d750*/  FMUL R17, R17, R50 ;  /* 0x0000003211117220 */ /* 0x000fe20000400000 */
[----:B------:R-:W-:Y:S01]  /*d760*/  FFMA R8, R7, R11, R8 ;  /* 0x0000000b07087223 */ /* 0x000fe20000000008 */
[----:B------:R-:W-:Y:S01]  /*d770*/  FSEL R7, R131, 0.12837915122509002686, P0 ;  /* 0x3e0375d383077808 */ /* 0x000fe20000000000 */
[----:B------:R-:W-:Y:S01]  /*d780*/  FMUL R28, R28, R55 ;  /* 0x000000371c1c7220 */ /* 0x000fe20000400000 */
[----:B------:R-:W-:Y:S01]  /*d790*/  FADD R30, R119, 1 ;  /* 0x3f800000771e7421 */ /* 0x000fe20000000000 */
[----:B------:R-:W-:Y:S01]  /*d7a0*/  FMUL R27, R44, 0.5 ;  /* 0x3f0000002c1b7820 */ /* 0x000fe20000400000 */
[----:B------:R-:W-:Y:S01]  /*d7b0*/  FADD R2, R2, 1 ;  /* 0x3f80000002027421 */ /* 0x000fe20000000000 */
[----:B------:R-:W-:Y:S01]  /*d7c0*/  FFMA R7, R8, R11, R7 ;  /* 0x0000000b08077223 */ /* 0x000fe20000000007 */
[----:B------:R-:W-:Y:S01]  /*d7d0*/  F2FP.SATFINITE.E4M3.F32.PACK_AB_MERGE_C R17, R28, R17, RZ ;  /* 0x000000111c11723e */ /* 0x000fe200048070ff */
[----:B------:R-:W-:Y:S01]  /*d7e0*/  FADD R8, R103, 1 ;  /* 0x3f80000067087421 */ /* 0x000fe20000000000 */
[----:B------:R-:W-:Y:S01]  /*d7f0*/  FADD R3, R3, 1 ;  /* 0x3f80000003037421 */ /* 0x000fe20000000000 */
[----:B------:R-:W-:Y:S01]  /*d800*/  FFMA R10, R7, R10, R10 ;  /* 0x0000000a070a7223 */ /* 0x000fe2000000000a */
[----:B------:R-:W-:Y:S01]  /*d810*/  FADD R7, R104, 1 ;  /* 0x3f80000068077421 */ /* 0x000fe20000000000 */
[----:B------:R-:W-:Y:S01]  /*d820*/  FMUL R8, R8, R43 ;  /* 0x0000002b08087220 */ /* 0x000fe20000400000 */
[----:B------:R-:W-:Y:S01]  /*d830*/  FMUL R3, R3, R58 ;  /* 0x0000003a03037220 */ /* 0x000fe20000400000 */
[----:B------:R-:W2:Y:S01]  /*d840*/  @P0 MUFU.EX2 R11, R10 ;  /* 0x0000000a000b0308 */ /* 0x000ea20000000800 */
[----:B------:R-:W-:Y:S01]  /*d850*/  FMUL R7, R7, R38 ;  /* 0x0000002607077220 */ /* 0x000fe20000400000 */
[----:B------:R-:W-:Y:S01]  /*d860*/  FMUL R53, R30, R53 ;  /* 0x000000351e357220 */ /* 0x000fe20000400000 */
[----:B------:R-:W-:Y:S01]  /*d870*/  FMUL R27, R110, R27 ;  /* 0x0000001b6e1b7220 */ /* 0x000fe20000400000 */
[----:B------:R-:W-:Y:S01]  /*d880*/  FMUL R2, R2, R57 ;  /* 0x0000003902027220 */ /* 0x000fe20000400000 */
[----:B------:R-:W-:Y:S01]  /*d890*/  FMUL R61, R61, 0.5 ;  /* 0x3f0000003d3d7820 */ /* 0x000fe20000400000 */
[----:B------:R-:W-:Y:S01]  /*d8a0*/  F2FP.SATFINITE.E4M3.F32.PACK_AB_MERGE_C R7, R8, R7, RZ ;  /* 0x000000070807723e */ /* 0x000fe200048070ff */
[----:B------:R-:W-:Y:S01]  /*d8b0*/  FADD R18, R113, 1 ;  /* 0x3f80000071127421 */ /* 0x000fe20000000000 */
[----:B------:R-:W-:Y:S02]  /*d8c0*/  FMUL R62, R62, 0.5 ;  /* 0x3f0000003e3e7820 */ /* 0x000fe40000400000 */
[----:B------:R-:W-:Y:S01]  /*d8d0*/  F2FP.SATFINITE.E4M3.F32.PACK_AB_MERGE_C R25, R102, R15, R7 ;  /* 0x0000000f6619723e */ /* 0x000fe20004807007 */
[----:B------:R-:W-:Y:S01]  /*d8e0*/  FMUL R15, R48, 0.5 ;  /* 0x3f000000300f7820 */ /* 0x000fe20000400000 */
[----:B------:R-:W-:Y:S01]  /*d8f0*/  FMUL R51, R18, R51 ;  /* 0x0000003312337220 */ /* 0x000fe20000400000 */
[----:B------:R-:W-:Y:S02]  /*d900*/  FMUL R18, R45, 0.5 ;  /* 0x3f0000002d127820 */ /* 0x000fe40000400000 */
[----:B------:R-:W-:Y:S02]  /*d910*/  FMUL R15, R112, R15 ;  /* 0x0000000f700f7220 */ /* 0x000fe40000400000 */
[----:B------:R-:W-:Y:S01]  /*d920*/  F2FP.SATFINITE.E4M3.F32.PACK_AB_MERGE_C R46, R51, R46, RZ ;  /* 0x0000002e332e723e */ /* 0x000fe200048070ff */
[----:B--2---:R-:W-:Y:S01]  /*d930*/  @P0 FADD R19, -R11, 1 ;  /* 0x3f8000000b130421 */ /* 0x004fe20000000100 */
[----:B------:R-:W-:Y:S01]  /*d940*/  FMUL R11, R67, 0.70710676908493041992 ;  /* 0x3f3504f3430b7820 */ /* 0x000fe20000400000 */
[----:B------:R-:W-:Y:S01]  /*d950*/  FMUL R18, R109, R18 ;  /* 0x000000126d127220 */ /* 0x000fe20000400000 */
[----:B------:R-:W-:Y:S02]  /*d960*/  FMUL R67, R67, 0.5 ;  /* 0x3f00000043437820 */ /* 0x000fe40000400000 */
[----:B------:R-:W-:Y:S01]  /*d970*/  @P0 LOP3.LUT R10, R19, 0x80000000, R12, 0xb8, !PT ;  /* 0x80000000130a0812 */ /* 0x000fe200078eb80c */
[C---:B------:R-:W-:Y:S01]  /*d980*/  FMUL R8, R11.reuse, R11 ;  /* 0x0000000b0b087220 */ /* 0x040fe20000400000 */
[----:B------:R-:W-:Y:S01]  /*d990*/  FSETP.GE.AND P0, PT, |R11|, 1.0029599666595458984, PT ;  /* 0x3f8060fe0b00780b */ /* 0x000fe20003f06200 */
[----:B------:R-:W-:Y:S01]  /*d9a0*/  FADD R19, R118, 1 ;  /* 0x3f80000076137421 */ /* 0x000fe20000000000 */
[----:B------:R-:W-:Y:S02]  /*d9b0*/  F2FP.SATFINITE.E4M3.F32.PACK_AB_MERGE_C R27, R18, R27, R46 ;  /* 0x0000001b121b723e */ /* 0x000fe4000480702e */
[----:B------:R-:W-:Y:S01]  /*d9c0*/  FSEL R12, R142, 8.4834944573231041431e-05, P0 ;  /* 0x38b1e96a8e0c7808 */ /* 0x000fe20000000000 */
[----:B------:R-:W-:Y:S01]  /*d9d0*/  FMUL R19, R19, R54 ;  /* 0x0000003613137220 */ /* 0x000fe20000400000 */
[----:B------:R-:W-:Y:S02]  /*d9e0*/  FSEL R7, -R135, -0.00082130916416645050049, P0 ;  /* 0xba574d2087077808 */ /* 0x000fe40000000100 */
[----:B------:R-:W-:Y:S02]  /*d9f0*/  FSEL R16, |R11|, R8, P0 ;  /* 0x000000080b107208 */ /* 0x000fe40000000200 */
[----:B------:R-:W-:Y:S02]  /*da00*/  FSEL R8, R130, 0.0052134888246655464172, P0 ;  /* 0x3baad5ea82087808 */ /* 0x000fe40000000000 */
[----:B------:R-:W-:Y:S01]  /*da10*/  F2FP.SATFINITE.E4M3.F32.PACK_AB_MERGE_C R0, R0, R19, RZ ;  /* 0x000000130000723e */ /* 0x000fe200048070ff */
[-C--:B------:R-:W-:Y:S01]  /*da20*/  FFMA R7, R12, R16.reuse, R7 ;  /* 0x000000100c077223 */ /* 0x080fe20000000007 */
[----:B------:R-:W-:Y:S03]  /*da30*/  FSEL R12, R133, 0.11284004896879196167, P0 ;  /* 0x3de718af850c7808 */ /* 0x000fe60000000000 */
[-C--:B------:R-:W-:Y:S01]  /*da40*/  FFMA R8, R7, R16.reuse, R8 ;  /* 0x0000001007087223 */ /* 0x080fe20000000008 */
[----:B------:R-:W-:Y:S05]  /*da50*/  FSEL R7, -R134, -0.026868773624300956726, P0 ;  /* 0xbcdc1be786077808 */ /* 0x000fea0000000100 */
[-C--:B------:R-:W-:Y:S01]  /*da60*/  FFMA R7, R8, R16.reuse, R7 ;  /* 0x0000001008077223 */ /* 0x080fe20000000007 */
[----:B------:R-:W-:Y:S03]  /*da70*/  FSEL R8, R131, 0.12837915122509002686, P0 ;  /* 0x3e0375d383087808 */ /* 0x000fe60000000000 */
[-C--:B------:R-:W-:Y:S01]  /*da80*/  FFMA R12, R7, R16.reuse, R12 ;  /* 0x00000010070c7223 */ /* 0x080fe2000000000c */
[----:B------:R-:W-:Y:S05]  /*da90*/  FSEL R7, R132, -0.37612664699554443359, P0 ;  /* 0xbec093ac84077808 */ /* 0x000fea0000000000 */
[-C--:B------:R-:W-:Y:S02]  /*daa0*/  FFMA R7, R12, R16.reuse, R7 ;  /* 0x000000100c077223 */ /* 0x080fe40000000007 */
[----:B------:R-:W2:Y:S02]  /*dab0*/  @P2 MUFU.EX2 R12, R9 ;  /* 0x00000009000c2308 */ /* 0x000ea40000000800 */
[----:B------:R-:W-:Y:S01]  /*dac0*/  FFMA R8, R7, R16, R8 ;  /* 0x0000001007087223 */ /* 0x000fe20000000008 */
[----:B------:R-:W-:Y:S05]  /*dad0*/  FSEL R7, -R16, R11, P0 ;  /* 0x0000000b10077208 */ /* 0x000fea0000000100 */
[----:B------:R-:W-:Y:S01]  /*dae0*/  FFMA R7, R8, R7, R7 ;  /* 0x0000000708077223 */ /* 0x000fe20000000007 */
[----:B------:R-:W-:Y:S01]  /*daf0*/  F2FP.SATFINITE.E4M3.F32.PACK_AB_MERGE_C R8, R114, R15, R17 ;  /* 0x0000000f7208723e */ /* 0x000fe20004807011 */
[----:B------:R-:W-:Y:S01]  /*db00*/  FADD R17, R4, 1 ;  /* 0x3f80000004117421 */ /* 0x000fe20000000000 */
[----:B------:R-:W3:Y:S01]  /*db10*/  @P1 MUFU.EX2 R15, R6 ;  /* 0x00000006000f1308 */ /* 0x000ee20000000800 */
[----:B------:R-:W-:Y:S01]  /*db20*/  FADD R4, R5, 1 ;  /* 0x3f80000005047421 */ /* 0x000fe20000000000 */
[----:B------:R-:W-:Y:S01]  /*db30*/  FADD R5, R10, 1 ;  /* 0x3f8000000a057421 */ /* 0x000fe20000000000 */
[----:B------:R-:W-:Y:S02]  /*db40*/  FMUL R17, R17, R56 ;  /* 0x0000003811117220 */ /* 0x000fe40000400000 */
[----:B------:R-:W-:Y:S01]  /*db50*/  FMUL R4, R4, R63 ;  /* 0x0000003f04047220 */ /* 0x000fe20000400000 */
[----:B--2---:R-:W-:Y:S01]  /*db60*/  @P2 FADD R12, -R12, 1 ;  /* 0x3f8000000c0c2421 */ /* 0x004fe20000000100 */
[----:B------:R-:W-:Y:S03]  /*db70*/  FMUL R5, R5, R62 ;  /* 0x0000003e05057220 */ /* 0x000fe60000400000 */
[----:B------:R-:W2:Y:S01]  /*db80*/  @P0 MUFU.EX2 R28, R7 ;  /* 0x00000007001c0308 */ /* 0x000ea20000000800 */
[----:B------:R-:W-:Y:S02]  /*db90*/  F2FP.SATFINITE.E4M3.F32.PACK_AB_MERGE_C R3, R4, R3, RZ ;  /* 0x000000030403723e */ /* 0x000fe400048070ff */
[----:B------:R-:W-:Y:S02]  /*dba0*/  @P2 LOP3.LUT R9, R12, 0x80000000, R13, 0xb8, !PT ;  /* 0x800000000c092812 */ /* 0x000fe400078eb80d */
[----:B------:R-:W-:Y:S03]  /*dbb0*/  IADD3 R4, PT, PT, R194, UR8, RZ ;  /* 0x00000008c2047c10 */ /* 0x000fe6000fffe0ff */
[----:B------:R-:W-:Y:S01]  /*dbc0*/  FADD R9, R9, 1 ;  /* 0x3f80000009097421 */ /* 0x000fe20000000000 */
[----:B---3--:R-:W-:Y:S01]  /*dbd0*/  @P1 FADD R15, -R15, 1 ;  /* 0x3f8000000f0f1421 */ /* 0x008fe20000000100 */
[----:B------:R-:W-:Y:S04]  /*dbe0*/  IADD3 R12, PT, PT, R4, 0x8000, RZ ;  /* 0x00008000040c7810 */ /* 0x000fe80007ffe0ff */
[----:B------:R-:W-:Y:S01]  /*dbf0*/  @P1 LOP3.LUT R6, R15, 0x80000000, R14, 0xb8, !PT ;  /* 0x800000000f061812 */ /* 0x000fe200078eb80e */
[----:B------:R-:W-:Y:S02]  /*dc00*/  IMAD R12, R195, -0x10, R12 ;  /* 0xfffffff0c30c7824 */ /* 0x000fe400078e020c */
[----:B--2---:R-:W-:Y:S02]  /*dc10*/  @P0 FADD R28, -R28, 1 ;  /* 0x3f8000001c1c0421 */ /* 0x004fe40000000100 */
[----:B------:R-:W-:Y:S03]  /*dc20*/  FADD R6, R6, 1 ;  /* 0x3f80000006067421 */ /* 0x000fe60000000000 */
[----:B------:R-:W-:Y:S01]  /*dc30*/  @P0 LOP3.LUT R7, R28, 0x80000000, R11, 0xb8, !PT ;  /* 0x800000001c070812 */ /* 0x000fe200078eb80b */
[----:B------:R-:W-:Y:S01]  /*dc40*/  FMUL R11, R9, R60 ;  /* 0x0000003c090b7220 */ /* 0x000fe20000400000 */
[----:B------:R-:W-:Y:S01]  /*dc50*/  F2FP.SATFINITE.E4M3.F32.PACK_AB_MERGE_C R9, R53, R52, R0 ;  /* 0x000000343509723e */ /* 0x000fe20004807000 */
[--C-:B------:R-:W-:Y:S02]  /*dc60*/  IMAD R0, R195, -0x10, R4.reuse ;  /* 0xfffffff0c3007824 */ /* 0x100fe400078e0204 */
[----:B------:R-:W-:Y:S01]  /*dc70*/  FMUL R6, R6, R61 ;  /* 0x0000003d06067220 */ /* 0x000fe20000400000 */
[----:B------:R-:W-:Y:S01]  /*dc80*/  FADD R10, R7, 1 ;  /* 0x3f800000070a7421 */ /* 0x000fe20000000000 */
[----:B------:R-:W-:Y:S01]  /*dc90*/  IMAD R4, R193, -0x10, R4 ;  /* 0xfffffff0c1047824 */ /* 0x000fe200078e0204 */
[----:B------:R-:W-:Y:S01]  /*dca0*/  ISETP.NE.AND P0, PT, R196, RZ, PT ;  /* 0x000000ffc400720c */ /* 0x000fe20003f05270 */
[----:B------:R1:W-:Y:S01]  /*dcb0*/  STS.128 [R0+0x8010], R20 ;  /* 0x0080101400007388 */ /* 0x0003e20000000c00 */
[----:B------:R-:W-:Y:S05]  /*dcc0*/  FMUL R10, R10, R67 ;  /* 0x000000430a0a7220 */ /* 0x000fea0000400000 */
[----:B------:R-:W-:Y:S02]  /*dcd0*/  F2FP.SATFINITE.E4M3.F32.PACK_AB_MERGE_C R5, R10, R5, RZ ;  /* 0x000000050a05723e */ /* 0x000fe400048070ff */
[----:B------:R1:W-:Y:S01]  /*dce0*/  STS.128 [R4+0x8020], R24 ;  /* 0x0080201804007388 */ /* 0x0003e20000000c00 */
[----:B------:R-:W-:Y:S02]  /*dcf0*/  F2FP.SATFINITE.E4M3.F32.PACK_AB_MERGE_C R10, R2, R17, R3 ;  /* 0x00000011020a723e */ /* 0x000fe40004807003 */
[----:B------:R-:W-:Y:S02]  /*dd00*/  F2FP.SATFINITE.E4M3.F32.PACK_AB_MERGE_C R11, R6, R11, R5 ;  /* 0x0000000b060b723e */ /* 0x000fe40004807005 */
[----:B------:R-:W-:Y:S02]  /*dd10*/  LEA R2, R192, R12, 0x4 ;  /* 0x0000000cc0027211 */ /* 0x000fe400078e20ff */
[----:B------:R-:W-:Y:S03]  /*dd20*/  @!P3 IADD3 R3, PT, PT, R127, 0x1, RZ ;  /* 0x000000017f03b810 */ /* 0x000fe60007ffe0ff */
[----:B------:R1:W-:Y:S01]  /*dd30*/  STS.128 [R2+0x10], R8 ;  /* 0x0000100802007388 */ /* 0x0003e20000000c00 */
[C---:B------:R-:W-:Y:S04]  /*dd40*/  @!P3 ISETP.NE.AND P1, PT, R3.reuse, 0x2, PT ;  /* 0x000000020300b80c */ /* 0x040fe80003f25270 */
[----:B------:R-:W-:Y:S02]  /*dd50*/  @!P3 SEL R6, RZ, 0x1, P1 ;  /* 0x00000001ff06b807 */ /* 0x000fe40000800000 */
[----:B------:R-:W-:Y:S01]  /*dd60*/  @!P3 SEL R127, R3, RZ, P1 ;  /* 0x000000ff037fb207 */ /* 0x000fe20000800000 */
[----:B------:R-:W-:Y:S01]  /*dd70*/  @!PT LDS RZ, [RZ] ;  /* 0x00000000fffff984 */ /* 0x000fe20000000800 */
[----:B------:R-:W-:Y:S01]  /*dd80*/  @!PT LDS RZ, [RZ] ;  /* 0x00000000fffff984 */ /* 0x000fe20000000800 */
[----:B------:R-:W-:Y:S01]  /*dd90*/  @!PT LDS RZ, [RZ] ;  /* 0x00000000fffff984 */ /* 0x000fe20000000800 */
[----:B------:R-:W-:Y:S01]  /*dda0*/  @!PT LDS RZ, [RZ] ;  /* 0x00000000fffff984 */ /* 0x000fe20000000800 */
[----:B------:R2:W-:Y:S06]  /*ddb0*/  MEMBAR.ALL.CTA ;  /* 0x0000000000007992 */ /* 0x0005ec0000008000 */
[----:B--2---:R-:W2:Y:S01]  /*ddc0*/  FENCE.VIEW.ASYNC.S ;  /* 0x00000000000073c6 */ /* 0x004ea20000000000 */
[----:B------:R-:W-:Y:S01]  /*ddd0*/  @!P3 LOP3.LUT R191, R191, R6, RZ, 0x3c, !PT ;  /* 0x00000006bfbfb212 */ /* 0x000fe200078e3cff */
[----:B--2---:R-:W-:Y:S06]  /*dde0*/  BAR.SYNC.DEFER_BLOCKING 0x1, 0x80 ;  /* 0x0042000000007b1d */ /* 0x004fec0000010000 */
[----:B------:R-:W-:Y:S05]  /*ddf0*/  @P0 BRA `(.L_x_127) ;  /* 0x0000000000340947 */ /* 0x000fea0003800000 */
[----:B------:R-:W-:Y:S01]  /*de00*/  UIADD3 UR10, UP0, UPT, UR46, 0x680, URZ ;  /* 0x000006802e0a7890 */ /* 0x000fe2000ff1e0ff */
[----:B------:R-:W-:Y:S01]  /*de10*/  R2UR UR6, R176 ;  /* 0x00000000b00672ca */ /* 0x000fe200000e0000 */
[----:B------:R-:W-:Y:S01]  /*de20*/  UIADD3 UR4, UPT, UPT, UR41, 0x8200, UR8 ;  /* 0x0000820029047890 */ /* 0x000fe2000fffe008 */
[----:B------:R-:W-:Y:S01]  /*de30*/  PLOP3.LUT P1, PT, PT, PT, PT, 0x80, 0x8 ;  /* 0x000000000008781c */ /* 0x000fe20003f2f070 */
[----:B------:R-:W-:Y:S01]  /*de40*/  UIADD3.X UR11, UPT, UPT, URZ, UR47, URZ, UP0, !UPT ;  /* 0x0000002fff0b7290 */ /* 0x000fe200087fe4ff */
[----:B------:R-:W-:Y:S11]  /*de50*/  IMAD.IADD R124, R177, 0x1, R124 ;  /* 0x00000001b17c7824 */ /* 0x000ff600078e027c */
.L_x_128:
[----:B------:R-:W-:Y:S02]  /*de60*/  PLOP3.LUT P2, PT, P2, P1, PT, 0xf2, 0x2f ;  /* 0x00000000002f781c */ /* 0x000fe40001743e72 */
[----:B------:R-:W-:Y:S01]  /*de70*/  @P1 R2UR P2, UR5, R124 ;  /* 0x000000007c0512ca */ /* 0x000fe20000040000 */
[----:B------:R-:W-:Y:S07]  /*de80*/  UMOV UR7, UR36 ;  /* 0x0000002400077c82 */ /* 0x000fee0008000000 */
[----:B------:R-:W-:Y:S05]  /*de90*/  @P1 PLOP3.LUT P1, PT, P2, PT, PT, 0x80, 0x8 ;  /* 0x000000000008181c */ /* 0x000fea000172f070 */
[----:B------:R2:W-:Y:S08]  /*dea0*/  UTMASTG.3D [UR4], [UR10] ;  /* 0x000000040a0073b5 */ /* 0x0005f00008010000 */
[----:B--2---:R-:W-:Y:S05]  /*deb0*/  @P1 BRA.U.ANY `(.L_x_128) ;  /* 0xfffffffd00e81947 */ /* 0x004fea000393ffff */
[----:B------:R0:W-:Y:S02]  /*dec0*/  UTMACMDFLUSH ;  /* 0x00000000000079b7 */ /* 0x0001e40000000000 */
.L_x_127:
[----:B------:R-:W-:Y:S05]  /*ded0*/  BSYNC.RECONVERGENT B0 ;  /* 0x0000000000007941 */ /* 0x000fea0003800200 */
.L_x_126:
[----:B------:R-:W-:Y:S01]  /*dee0*/  UIADD3 UR42, UPT, UPT, UR42, 0x1, URZ ;  /* 0x000000012a2a7890 */ /* 0x000fe2000fffe0ff */
[----:B------:R-:W-:Y:S03]  /*def0*/  BSSY.RECONVERGENT B0, `(.L_x_129) ;  /* 0x0000005000007945 */ /* 0x000fe60003800200 */
[----:B------:R-:W-:Y:S04]  /*df00*/  UISETP.NE.AND UP0, UPT, UR42, 0x2, UPT ;  /* 0x000000022a00788c */ /* 0x000fe8000bf05270 */
[----:B------:R-:W-:Y:S01]  /*df10*/  USEL UR42, UR42, URZ, UP0 ;  /* 0x000000ff2a2a7287 */ /* 0x000fe20008000000 */
[----:B------:R-:W-:Y:S11]  /*df20*/  @P0 BRA `(.L_x_130) ;  /* 0x0000000000040947 */ /* 0x000ff60003800000 */
[----:B------:R-:W-:Y:S04]  /*df30*/  DEPBAR.LE SB0, 0x1 ;  /* 0x000080400000791a */ /* 0x000fe80000000000 */
.L_x_130:
[----:B------:R-:W-:Y:S05]  /*df40*/  BSYNC.RECONVERGENT B0 ;  /* 0x0000000000007941 */ /* 0x000fea0003800200 */
.L_x_129:
[----:B------:R-:W-:Y:S01]  /*df50*/  BAR.SYNC.DEFER_BLOCKING 0x1, 0x80 ;  /* 0x0042000000007b1d */ /* 0x000fe20000010000 */
[----:B------:R-:W-:Y:S04]  /*df60*/  ISETP.NE.AND P3, PT, R200, RZ, PT ;  /* 0x000000ffc800720c */ /* 0x000fe80003f65270 */
[C---:B------:R-:W-:Y:S01]  /*df70*/  ISETP.EQ.OR P2, PT, R126.reuse, 0x3, P3 ;  /* 0x000000037e00780c */ /* 0x040fe20001f42670 */
[----:B------:R-:W-:Y:S01]  /*df80*/  VIADD R126, R126, 0x1 ;  /* 0x000000017e7e7836 */ /* 0x000fe20000000000 */
[----:B------:R-:W-:Y:S04]  /*df90*/  SEL R184, R184, 0x1, P3 ;  /* 0x00000001b8b87807 */ /* 0x000fe80001800000 */
[----:B------:R-:W-:Y:S07]  /*dfa0*/  ISETP.NE.AND P0, PT, R126, 0x4, PT ;  /* 0x000000047e00780c */ /* 0x000fee0003f05270 */
[----:B------:R-:W-:Y:S02]  /*dfb0*/  @!P2 LEA R3, R189, UR41, 0x3 ;  /* 0x00000029bd03ac11 */ /* 0x000fe4000f8e18ff */
[----:B-1----:R-:W-:Y:S04]  /*dfc0*/  @!P2 SHF.L.U32 R0, R188, 0x1f, RZ ;  /* 0x0000001fbc00a819 */ /* 0x002fe800000006ff */
[----:B------:R-:W1:Y:S02]  /*dfd0*/  @!P2 SYNCS.PHASECHK.TRANS64.TRYWAIT P1, [R3+URZ+0xb0], R0 ;  /* 0x0000b0000300a5a7 */ /* 0x000e6400080211ff */
[----:B-1----:R-:W-:Y:S01]  /*dfe0*/  @!P2 SEL R184, RZ, 0x1, !P1 ;  /* 0x00000001ffb8a807 */ /* 0x002fe20004800000 */
[----:B------:R-:W-:Y:S06]  /*dff0*/  @P0 BRA `(.L_x_131) ;  /* 0xffffff8000b40947 */ /* 0x000fec000383ffff */
[----:B------:R-:W-:Y:S01]  /*e000*/  ISETP.NE.AND P3, PT, R199, RZ, PT ;  /* 0x000000ffc700720c */ /* 0x000fe20003f65270 */
[----:B------:R-:W-:Y:S01]  /*e010*/  IMAD.MOV.U32 R189, RZ, RZ, R182 ;  /* 0x000000ffffbd7224 */ /* 0x000fe200078e00b6 */
[----:B------:R-:W-:Y:S01]  /*e020*/  ISETP.NE.AND P0, PT, R178, 0x2, PT ;  /* 0x00000002b200780c */ /* 0x000fe20003f05270 */
[----:B------:R-:W-:Y:S02]  /*e030*/  IMAD.MOV.U32 R188, RZ, RZ, R183 ;  /* 0x000000ffffbc7224 */ /* 0x000fe400078e00b7 */
[----:B------:R-:W-:Y:S01]  /*e040*/  IMAD.IADD R18, R186, 0x1, R173 ;  /* 0x00000001ba127824 */ /* 0x000fe200078e02ad */
[----:B------:R-:W-:Y:S01]  /*e050*/  SEL R3, RZ, 0x1, P0 ;  /* 0x00000001ff037807 */ /* 0x000fe20000000000 */
[----:B------:R-:W-:Y:S01]  /*e060*/  IMAD.IADD R19, R185, 0x1, R172 ;  /* 0x00000001b9137824 */ /* 0x000fe200078e02ac */
[----:B------:R-:W-:Y:S02]  /*e070*/  SEL R178, R178, RZ, P0 ;  /* 0x000000ffb2b27207 */ /* 0x000fe40000000000 */
[----:B------:R-:W-:-:S03]  /*e080*/  LOP3.LUT R190, R190, R3, RZ, 0x3c, !PT ;  /* 0x00000003bebe7212 */ /* 0x000fc600078e3cff */
[----:B------:R-:W-:Y:S01]  /*e090*/  @P3 R2UR UR36, R187 ;  /* 0x00000000bb2432ca */ /* 0x000fe200000e0000 */
[----:B------:R-:W-:-:S14]  /*e0a0*/  @P3 BRA `(.L_x_132) ;  /* 0xffffff7400403947 */ /* 0x000fdc000383ffff */
[----:B------:R-:W-:Y:S05]  /*e0b0*/  EXIT ;  /* 0x000000000000794d */ /* 0x000fea0003800000 */
.L_x_25:
[----:B--2---:R2:W4:Y:S02]  /*e0c0*/  SYNCS.PHASECHK.TRANS64.TRYWAIT P0, [R3+URZ+0x150], R2 ;  /* 0x00015002030075a7 */ /* 0x00452400080011ff */
[----:B----4-:R-:W-:Y:S05]  /*e0d0*/  @!P0 NANOSLEEP.SYNCS 0x989680 ;  /* 0x009896800000895d */ /* 0x010fea0003900000 */
[----:B------:R-:W4:Y:S02]  /*e0e0*/  @!P0 SYNCS.PHASECHK.TRANS64 P0, [R3+URZ+0x150], R2 ;  /* 0x00015002030085a7 */ /* 0x000f2400080010ff */
[----:B----4-:R-:W-:Y:S05]  /*e0f0*/  @!P0 BRA `(.L_x_25) ;  /* 0xfffffffc00f08947 */ /* 0x010fea000383ffff */
[----:B------:R-:W-:Y:S05]  /*e100*/  BRA `(.L_x_133) ;  /* 0xffffff3400dc7947 */ /* 0x000fea000383ffff */
.L_x_28:
[----:B-1----:R-:W-:-:S07]  /*e110*/  MOV R2, UR33 ;  /* 0x0000002100027c02 */ /* 0x002fce0008000f00 */
.L_x_134:
[----:B-1----:R1:W2:Y:S02]  /*e120*/  SYNCS.PHASECHK.TRANS64.TRYWAIT P0, [R2+URZ+0x58], R5 ;  /* 0x00005805020075a7 */ /* 0x0022a400080011ff */
[----:B--2---:R-:W-:Y:S05]  /*e130*/  @!P0 NANOSLEEP.SYNCS 0x989680 ;  /* 0x009896800000895d */ /* 0x004fea0003900000 */
[----:B------:R-:W2:Y:S02]  /*e140*/  @!P0 SYNCS.PHASECHK.TRANS64 P0, [R2+URZ+0x58], R5 ;  /* 0x00005805020085a7 */ /* 0x000ea400080010ff */
[----:B--2---:R-:W-:Y:S05]  /*e150*/  @!P0 BRA `(.L_x_134) ;  /* 0xfffffffc00f08947 */ /* 0x004fea000383ffff */
[----:B------:R-:W-:Y:S05]  /*e160*/  BRA `(.L_x_27) ;  /* 0xffffff3800407947 */ /* 0x000fea000383ffff */
.L_x_35:
[----:B-1----:R-:W-:-:S07]  /*e170*/  MOV R2, UR17 ;  /* 0x0000001100027c02 */ /* 0x002fce0008000f00 */
.L_x_135:
[----:B-1----:R1:W2:Y:S02]  /*e180*/  SYNCS.PHASECHK.TRANS64.TRYWAIT P0, [R2+URZ+0x58], R5 ;  /* 0x00005805020075a7 */ /* 0x0022a400080011ff */
[----:B--2---:R-:W-:Y:S05]  /*e190*/  @!P0 NANOSLEEP.SYNCS 0x989680 ;  /* 0x009896800000895d */ /* 0x004fea0003900000 */
[----:B------:R-:W2:Y:S02]  /*e1a0*/  @!P0 SYNCS.PHASECHK.TRANS64 P0, [R2+URZ+0x58], R5 ;  /* 0x00005805020085a7 */ /* 0x000ea400080010ff */
[----:B--2---:R-:W-:Y:S05]  /*e1b0*/  @!P0 BRA `(.L_x_135) ;  /* 0xfffffffc00f08947 */ /* 0x004fea000383ffff */
[----:B------:R-:W-:Y:S05]  /*e1c0*/  BRA `(.L_x_34) ;  /* 0xffffff3800fc7947 */ /* 0x000fea000383ffff */
.L_x_40:
[----:B-1----:R1:W2:Y:S02]  /*e1d0*/  SYNCS.PHASECHK.TRANS64.TRYWAIT P0, [R2+URZ+0x100], R3 ;  /* 0x00010003020075a7 */ /* 0x0022a400080011ff */
[----:B--2---:R-:W-:Y:S05]  /*e1e0*/  @!P0 NANOSLEEP.SYNCS 0x989680 ;  /* 0x009896800000895d */ /* 0x004fea0003900000 */
[----:B------:R-:W2:Y:S02]  /*e1f0*/  @!P0 SYNCS.PHASECHK.TRANS64 P0, [R2+URZ+0x100], R3 ;  /* 0x00010003020085a7 */ /* 0x000ea400080010ff */
[----:B--2---:R-:W-:Y:S05]  /*e200*/  @!P0 BRA `(.L_x_40) ;  /* 0xfffffffc00f08947 */ /* 0x004fea000383ffff */
[----:B------:R-:W-:Y:S05]  /*e210*/  BRA `(.L_x_136) ;  /* 0xffffff3c009c7947 */ /* 0x000fea000383ffff */
.L_x_44:
[----:B---3--:R-:W-:-:S07]  /*e220*/  MOV R0, UR4 ;  /* 0x0000000400007c02 */ /* 0x008fce0008000f00 */
.L_x_137:
[----:B-1----:R1:W2:Y:S02]  /*e230*/  SYNCS.PHASECHK.TRANS64.TRYWAIT P0, [R0+URZ], R3 ;  /* 0x00000003000075a7 */ /* 0x0022a400080011ff */
[----:B--2---:R-:W-:Y:S05]  /*e240*/  @!P0 NANOSLEEP.SYNCS 0x989680 ;  /* 0x009896800000895d */ /* 0x004fea0003900000 */
[----:B------:R-:W2:Y:S02]  /*e250*/  @!P0 SYNCS.PHASECHK.TRANS64 P0, [R0+URZ], R3 ;  /* 0x00000003000085a7 */ /* 0x000ea400080010ff */
[----:B--2---:R-:W-:Y:S05]  /*e260*/  @!P0 BRA `(.L_x_137) ;  /* 0xfffffffc00f08947 */ /* 0x004fea000383ffff */
[----:B------:R-:W-:Y:S05]  /*e270*/  BRA `(.L_x_138) ;  /* 0xffffff44000c7947 */ /* 0x000fea000383ffff */
.L_x_45:
[----:B---3--:R-:W-:-:S07]  /*e280*/  MOV R0, UR4 ;  /* 0x0000000400007c02 */ /* 0x008fce0008000f00 */
.L_x_139:
[----:B-1----:R1:W2:Y:S02]  /*e290*/  SYNCS.PHASECHK.TRANS64.TRYWAIT P0, [R0+URZ], R3 ;  /* 0x00000003000075a7 */ /* 0x0022a400080011ff */
[----:B--2---:R-:W-:Y:S05]  /*e2a0*/  @!P0 NANOSLEEP.SYNCS 0x989680 ;  /* 0x009896800000895d */ /* 0x004fea0003900000 */
[----:B------:R-:W2:Y:S02]  /*e2b0*/  @!P0 SYNCS.PHASECHK.TRANS64 P0, [R0+URZ], R3 ;  /* 0x00000003000085a7 */ /* 0x000ea400080010ff */
[----:B--2---:R-:W-:Y:S05]  /*e2c0*/  @!P0 BRA `(.L_x_139) ;  /* 0xfffffffc00f08947 */ /* 0x004fea000383ffff */
[----:B------:R-:W-:Y:S05]  /*e2d0*/  BRA `(.L_x_140) ;  /* 0xffffff4400187947 */ /* 0x000fea000383ffff */
.L_x_46:
[----:B---3--:R-:W-:-:S07]  /*e2e0*/  MOV R0, UR4 ;  /* 0x0000000400007c02 */ /* 0x008fce0008000f00 */
.L_x_141:
[----:B-1----:R1:W2:Y:S02]  /*e2f0*/  SYNCS.PHASECHK.TRANS64.TRYWAIT P0, [R0+URZ], R3 ;  /* 0x00000003000075a7 */ /* 0x0022a400080011ff */
[----:B--2---:R-:W-:Y:S05]  /*e300*/  @!P0 NANOSLEEP.SYNCS 0x989680 ;  /* 0x009896800000895d */ /* 0x004fea0003900000 */
[----:B------:R-:W2:Y:S02]  /*e310*/  @!P0 SYNCS.PHASECHK.TRANS64 P0, [R0+URZ], R3 ;  /* 0x00000003000085a7 */ /* 0x000ea400080010ff */
[----:B--2---:R-:W-:Y:S05]  /*e320*/  @!P0 BRA `(.L_x_141) ;  /* 0xfffffffc00f08947 */ /* 0x004fea000383ffff */
[----:B------:R-:W-:Y:S05]  /*e330*/  BRA `(.L_x_142) ;  /* 0xffffff4400247947 */ /* 0x000fea000383ffff */
.L_x_47:
[----:B---3--:R-:W-:-:S07]  /*e340*/  MOV R0, UR4 ;  /* 0x0000000400007c02 */ /* 0x008fce0008000f00 */
.L_x_143:
[----:B-1----:R1:W2:Y:S02]  /*e350*/  SYNCS.PHASECHK.TRANS64.TRYWAIT P0, [R0+URZ], R3 ;  /* 0x00000003000075a7 */ /* 0x0022a400080011ff */
[----:B--2---:R-:W-:Y:S05]  /*e360*/  @!P0 NANOSLEEP.SYNCS 0x989680 ;  /* 0x009896800000895d */ /* 0x004fea0003900000 */
[----:B------:R-:W2:Y:S02]  /*e370*/  @!P0 SYNCS.PHASECHK.TRANS64 P0, [R0+URZ], R3 ;  /* 0x00000003000085a7 */ /* 0x000ea400080010ff */
[----:B--2---:R-:W-:Y:S05]  /*e380*/  @!P0 BRA `(.L_x_143) ;  /* 0xfffffffc00f08947 */ /* 0x004fea000383ffff */
[----:B------:R-:W-:Y:S05]  /*e390*/  BRA `(.L_x_144) ;  /* 0xffffff4400307947 */ /* 0x000fea000383ffff */
.L_x_48:
[----:B---3--:R-:W-:-:S07]  /*e3a0*/  MOV R0, UR4 ;  /* 0x0000000400007c02 */ /* 0x008fce0008000f00 */
.L_x_145:
[----:B-1----:R1:W2:Y:S02]  /*e3b0*/  SYNCS.PHASECHK.TRANS64.TRYWAIT P0, [R0+URZ], R3 ;  /* 0x00000003000075a7 */ /* 0x0022a400080011ff */
[----:B--2---:R-:W-:Y:S05]  /*e3c0*/  @!P0 NANOSLEEP.SYNCS 0x989680 ;  /* 0x009896800000895d */ /* 0x004fea0003900000 */
[----:B------:R-:W2:Y:S02]  /*e3d0*/  @!P0 SYNCS.PHASECHK.TRANS64 P0, [R0+URZ], R3 ;  /* 0x00000003000085a7 */ /* 0x000ea400080010ff */
[----:B--2---:R-:W-:Y:S05]  /*e3e0*/  @!P0 BRA `(.L_x_145) ;  /* 0xfffffffc00f08947 */ /* 0x004fea000383ffff */
[----:B------:R-:W-:Y:S05]  /*e3f0*/  BRA `(.L_x_146) ;  /* 0xffffff44003c7947 */ /* 0x000fea000383ffff */
.L_x_49:
[----:B---3--:R-:W-:-:S07]  /*e400*/  MOV R0, UR4 ;  /* 0x0000000400007c02 */ /* 0x008fce0008000f00 */
.L_x_147:
[----:B-1----:R1:W2:Y:S02]  /*e410*/  SYNCS.PHASECHK.TRANS64.TRYWAIT P0, [R0+URZ], R3 ;  /* 0x00000003000075a7 */ /* 0x0022a400080011ff */
[----:B--2---:R-:W-:Y:S05]  /*e420*/  @!P0 NANOSLEEP.SYNCS 0x989680 ;  /* 0x009896800000895d */ /* 0x004fea0003900000 */
[----:B------:R-:W2:Y:S02]  /*e430*/  @!P0 SYNCS.PHASECHK.TRANS64 P0, [R0+URZ], R3 ;  /* 0x00000003000085a7 */ /* 0x000ea400080010ff */
[----:B--2---:R-:W-:Y:S05]  /*e440*/  @!P0 BRA `(.L_x_147) ;  /* 0xfffffffc00f08947 */ /* 0x004fea000383ffff */
[----:B------:R-:W-:Y:S05]  /*e450*/  BRA `(.L_x_148) ;  /* 0xffffff4400487947 */ /* 0x000fea000383ffff */
.L_x_50:
[----:B---3--:R-:W-:-:S07]  /*e460*/  MOV R0, UR4 ;  /* 0x0000000400007c02 */ /* 0x008fce0008000f00 */
.L_x_149:
[----:B-1----:R1:W2:Y:S02]  /*e470*/  SYNCS.PHASECHK.TRANS64.TRYWAIT P0, [R0+URZ], R3 ;  /* 0x00000003000075a7 */ /* 0x0022a400080011ff */
[----:B--2---:R-:W-:Y:S05]  /*e480*/  @!P0 NANOSLEEP.SYNCS 0x989680 ;  /* 0x009896800000895d */ /* 0x004fea0003900000 */
[----:B------:R-:W2:Y:S02]  /*e490*/  @!P0 SYNCS.PHASECHK.TRANS64 P0, [R0+URZ], R3 ;  /* 0x00000003000085a7 */ /* 0x000ea400080010ff */
[----:B--2---:R-:W-:Y:S05]  /*e4a0*/  @!P0 BRA `(.L_x_149) ;  /* 0xfffffffc00f08947 */ /* 0x004fea000383ffff */
[----:B------:R-:W-:Y:S05]  /*e4b0*/  BRA `(.L_x_150) ;  /* 0xffffff4400547947 */ /* 0x000fea000383ffff */
.L_x_51:
[----:B---3--:R-:W-:-:S07]  /*e4c0*/  MOV R0, UR4 ;  /* 0x0000000400007c02 */ /* 0x008fce0008000f00 */
.L_x_151:
[----:B-1----:R1:W2:Y:S02]  /*e4d0*/  SYNCS.PHASECHK.TRANS64.TRYWAIT P0, [R0+URZ], R3 ;  /* 0x00000003000075a7 */ /* 0x0022a400080011ff */
[----:B--2---:R-:W-:Y:S05]  /*e4e0*/  @!P0 NANOSLEEP.SYNCS 0x989680 ;  /* 0x009896800000895d */ /* 0x004fea0003900000 */
[----:B------:R-:W2:Y:S02]  /*e4f0*/  @!P0 SYNCS.PHASECHK.TRANS64 P0, [R0+URZ], R3 ;  /* 0x00000003000085a7 */ /* 0x000ea400080010ff */
[----:B--2---:R-:W-:Y:S05]  /*e500*/  @!P0 BRA `(.L_x_151) ;  /* 0xfffffffc00f08947 */ /* 0x004fea000383ffff */
[----:B------:R-:W-:Y:S05]  /*e510*/  BRA `(.L_x_152) ;  /* 0xffffff4400607947 */ /* 0x000fea000383ffff */
.L_x_52:
[----:B---3--:R-:W-:-:S07]  /*e520*/  MOV R0, UR4 ;  /* 0x0000000400007c02 */ /* 0x008fce0008000f00 */
.L_x_153:
[----:B-1----:R1:W2:Y:S02]  /*e530*/  SYNCS.PHASECHK.TRANS64.TRYWAIT P0, [R0+URZ], R3 ;  /* 0x00000003000075a7 */ /* 0x0022a400080011ff */
[----:B--2---:R-:W-:Y:S05]  /*e540*/  @!P0 NANOSLEEP.SYNCS 0x989680 ;  /* 0x009896800000895d */ /* 0x004fea0003900000 */
[----:B------:R-:W2:Y:S02]  /*e550*/  @!P0 SYNCS.PHASECHK.TRANS64 P0, [R0+URZ], R3 ;  /* 0x00000003000085a7 */ /* 0x000ea400080010ff */
[----:B--2---:R-:W-:Y:S05]  /*e560*/  @!P0 BRA `(.L_x_153) ;  /* 0xfffffffc00f08947 */ /* 0x004fea000383ffff */
[----:B------:R-:W-:Y:S05]  /*e570*/  BRA `(.L_x_154) ;  /* 0xffffff44006c7947 */ /* 0x000fea000383ffff */
.L_x_53:
[----:B---3--:R-:W-:-:S07]  /*e580*/  MOV R0, UR4 ;  /* 0x0000000400007c02 */ /* 0x008fce0008000f00 */
.L_x_155:
[----:B-1----:R1:W2:Y:S02]  /*e590*/  SYNCS.PHASECHK.TRANS64.TRYWAIT P0, [R0+URZ], R3 ;  /* 0x00000003000075a7 */ /* 0x0022a400080011ff */
[----:B--2---:R-:W-:Y:S05]  /*e5a0*/  @!P0 NANOSLEEP.SYNCS 0x989680 ;  /* 0x009896800000895d */ /* 0x004fea0003900000 */
[----:B------:R-:W2:Y:S02]  /*e5b0*/  @!P0 SYNCS.PHASECHK.TRANS64 P0, [R0+URZ], R3 ;  /* 0x00000003000085a7 */ /* 0x000ea400080010ff */
[----:B--2---:R-:W-:Y:S05]  /*e5c0*/  @!P0 BRA `(.L_x_155) ;  /* 0xfffffffc00f08947 */ /* 0x004fea000383ffff */
[----:B------:R-:W-:Y:S05]  /*e5d0*/  BRA `(.L_x_156) ;  /* 0xffffff4400787947 */ /* 0x000fea000383ffff */
.L_x_56:
[----:B-1----:R1:W2:Y:S02]  /*e5e0*/  SYNCS.PHASECHK.TRANS64.TRYWAIT P0, [R0+URZ+0x140], R5 ;  /* 0x00014005000075a7 */ /* 0x0022a400080011ff */
[----:B--2---:R-:W-:Y:S05]  /*e5f0*/  @!P0 NANOSLEEP.SYNCS 0x989680 ;  /* 0x009896800000895d */ /* 0x004fea0003900000 */
[----:B------:R-:W2:Y:S02]  /*e600*/  @!P0 SYNCS.PHASECHK.TRANS64 P0, [R0+URZ+0x140], R5 ;  /* 0x00014005000085a7 */ /* 0x000ea400080010ff */
[----:B--2---:R-:W-:Y:S05]  /*e610*/  @!P0 BRA `(.L_x_56) ;  /* 0xfffffffc00f08947 */ /* 0x004fea000383ffff */
[----:B------:R-:W-:Y:S05]  /*e620*/  BRA `(.L_x_157) ;  /* 0xffffff4400d87947 */ /* 0x000fea000383ffff */
.L_x_57:
[----:B------:R-:W-:-:S07]  /*e630*/  MOV R0, UR5 ;  /* 0x0000000500007c02 */ /* 0x000fce0008000f00 */
.L_x_158:
[----:B-1----:R1:W2:Y:S02]  /*e640*/  SYNCS.PHASECHK.TRANS64.TRYWAIT P0, [R0+URZ+0x110], R7 ;  /* 0x00011007000075a7 */ /* 0x0022a400080011ff */
[----:B--2---:R-:W-:Y:S05]  /*e650*/  @!P0 NANOSLEEP.SYNCS 0x989680 ;  /* 0x009896800000895d */ /* 0x004fea0003900000 */
[----:B------:R-:W2:Y:S02]  /*e660*/  @!P0 SYNCS.PHASECHK.TRANS64 P0, [R0+URZ+0x110], R7 ;  /* 0x00011007000085a7 */ /* 0x000ea400080010ff */
[----:B--2---:R-:W-:Y:S05]  /*e670*/  @!P0 BRA `(.L_x_158) ;  /* 0xfffffffc00f08947 */ /* 0x004fea000383ffff */
[----:B------:R-:W-:Y:S05]  /*e680*/  BRA `(.L_x_159) ;  /* 0xffffff4400e87947 */ /* 0x000fea000383ffff */
.L_x_58:
[----:B-1----:R1:W2:Y:S02]  /*e690*/  SYNCS.PHASECHK.TRANS64.TRYWAIT P1, [R0+URZ+0x100], R5 ;  /* 0x00010005000075a7 */ /* 0x0022a400080211ff */
[----:B--2---:R-:W-:Y:S05]  /*e6a0*/  @!P1 NANOSLEEP.SYNCS 0x989680 ;  /* 0x009896800000995d */ /* 0x004fea0003900000 */
[----:B------:R-:W2:Y:S02]  /*e6b0*/  @!P1 SYNCS.PHASECHK.TRANS64 P1, [R0+URZ+0x100], R5 ;  /* 0x00010005000095a7 */ /* 0x000ea400080210ff */
[----:B--2---:R-:W-:Y:S05]  /*e6c0*/  @!P1 BRA `(.L_x_58) ;  /* 0xfffffffc00f09947 */ /* 0x004fea000383ffff */
[----:B------:R-:W-:Y:S05]  /*e6d0*/  BRA `(.L_x_160) ;  /* 0xffffff4800187947 */ /* 0x000fea000383ffff */
.L_x_61:
[----:B------:R-:W-:-:S07]  /*e6e0*/  MOV R0, UR5 ;  /* 0x0000000500007c02 */ /* 0x000fce0008000f00 */
.L_x_161:
[----:B-1----:R1:W2:Y:S02]  /*e6f0*/  SYNCS.PHASECHK.TRANS64.TRYWAIT P0, [R0+URZ+0x110], R3 ;  /* 0x00011003000075a7 */ /* 0x0022a400080011ff */
[----:B--2---:R-:W-:Y:S05]  /*e700*/  @!P0 NANOSLEEP.SYNCS 0x989680 ;  /* 0x009896800000895d */ /* 0x004fea0003900000 */
[----:B------:R-:W2:Y:S02]  /*e710*/  @!P0 SYNCS.PHASECHK.TRANS64 P0, [R0+URZ+0x110], R3 ;  /* 0x00011003000085a7 */ /* 0x000ea400080010ff */
[----:B--2---:R-:W-:Y:S05]  /*e720*/  @!P0 BRA `(.L_x_161) ;  /* 0xfffffffc00f08947 */ /* 0x004fea000383ffff */
[----:B------:R-:W-:Y:S05]  /*e730*/  BRA `(.L_x_60) ;  /* 0xffffff48006c7947 */ /* 0x000fea000383ffff */
.L_x_70:
[----:B-1----:R-:W-:-:S04]  /*e740*/  MOV R4, UR6 ;  /* 0x0000000600047c02 */ /* 0x002fc80008000f00 */
[----:B------:R1:W2:Y:S03]  /*e750*/  SYNCS.PHASECHK.TRANS64.TRYWAIT P0, [R4+URZ+0x8], R5 ;  /* 0x00000805040075a7 */ /* 0x0002a600080011ff */
[----:B--2---:R-:W-:Y:S05]  /*e760*/  @!P0 NANOSLEEP.SYNCS 0x989680 ;  /* 0x009896800000895d */ /* 0x004fea0003900000 */
[----:B------:R-:W2:Y:S02]  /*e770*/  @!P0 SYNCS.PHASECHK.TRANS64 P0, [R4+URZ+0x8], R5 ;  /* 0x00000805040085a7 */ /* 0x000ea400080010ff */
[----:B--2---:R-:W-:Y:S05]  /*e780*/  @!P0 BRA `(.L_x_70) ;  /* 0xfffffffc00ec8947 */ /* 0x004fea000383ffff */
[----:B------:R-:W-:Y:S05]  /*e790*/  BRA `(.L_x_69) ;  /* 0xffffff4c00207947 */ /* 0x000fea000383ffff */
.L_x_72:
[----:B------:R-:W-:Y:S01]  /*e7a0*/  BSSY B0, `(.L_x_162) ;  /* 0x0000006000007945 */ /* 0x000fe20003800000 */
[----:B------:R-:W-:-:S07]  /*e7b0*/  MOV R15, 0xffffffff ;  /* 0xffffffff000f7802 */ /* 0x000fce0000000f00 */
[----:B-1---5:R-:W-:Y:S05]  /*e7c0*/  WARPSYNC.COLLECTIVE R15, `(.L_x_163) ;  /* 0x000000000f0c7348 */ /* 0x022fea0003c00000 */
[----:B------:R-:W-:Y:S02]  /*e7d0*/  ELECT P6, UR79, PT ;  /* 0x00000000004f782f */ /* 0x000fe400038c0000 */
[----:B------:R-:W-:Y:S01]  /*e7e0*/  MOV R14, UR79 ;  /* 0x0000004f000e7c02 */ /* 0x000fe20008000f00 */
[----:B-1---5:R-:W-:Y:S10]  /*e7f0*/  ENDCOLLECTIVE ;  /* 0x000000000000791b */ /* 0x022ff40003800000 */
.L_x_163:
[----:B------:R-:W-:Y:S05]  /*e800*/  BSYNC B0 ;  /* 0x0000000000007941 */ /* 0x000fea0003800000 */
.L_x_162:
[----:B------:R-:W-:Y:S05]  /*e810*/  BRA `(.L_x_164) ;  /* 0xffffff4c00507947 */ /* 0x000fea000383ffff */
.L_x_74:
[----:B-1----:R-:W-:-:S04]  /*e820*/  MOV R2, UR6 ;  /* 0x0000000600027c02 */ /* 0x002fc80008000f00 */
[----:B------:R1:W2:Y:S03]  /*e830*/  SYNCS.PHASECHK.TRANS64.TRYWAIT P0, [R2+URZ+0x8], R3 ;  /* 0x00000803020075a7 */ /* 0x0002a600080011ff */
[----:B--2---:R-:W-:Y:S05]  /*e840*/  @!P0 NANOSLEEP.SYNCS 0x989680 ;  /* 0x009896800000895d */ /* 0x004fea0003900000 */
[----:B------:R-:W2:Y:S02]  /*e850*/  @!P0 SYNCS.PHASECHK.TRANS64 P0, [R2+URZ+0x8], R3 ;  /* 0x00000803020085a7 */ /* 0x000ea400080010ff */
[----:B--2---:R-:W-:Y:S05]  /*e860*/  @!P0 BRA `(.L_x_74) ;  /* 0xfffffffc00ec8947 */ /* 0x004fea000383ffff */
[----:B------:R-:W-:Y:S05]  /*e870*/  BRA `(.L_x_73) ;  /* 0xffffff4c00547947 */ /* 0x000fea000383ffff */
.L_x_75:
[----:B-1----:R1:W2:Y:S02]  /*e880*/  SYNCS.PHASECHK.TRANS64.TRYWAIT P0, [R0+URZ+0x100], R5 ;  /* 0x00010005000075a7 */ /* 0x0022a400080011ff */
[----:B--2---:R-:W-:Y:S05]  /*e890*/  @!P0 NANOSLEEP.SYNCS 0x989680 ;  /* 0x009896800000895d */ /* 0x004fea0003900000 */
[----:B------:R-:W2:Y:S02]  /*e8a0*/  @!P0 SYNCS.PHASECHK.TRANS64 P0, [R0+URZ+0x100], R5 ;  /* 0x00010005000085a7 */ /* 0x000ea400080010ff */
[----:B--2---:R-:W-:Y:S05]  /*e8b0*/  @!P0 BRA `(.L_x_75) ;  /* 0xfffffffc00f08947 */ /* 0x004fea000383ffff */
[----:B------:R-:W-:Y:S05]  /*e8c0*/  BRA `(.L_x_165) ;  /* 0xffffff5000307947 */ /* 0x000fea000383ffff */
.L_x_77:
[----:B------:R-:W-:-:S07]  /*e8d0*/  MOV R0, UR10 ;  /* 0x0000000a00007c02 */ /* 0x000fce0008000f00 */
.L_x_166:
[----:B-1----:R1:W2:Y:S02]  /*e8e0*/  SYNCS.PHASECHK.TRANS64.TRYWAIT P0, [R0+URZ+0x130], R5 ;  /* 0x00013005000075a7 */ /* 0x0022a400080011ff */
[----:B--2---:R-:W-:Y:S05]  /*e8f0*/  @!P0 NANOSLEEP.SYNCS 0x989680 ;  /* 0x009896800000895d */ /* 0x004fea0003900000 */
[----:B------:R-:W2:Y:S02]  /*e900*/  @!P0 SYNCS.PHASECHK.TRANS64 P0, [R0+URZ+0x130], R5 ;  /* 0x00013005000085a7 */ /* 0x000ea400080010ff */
[----:B--2---:R-:W-:Y:S05]  /*e910*/  @!P0 BRA `(.L_x_166) ;  /* 0xfffffffc00f08947 */ /* 0x004fea000383ffff */
[----:B------:R-:W-:Y:S05]  /*e920*/  BRA `(.L_x_167) ;  /* 0xffffff50007c7947 */ /* 0x000fea000383ffff */
.L_x_80:
[----:B------:R-:W-:Y:S07]  /*e930*/  MOV R0, UR9 ;  /* 0x0000000900007c02 */ /* 0x000fee0008000f00 */
.L_x_168:
[----:B-1----:R1:W2:Y:S02]  /*e940*/  SYNCS.PHASECHK.TRANS64.TRYWAIT P0, [R0+URZ], R5 ;  /* 0x00000005000075a7 */ /* 0x0022a400080011ff */
[----:B--2---:R-:W-:Y:S05]  /*e950*/  @!P0 NANOSLEEP.SYNCS 0x989680 ;  /* 0x009896800000895d */ /* 0x004fea0003900000 */
[----:B------:R-:W2:Y:S02]  /*e960*/  @!P0 SYNCS.PHASECHK.TRANS64 P0, [R0+URZ], R5 ;  /* 0x00000005000085a7 */ /* 0x000ea400080010ff */
[----:B--2---:R-:W-:Y:S05]  /*e970*/  @!P0 BRA `(.L_x_168) ;  /* 0xfffffffc00f08947 */ /* 0x004fea000383ffff */
[----:B------:R-:W-:Y:S05]  /*e980*/  BRA `(.L_x_79) ;  /* 0xffffff5000907947 */ /* 0x000fea000383ffff */
.L_x_84:
[----:B-1----:R-:W-:-:S07]  /*e990*/  MOV R0, UR5 ;  /* 0x0000000500007c02 */ /* 0x002fce0008000f00 */
.L_x_169:
[----:B-1----:R1:W2:Y:S02]  /*e9a0*/  SYNCS.PHASECHK.TRANS64.TRYWAIT P0, [R0+URZ], R3 ;  /* 0x00000003000075a7 */ /* 0x0022a400080011ff */
[----:B--2---:R-:W-:Y:S05]  /*e9b0*/  @!P0 NANOSLEEP.SYNCS 0x989680 ;  /* 0x009896800000895d */ /* 0x004fea0003900000 */
[----:B------:R-:W2:Y:S02]  /*e9c0*/  @!P0 SYNCS.PHASECHK.TRANS64 P0, [R0+URZ], R3 ;  /* 0x00000003000085a7 */ /* 0x000ea400080010ff */
[----:B--2---:R-:W-:Y:S05]  /*e9d0*/  @!P0 BRA `(.L_x_169) ;  /* 0xfffffffc00f08947 */ /* 0x004fea000383ffff */
[----:B------:R-:W-:Y:S05]  /*e9e0*/  BRA `(.L_x_170) ;  /* 0xffffff54005c7947 */ /* 0x000fea000383ffff */
.L_x_87:
[----:B------:R-:W-:-:S07]  /*e9f0*/  MOV R0, UR8 ;  /* 0x0000000800007c02 */ /* 0x000fce0008000f00 */
.L_x_171:
[----:B-1----:R1:W2:Y:S02]  /*ea00*/  SYNCS.PHASECHK.TRANS64.TRYWAIT P1, [R0+URZ+0x160], R3 ;  /* 0x00016003000075a7 */ /* 0x0022a400080211ff */
[----:B--2---:R-:W-:Y:S05]  /*ea10*/  @!P1 NANOSLEEP.SYNCS 0x989680 ;  /* 0x009896800000995d */ /* 0x004fea0003900000 */
[----:B------:R-:W2:Y:S02]  /*ea20*/  @!P1 SYNCS.PHASECHK.TRANS64 P1, [R0+URZ+0x160], R3 ;  /* 0x00016003000095a7 */ /* 0x000ea400080210ff */
[----:B--2---:R-:W-:Y:S05]  /*ea30*/  @!P1 BRA `(.L_x_171) ;  /* 0xfffffffc00f09947 */ /* 0x004fea000383ffff */
[----:B------:R-:W-:Y:S05]  /*ea40*/  BRA `(.L_x_172) ;  /* 0xffffff5400a87947 */ /* 0x000fea000383ffff */
.L_x_92:
[----:B--2---:R2:W4:Y:S02]  /*ea50*/  SYNCS.PHASECHK.TRANS64.TRYWAIT P0, [R0+URZ+0x100], R3 ;  /* 0x00010003000075a7 */ /* 0x00452400080011ff */
[----:B----4-:R-:W-:Y:S05]  /*ea60*/  @!P0 NANOSLEEP.SYNCS 0x989680 ;  /* 0x009896800000895d */ /* 0x010fea0003900000 */
[----:B------:R-:W4:Y:S02]  /*ea70*/  @!P0 SYNCS.PHASECHK.TRANS64 P0, [R0+URZ+0x100], R3 ;  /* 0x00010003000085a7 */ /* 0x000f2400080010ff */
[----:B----4-:R-:W-:Y:S05]  /*ea80*/  @!P0 BRA `(.L_x_92) ;  /* 0xfffffffc00f08947 */ /* 0x010fea000383ffff */
[----:B------:R-:W-:Y:S05]  /*ea90*/  BRA `(.L_x_173) ;  /* 0xffffff5800bc7947 */ /* 0x000fea000383ffff */
.L_x_95:
[----:B------:R-:W-:Y:S07]  /*eaa0*/  MOV R0, UR7 ;  /* 0x0000000700007c02 */ /* 0x000fee0008000f00 */
.L_x_174:
[----:B--2---:R2:W4:Y:S02]  /*eab0*/  SYNCS.PHASECHK.TRANS64.TRYWAIT P0, [R0+URZ+0xf8], R3 ;  /* 0x0000f803000075a7 */ /* 0x00452400080011ff */
[----:B----4-:R-:W-:Y:S05]  /*eac0*/  @!P0 NANOSLEEP.SYNCS 0x989680 ;  /* 0x009896800000895d */ /* 0x010fea0003900000 */
[----:B------:R-:W4:Y:S02]  /*ead0*/  @!P0 SYNCS.PHASECHK.TRANS64 P0, [R0+URZ+0xf8], R3 ;  /* 0x0000f803000085a7 */ /* 0x000f2400080010ff */
[----:B----4-:R-:W-:Y:S05]  /*eae0*/  @!P0 BRA `(.L_x_174) ;  /* 0xfffffffc00f08947 */ /* 0x010fea000383ffff */
[----:B------:R-:W-:Y:S05]  /*eaf0*/  BRA `(.L_x_94) ;  /* 0xffffff5c009c7947 */ /* 0x000fea000383ffff */
.L_x_98:
[----:B------:R-:W-:Y:S07]  /*eb00*/  MOV R3, UR7 ;  /* 0x0000000700037c02 */ /* 0x000fee0008000f00 */
.L_x_175:
[----:B-1----:R1:W2:Y:S02]  /*eb10*/  SYNCS.PHASECHK.TRANS64.TRYWAIT P0, [R3+URZ+0xd0], R12 ;  /* 0x0000d00c030075a7 */ /* 0x0022a400080011ff */
[----:B--2---:R-:W-:Y:S05]  /*eb20*/  @!P0 NANOSLEEP.SYNCS 0x989680 ;  /* 0x009896800000895d */ /* 0x004fea0003900000 */
[----:B------:R-:W2:Y:S02]  /*eb30*/  @!P0 SYNCS.PHASECHK.TRANS64 P0, [R3+URZ+0xd0], R12 ;  /* 0x0000d00c030085a7 */ /* 0x000ea400080010ff */
[----:B--2---:R-:W-:Y:S05]  /*eb40*/  @!P0 BRA `(.L_x_175) ;  /* 0xfffffffc00f08947 */ /* 0x004fea000383ffff */
[----:B------:R-:W-:Y:S05]  /*eb50*/  BRA `(.L_x_176) ;  /* 0xffffff6000147947 */ /* 0x000fea000383ffff */
.L_x_99:
[----:B-1----:R-:W-:Y:S07]  /*eb60*/  MOV R3, UR7 ;  /* 0x0000000700037c02 */ /* 0x002fee0008000f00 */
.L_x_177:
[----:B-1----:R1:W2:Y:S02]  /*eb70*/  SYNCS.PHASECHK.TRANS64.TRYWAIT P0, [R3+URZ+0xd8], R12 ;  /* 0x0000d80c030075a7 */ /* 0x0022a400080011ff */
[----:B--2---:R-:W-:Y:S05]  /*eb80*/  @!P0 NANOSLEEP.SYNCS 0x989680 ;  /* 0x009896800000895d */ /* 0x004fea0003900000 */
[----:B------:R-:W2:Y:S02]  /*eb90*/  @!P0 SYNCS.PHASECHK.TRANS64 P0, [R3+URZ+0xd8], R12 ;  /* 0x0000d80c030085a7 */ /* 0x000ea400080010ff */
[----:B--2---:R-:W-:Y:S05]  /*eba0*/  @!P0 BRA `(.L_x_177) ;  /* 0xfffffffc00f08947 */ /* 0x004fea000383ffff */
[----:B------:R-:W-:Y:S05]  /*ebb0*/  BRA `(.L_x_178) ;  /* 0xffffff6000507947 */ /* 0x000fea000383ffff */
.L_x_100:
[----:B-1----:R-:W-:Y:S07]  /*ebc0*/  MOV R3, UR7 ;  /* 0x0000000700037c02 */ /* 0x002fee0008000f00 */
.L_x_179:
[----:B-1----:R1:W2:Y:S02]  /*ebd0*/  SYNCS.PHASECHK.TRANS64.TRYWAIT P0, [R3+URZ+0xe0], R12 ;  /* 0x0000e00c030075a7 */ /* 0x0022a400080011ff */
[----:B--2---:R-:W-:Y:S05]  /*ebe0*/  @!P0 NANOSLEEP.SYNCS 0x989680 ;  /* 0x009896800000895d */ /* 0x004fea0003900000 */
[----:B------:R-:W2:Y:S02]  /*ebf0*/  @!P0 SYNCS.PHASECHK.TRANS64 P0, [R3+URZ+0xe0], R12 ;  /* 0x0000e00c030085a7 */ /* 0x000ea400080010ff */
[----:B--2---:R-:W-:Y:S05]  /*ec00*/  @!P0 BRA `(.L_x_179) ;  /* 0xfffffffc00f08947 */ /* 0x004fea000383ffff */
[----:B------:R-:W-:Y:S05]  /*ec10*/  BRA `(.L_x_180) ;  /* 0xffffff6000987947 */ /* 0x000fea000383ffff */
.L_x_101:
[----:B------:R-:W-:Y:S07]  /*ec20*/  MOV R3, UR7 ;  /* 0x0000000700037c02 */ /* 0x000fee0008000f00 */
.L_x_181:
[----:B-1----:R1:W2:Y:S02]  /*ec30*/  SYNCS.PHASECHK.TRANS64.TRYWAIT P0, [R3+URZ+0xe8], R12 ;  /* 0x0000e80c030075a7 */ /* 0x0022a400080011ff */
[----:B--2---:R-:W-:Y:S05]  /*ec40*/  @!P0 NANOSLEEP.SYNCS 0x989680 ;  /* 0x009896800000895d */ /* 0x004fea0003900000 */
[----:B------:R-:W2:Y:S02]  /*ec50*/  @!P0 SYNCS.PHASECHK.TRANS64 P0, [R3+URZ+0xe8], R12 ;  /* 0x0000e80c030085a7 */ /* 0x000ea400080010ff */
[----:B--2---:R-:W-:Y:S05]  /*ec60*/  @!P0 BRA `(.L_x_181) ;  /* 0xfffffffc00f08947 */ /* 0x004fea000383ffff */
[----:B------:R-:W-:Y:S05]  /*ec70*/  BRA `(.L_x_182) ;  /* 0xffffff6400207947 */ /* 0x000fea000383ffff */
.L_x_103:
[----:B------:R-:W-:-:S07]  /*ec80*/  MOV R0, UR7 ;  /* 0x0000000700007c02 */ /* 0x000fce0008000f00 */
.L_x_183:
[----:B-1----:R1:W4:Y:S02]  /*ec90*/  SYNCS.PHASECHK.TRANS64.TRYWAIT P0, [R0+URZ+0xd0], R3 ;  /* 0x0000d003000075a7 */ /* 0x00232400080011ff */
[----:B----4-:R-:W-:Y:S05]  /*eca0*/  @!P0 NANOSLEEP.SYNCS 0x989680 ;  /* 0x009896800000895d */ /* 0x010fea0003900000 */
[----:B------:R-:W4:Y:S02]  /*ecb0*/  @!P0 SYNCS.PHASECHK.TRANS64 P0, [R0+URZ+0xd0], R3 ;  /* 0x0000d003000085a7 */ /* 0x000f2400080010ff */
[----:B----4-:R-:W-:Y:S05]  /*ecc0*/  @!P0 BRA `(.L_x_183) ;  /* 0xfffffffc00f08947 */ /* 0x010fea000383ffff */
[----:B------:R-:W-:Y:S05]  /*ecd0*/  BRA `(.L_x_184) ;  /* 0xffffff6400907947 */ /* 0x000fea000383ffff */
.L_x_104:
[----:B-1----:R-:W-:-:S07]  /*ece0*/  MOV R0, UR7 ;  /* 0x0000000700007c02 */ /* 0x002fce0008000f00 */
.L_x_185:
[----:B-1----:R1:W4:Y:S02]  /*ecf0*/  SYNCS.PHASECHK.TRANS64.TRYWAIT P0, [R0+URZ+0xd8], R3 ;  /* 0x0000d803000075a7 */ /* 0x00232400080011ff */
[----:B----4-:R-:W-:Y:S05]  /*ed00*/  @!P0 NANOSLEEP.SYNCS 0x989680 ;  /* 0x009896800000895d */ /* 0x010fea0003900000 */
[----:B------:R-:W4:Y:S02]  /*ed10*/  @!P0 SYNCS.PHASECHK.TRANS64 P0, [R0+URZ+0xd8], R3 ;  /* 0x0000d803000085a7 */ /* 0x000f2400080010ff */
[----:B----4-:R-:W-:Y:S05]  /*ed20*/  @!P0 BRA `(.L_x_185) ;  /* 0xfffffffc00f08947 */ /* 0x010fea000383ffff */
[----:B------:R-:W-:Y:S05]  /*ed30*/  BRA `(.L_x_186) ;  /* 0xffffff6400807947 */ /* 0x000fea000383ffff */
.L_x_105:
[----:B-1----:R-:W-:-:S07]  /*ed40*/  MOV R0, UR7 ;  /* 0x0000000700007c02 */ /* 0x002fce0008000f00 */
.L_x_187:
[----:B-1----:R1:W4:Y:S02]  /*ed50*/  SYNCS.PHASECHK.TRANS64.TRYWAIT P0, [R0+URZ+0xe0], R3 ;  /* 0x0000e003000075a7 */ /* 0x00232400080011ff */
[----:B----4-:R-:W-:Y:S05]  /*ed60*/  @!P0 NANOSLEEP.SYNCS 0x989680 ;  /* 0x009896800000895d */ /* 0x010fea0003900000 */
[----:B------:R-:W4:Y:S02]  /*ed70*/  @!P0 SYNCS.PHASECHK.TRANS64 P0, [R0+URZ+0xe0], R3 ;  /* 0x0000e003000085a7 */ /* 0x000f2400080010ff */
[----:B----4-:R-:W-:Y:S05]  /*ed80*/  @!P0 BRA `(.L_x_187) ;  /* 0xfffffffc00f08947 */ /* 0x010fea000383ffff */
[----:B------:R-:W-:Y:S05]  /*ed90*/  BRA `(.L_x_188) ;  /* 0xffffff6400707947 */ /* 0x000fea000383ffff */
.L_x_107:
[----:B-1----:R1:W2:Y:S02]  /*eda0*/  SYNCS.PHASECHK.TRANS64.TRYWAIT P0, [R0+URZ+0x100], R3 ;  /* 0x00010003000075a7 */ /* 0x0022a400080011ff */
[----:B--2---:R-:W-:Y:S05]  /*edb0*/  @!P0 NANOSLEEP.SYNCS 0x989680 ;  /* 0x009896800000895d */ /* 0x004fea0003900000 */
[----:B------:R-:W2:Y:S02]  /*edc0*/  @!P0 SYNCS.PHASECHK.TRANS64 P0, [R0+URZ+0x100], R3 ;  /* 0x00010003000085a7 */ /* 0x000ea400080010ff */
[----:B--2---:R-:W-:Y:S05]  /*edd0*/  @!P0 BRA `(.L_x_107) ;  /* 0xfffffffc00f08947 */ /* 0x004fea000383ffff */
[----:B------:R-:W-:Y:S05]  /*ede0*/  BRA `(.L_x_189) ;  /* 0xffffff6800047947 */ /* 0x000fea000383ffff */
.L_x_121:
[----:B-1----:R1:W2:Y:S02]  /*edf0*/  SYNCS.PHASECHK.TRANS64.TRYWAIT P0, [R3+URZ+0xb0], R0 ;  /* 0x0000b000030075a7 */ /* 0x0022a400080011ff */
[----:B--2---:R-:W-:Y:S05]  /*ee00*/  @!P0 NANOSLEEP.SYNCS 0x989680 ;  /* 0x009896800000895d */ /* 0x004fea0003900000 */
[----:B------:R-:W2:Y:S02]  /*ee10*/  @!P0 SYNCS.PHASECHK.TRANS64 P0, [R3+URZ+0xb0], R0 ;  /* 0x0000b000030085a7 */ /* 0x000ea400080010ff */
[----:B--2---:R-:W-:Y:S05]  /*ee20*/  @!P0 BRA `(.L_x_121) ;  /* 0xfffffffc00f08947 */ /* 0x004fea000383ffff */
[----:B------:R-:W-:Y:S05]  /*ee30*/  BRA `(.L_x_120) ;  /* 0xffffff7400647947 */ /* 0x000fea000383ffff */
.L_x_124:
[----:B-1----:R1:W2:Y:S02]  /*ee40*/  SYNCS.PHASECHK.TRANS64.TRYWAIT P1, [R175+URZ+0x120], R0 ;  /* 0x00012000af0075a7 */ /* 0x0022a400080211ff */
[----:B--2---:R-:W-:Y:S05]  /*ee50*/  @!P1 NANOSLEEP.SYNCS 0x989680 ;  /* 0x009896800000995d */ /* 0x004fea0003900000 */
[----:B------:R-:W2:Y:S02]  /*ee60*/  @!P1 SYNCS.PHASECHK.TRANS64 P1, [R175+URZ+0x120], R0 ;  /* 0x00012000af0095a7 */ /* 0x000ea400080210ff */
[----:B--2---:R-:W-:Y:S05]  /*ee70*/  @!P1 BRA `(.L_x_124) ;  /* 0xfffffffc00f09947 */ /* 0x004fea000383ffff */
[----:B------:R-:W-:Y:S05]  /*ee80*/  BRA `(.L_x_123) ;  /* 0xffffff7400f07947 */ /* 0x000fea000383ffff */
        .weak           $__internal_0_$__cuda_sm10x_tcgen05_guardrail_trap_col_being_dealloced_not_returned_by_alloc
        .type           $__internal_0_$__cuda_sm10x_tcgen05_guardrail_trap_col_being_dealloced_not_returned_by_alloc,@function
        .size           $__internal_0_$__cuda_sm10x_tcgen05_guardrail_trap_col_being_dealloced_not_returned_by_alloc,($__internal_1_$__cuda_sm10x_tcgen05_guardrail_trap_phase_invalid_during_alloc - $__internal_0_$__cuda_sm10x_tcgen05_guardrail_trap_col_being_dealloced_not_returned_by_alloc)
$__internal_0_$__cuda_sm10x_tcgen05_guardrail_trap_col_being_dealloced_not_returned_by_alloc:
[----:B------:R-:W-:Y:S05]  /*ee90*/  BPT.TRAP 0x1 ;  /* 0x000000040000795c */ /* 0x000fea0000300000 */
[----:B------:R-:W-:-:S04]  /*eea0*/  HFMA2 R3, -RZ, RZ, 0, 0 ;  /* 0x00000000ff037431 */ /* 0x000fc800000001ff */
[----:B------:R-:W-:Y:S05]  /*eeb0*/  RET.REL.NODEC R2 `(_ZN7cutlass13device_kernelINS_4gemm6kernel13GemmUniversalIN4cute5tupleIJiiiiEEENS1_10collective13CollectiveMmaINS1_35MainloopSm100TmaUmmaWarpSpecializedILi11ELi2ELi2ENS5_IJNS4_1CILi2EEENSA_ILi1EEESC_EEEEENS5_IJNSA_ILi256EEESF_NSA_ILi64EEEEEENS_12float_e4m3_tENS5_IJlSC_lEEESI_SJ_NS4_8TiledMMAINS4_8MMA_AtomIJNS4_10MMA_TraitsINS4_25SM100_MMA_F8F6F4_2x1SM_SSEJSI_SI_fSF_SF_NS4_17integral_constantINS4_4UMMA5MajorELSQ_0EEESR_NSO_INSP_7ScaleInELSS_0EEEST_EEEEEENS4_6LayoutINS5_IJSC_SC_SC_EEENS5_IJNSA_ILi0EEESY_SY_EEEEENS5_IJNS4_10UnderscoreES11_S11_EEEEENS4_18SM100_TMA_2SM_LOADENS4_14ComposedLayoutINS4_7SwizzleILi2ELi4ELi3EEENS4_18smem_ptr_flag_bitsILi8EEENSW_INS5_IJNSA_ILi8EEESG_EEENS5_IJSG_SC_EEEEEEEvNS4_8identityES14_S1E_vS1F_EENS_8epilogue10collective18CollectiveEpilogueINS1H_23Sm100TmaWarpSpecializedILi4ELi2ELi64ELb0ELb0EEEJNS5_IJNSA_ILi128EEESF_SG_EEENS5_IJNSW_IS1M_SC_EENSW_ISG_SC_EEEEESI_SJ_SI_SJ_NS1H_6fusion15FusionCallbacksIS1L_NS1R_13LinCombEltActINS1H_6thread4GELUESI_fSI_fLNS_15FloatRoundStyleE2EEES1N_S1Q_JEEENS4_5SM1004TMEM4LOAD26SM100_TMEM_LOAD_32dp32b64xENS4_13SM90_TMA_LOADES1E_NS4_39AutoVectorizingCopyWithAssumedAlignmentILi128EEENS4_14SM90_TMA_STOREES1E_S25_S25_EEEvvEEEEvNT_6ParamsE) ;  /* 0xffffff1002507950 */ /* 0x000fea0003c3ffff */
        .weak           $__internal_1_$__cuda_sm10x_tcgen05_guardrail_trap_phase_invalid_during_alloc
        .type           $__internal_1_$__cuda_sm10x_tcgen05_guardrail_trap_phase_invalid_during_alloc,@function
        .size           $__internal_1_$__cuda_sm10x_tcgen05_guardrail_trap_phase_invalid_during_alloc,($__internal_2_$__cuda_sm10x_tcgen05_guardrail_trap_unallocated_columns_being_dealloced - $__internal_1_$__cuda_sm10x_tcgen05_guardrail_trap_phase_invalid_during_alloc)
$__internal_1_$__cuda_sm10x_tcgen05_guardrail_trap_phase_invalid_during_alloc:
[----:B------:R-:W-:Y:S05]  /*eec0*/  BPT.TRAP 0x1 ;  /* 0x000000040000795c */ /* 0x000fea0000300000 */
[----:B------:R-:W-:-:S04]  /*eed0*/  MOV R3, 0x0 ;  /* 0x0000000000037802 */ /* 0x000fc80000000f00 */
[----:B------:R-:W-:Y:S05]  /*eee0*/  RET.REL.NODEC R2 `(_ZN7cutlass13device_kernelINS_4gemm6kernel13GemmUniversalIN4cute5tupleIJiiiiEEENS1_10collective13CollectiveMmaINS1_35MainloopSm100TmaUmmaWarpSpecializedILi11ELi2ELi2ENS5_IJNS4_1CILi2EEENSA_ILi1EEESC_EEEEENS5_IJNSA_ILi256EEESF_NSA_ILi64EEEEEENS_12float_e4m3_tENS5_IJlSC_lEEESI_SJ_NS4_8TiledMMAINS4_8MMA_AtomIJNS4_10MMA_TraitsINS4_25SM100_MMA_F8F6F4_2x1SM_SSEJSI_SI_fSF_SF_NS4_17integral_constantINS4_4UMMA5MajorELSQ_0EEESR_NSO_INSP_7ScaleInELSS_0EEEST_EEEEEENS4_6LayoutINS5_IJSC_SC_SC_EEENS5_IJNSA_ILi0EEESY_SY_EEEEENS5_IJNS4_10UnderscoreES11_S11_EEEEENS4_18SM100_TMA_2SM_LOADENS4_14ComposedLayoutINS4_7SwizzleILi2ELi4ELi3EEENS4_18smem_ptr_flag_bitsILi8EEENSW_INS5_IJNSA_ILi8EEESG_EEENS5_IJSG_SC_EEEEEEEvNS4_8identityES14_S1E_vS1F_EENS_8epilogue10collective18CollectiveEpilogueINS1H_23Sm100TmaWarpSpecializedILi4ELi2ELi64ELb0ELb0EEEJNS5_IJNSA_ILi128EEESF_SG_EEENS5_IJNSW_IS1M_SC_EENSW_ISG_SC_EEEEESI_SJ_SI_SJ_NS1H_6fusion15FusionCallbacksIS1L_NS1R_13LinCombEltActINS1H_6thread4GELUESI_fSI_fLNS_15FloatRoundStyleE2EEES1N_S1Q_JEEENS4_5SM1004TMEM4LOAD26SM100_TMEM_LOAD_32dp32b64xENS4_13SM90_TMA_LOADES1E_NS4_39AutoVectorizingCopyWithAssumedAlignmentILi128EEENS4_14SM90_TMA_STOREES1E_S25_S25_EEEvvEEEEvNT_6ParamsE) ;  /* 0xffffff1002447950 */ /* 0x000fea0003c3ffff */
        .weak           $__internal_2_$__cuda_sm10x_tcgen05_guardrail_trap_unallocated_columns_being_dealloced
        .type           $__internal_2_$__cuda_sm10x_tcgen05_guardrail_trap_unallocated_columns_being_dealloced,@function
        .size           $__internal_2_$__cuda_sm10x_tcgen05_guardrail_trap_unallocated_columns_being_dealloced,(.L_x_191 - $__internal_2_$__cuda_sm10x_tcgen05_guardrail_trap_unallocated_columns_being_dealloced)
$__internal_2_$__cuda_sm10x_tcgen05_guardrail_trap_unallocated_columns_being_dealloced:
[----:B------:R-:W-:Y:S05]  /*eef0*/  BPT.TRAP 0x1 ;  /* 0x000000040000795c */ /* 0x000fea0000300000 */
[----:B------:R-:W-:-:S04]  /*ef00*/  HFMA2 R3, -RZ, RZ, 0, 0 ;  /* 0x00000000ff037431 */ /* 0x000fc800000001ff */
[----:B------:R-:W-:Y:S05]  /*ef10*/  RET.REL.NODEC R2 `(_ZN7cutlass13device_kernelINS_4gemm6kernel13GemmUniversalIN4cute5tupleIJiiiiEEENS1_10collective13CollectiveMmaINS1_35MainloopSm100TmaUmmaWarpSpecializedILi11ELi2ELi2ENS5_IJNS4_1CILi2EEENSA_ILi1EEESC_EEEEENS5_IJNSA_ILi256EEESF_NSA_ILi64EEEEEENS_12float_e4m3_tENS5_IJlSC_lEEESI_SJ_NS4_8TiledMMAINS4_8MMA_AtomIJNS4_10MMA_TraitsINS4_25SM100_MMA_F8F6F4_2x1SM_SSEJSI_SI_fSF_SF_NS4_17integral_constantINS4_4UMMA5MajorELSQ_0EEESR_NSO_INSP_7ScaleInELSS_0EEEST_EEEEEENS4_6LayoutINS5_IJSC_SC_SC_EEENS5_IJNSA_ILi0EEESY_SY_EEEEENS5_IJNS4_10UnderscoreES11_S11_EEEEENS4_18SM100_TMA_2SM_LOADENS4_14ComposedLayoutINS4_7SwizzleILi2ELi4ELi3EEENS4_18smem_ptr_flag_bitsILi8EEENSW_INS5_IJNSA_ILi8EEESG_EEENS5_IJSG_SC_EEEEEEEvNS4_8identityES14_S1E_vS1F_EENS_8epilogue10collective18CollectiveEpilogueINS1H_23Sm100TmaWarpSpecializedILi4ELi2ELi64ELb0ELb0EEEJNS5_IJNSA_ILi128EEESF_SG_EEENS5_IJNSW_IS1M_SC_EENSW_ISG_SC_EEEEESI_SJ_SI_SJ_NS1H_6fusion15FusionCallbacksIS1L_NS1R_13LinCombEltActINS1H_6thread4GELUESI_fSI_fLNS_15FloatRoundStyleE2EEES1N_S1Q_JEEENS4_5SM1004TMEM4LOAD26SM100_TMEM_LOAD_32dp32b64xENS4_13SM90_TMA_LOADES1E_NS4_39AutoVectorizingCopyWithAssumedAlignmentILi128EEENS4_14SM90_TMA_STOREES1E_S25_S25_EEEvvEEEEvNT_6ParamsE) ;  /* 0xffffff1002387950 */ /* 0x000fea0003c3ffff */
.L_x_190:
[----:B------:R-:W-:-:S00]  /*ef20*/  BRA `(.L_x_190) ;  /* 0xfffffffc00fc7947 */ /* 0x000fc0000383ffff */
[----:B------:R-:W-:-:S00]  /*ef30*/  NOP ;  /* 0x0000000000007918 */ /* 0x000fc00000000000 */
        /* <DEDUP_REMOVED lines=12> */
.L_x_191:


//--------------------- .nv.global.init           --------------------------
	.section	.nv.global.init,"aw",@progbits
.nv.global.init:
	.type		$str$27,@object
	.size		$str$27,($str$28 - $str$27)
$str$27:
        /*0000*/ 	.byte	0x28, 0x61, 0x64, 0x64, 0x72, 0x65, 0x73, 0x73, 0x20, 0x26, 0x20, 0x6d, 0x61, 0x73, 0x6b, 0x29
        /*0010*/ 	.byte	0x20, 0x3d, 0x3d, 0x20, 0x30, 0x00
	.type		$str$28,@object
	.size		$str$28,($str$26 - $str$28)
$str$28:
        /*0016*/ 	.byte	0x2f, 0x74, 0x6d, 0x70, 0x2f, 0x63, 0x75, 0x74, 0x6c, 0x61, 0x73, 0x73, 0x5f, 0x73, 0x77, 0x65
        /*0026*/ 	.byte	0x65, 0x70, 0x5f, 0x73, 0x72, 0x63, 0x2f, 0x69, 0x6e, 0x63, 0x6c, 0x75, 0x64, 0x65, 0x2f, 0x63
        /*0036*/ 	.byte	0x75, 0x74, 0x65, 0x2f, 0x70, 0x6f, 0x69, 0x6e, 0x74, 0x65, 0x72, 0x5f, 0x66, 0x6c, 0x61, 0x67
        /*0046*/ 	.byte	0x67, 0x65, 0x64, 0x2e, 0x68, 0x70, 0x70, 0x00
	.type		$str$26,@object
	.size		$str$26,($str$25 - $str$26)
$str$26:
        /*004e*/ 	.byte	0x2f, 0x74, 0x6d, 0x70, 0x2f, 0x63, 0x75, 0x74, 0x6c, 0x61, 0x73, 0x73, 0x5f, 0x73, 0x77, 0x65
        /*005e*/ 	.byte	0x65, 0x70, 0x5f, 0x73, 0x72, 0x63, 0x2f, 0x69, 0x6e, 0x63, 0x6c, 0x75, 0x64, 0x65, 0x2f, 0x63
        /*006e*/ 	.byte	0x75, 0x74, 0x65, 0x2f, 0x61, 0x74, 0x6f, 0x6d, 0x2f, 0x63, 0x6f, 0x70, 0x79, 0x5f, 0x74, 0x72
        /*007e*/ 	.byte	0x61, 0x69, 0x74, 0x73, 0x5f, 0x73, 0x6d, 0x31, 0x30, 0x30, 0x2e, 0x68, 0x70, 0x70, 0x00
	.type		$str$25,@object
	.size		$str$25,(__unnamed_1 - $str$25)
$str$25:
        /*008d*/ 	.byte	0x28, 0x28, 0x75, 0x69, 0x6e, 0x74, 0x33, 0x32, 0x5f, 0x74, 0x28, 0x74, 0x68, 0x72, 0x65, 0x61
        /*009d*/ 	.byte	0x64, 0x49, 0x64, 0x78, 0x2e, 0x78, 0x29, 0x20, 0x2f, 0x20, 0x33, 0x32, 0x29, 0x20, 0x25, 0x20
        /*00ad*/ 	.byte	0x34, 0x29, 0x20, 0x3d, 0x3d, 0x20, 0x28, 0x28, 0x28, 0x74, 0x6d, 0x65, 0x6d, 0x5f, 0x61, 0x64
        /*00bd*/ 	.byte	0x64, 0x72, 0x20, 0x3e, 0x3e, 0x20, 0x31, 0x36, 0x29, 0x20, 0x2f, 0x20, 0x33, 0x32, 0x29, 0x20
        /*00cd*/ 	.byte	0x25, 0x20, 0x34, 0x29, 0x00
	.type		__unnamed_1,@object
	.size		__unnamed_1,(__unnamed_2 - __unnamed_1)
__unnamed_1:
        /*00d2*/ 	.byte	0x61, 0x75, 0x74, 0x6f, 0x20, 0x63, 0x75, 0x74, 0x65, 0x3a, 0x3a, 0x61, 0x73, 0x5f, 0x70, 0x6f
        /* <DEDUP_REMOVED lines=24> */
        /*0262*/ 	.byte	0x43, 0x3c, 0x38, 0x31, 0x39, 0x32, 0x3e, 0x3e, 0x3e, 0x3e, 0x5d, 0x00
	.type		__unnamed_2,@object
	.size		__unnamed_2,(__unnamed_3 - __unnamed_2)
__unnamed_2:
        /* <DEDUP_REMOVED lines=26> */
	.type		__unnamed_3,@object
	.size		__unnamed_3,(.L_3 - __unnamed_3)
__unnamed_3:
        /* <DEDUP_REMOVED lines=42> */
        /*06aa*/ 	.byte	0x3e, 0x3e, 0x3e, 0x3e, 0x5d, 0x00
.L_3:


//--------------------- .nv.shared._ZN7cutlass13device_kernelINS_4gemm6kernel13GemmUniversalIN4cute5tupleIJiiiiEEENS1_10collective13CollectiveMmaINS1_35MainloopSm100TmaUmmaWarpSpecializedILi11ELi2ELi2ENS5_IJNS4_1CILi2EEENSA_ILi1EEESC_EEEEENS5_IJNSA_ILi256EEESF_NSA_ILi64EEEEEENS_12float_e4m3_tENS5_IJlSC_lEEESI_SJ_NS4_8TiledMMAINS4_8MMA_AtomIJNS4_10MMA_TraitsINS4_25SM100_MMA_F8F6F4_2x1SM_SSEJSI_SI_fSF_SF_NS4_17integral_constantINS4_4UMMA5MajorELSQ_0EEESR_NSO_INSP_7ScaleInELSS_0EEEST_EEEEEENS4_6LayoutINS5_IJSC_SC_SC_EEENS5_IJNSA_ILi0EEESY_SY_EEEEENS5_IJNS4_10UnderscoreES11_S11_EEEEENS4_18SM100_TMA_2SM_LOADENS4_14ComposedLayoutINS4_7SwizzleILi2ELi4ELi3EEENS4_18smem_ptr_flag_bitsILi8EEENSW_INS5_IJNSA_ILi8EEESG_EEENS5_IJSG_SC_EEEEEEEvNS4_8identityES14_S1E_vS1F_EENS_8epilogue10collective18CollectiveEpilogueINS1H_23Sm100TmaWarpSpecializedILi4ELi2ELi64ELb0ELb0EEEJNS5_IJNSA_ILi128EEESF_SG_EEENS5_IJNSW_IS1M_SC_EENSW_ISG_SC_EEEEESI_SJ_SI_SJ_NS1H_6fusion15FusionCallbacksIS1L_NS1R_13LinCombEltActINS1H_6thread4GELUESI_fSI_fLNS_15FloatRoundStyleE2EEES1N_S1Q_JEEENS4_5SM1004TMEM4LOAD26SM100_TMEM_LOAD_32dp32b64xENS4_13SM90_TMA_LOADES1E_NS4_39AutoVectorizingCopyWithAssumedAlignmentILi128EEENS4_14SM90_TMA_STOREES1E_S25_S25_EEEvvEEEEvNT_6ParamsE --------------------------
	.section	.nv.shared._ZN7cutlass13device_kernelINS_4gemm6kernel13GemmUniversalIN4cute5tupleIJiiiiEEENS1_10collective13CollectiveMmaINS1_35MainloopSm100TmaUmmaWarpSpecializedILi11ELi2ELi2ENS5_IJNS4_1CILi2EEENSA_ILi1EEESC_EEEEENS5_IJNSA_ILi256EEESF_NSA_ILi64EEEEEENS_12float_e4m3_tENS5_IJlSC_lEEESI_SJ_NS4_8TiledMMAINS4_8MMA_AtomIJNS4_10MMA_TraitsINS4_25SM100_MMA_F8F6F4_2x1SM_SSEJSI_SI_fSF_SF_NS4_17integral_constantINS4_4UMMA5MajorELSQ_0EEESR_NSO_INSP_7ScaleInELSS_0EEEST_EEEEEENS4_6LayoutINS5_IJSC_SC_SC_EEENS5_IJNSA_ILi0EEESY_SY_EEEEENS5_IJNS4_10UnderscoreES11_S11_EEEEENS4_18SM100_TMA_2SM_LOADENS4_14ComposedLayoutINS4_7SwizzleILi2ELi4ELi3EEENS4_18smem_ptr_flag_bitsILi8EEENSW_INS5_IJNSA_ILi8EEESG_EEENS5_IJSG_SC_EEEEEEEvNS4_8identityES14_S1E_vS1F_EENS_8epilogue10collective18CollectiveEpilogueINS1H_23Sm100TmaWarpSpecializedILi4ELi2ELi64ELb0ELb0EEEJNS5_IJNSA_ILi128EEESF_SG_EEENS5_IJNSW_IS1M_SC_EENSW_ISG_SC_EEEEESI_SJ_SI_SJ_NS1H_6fusion15FusionCallbacksIS1L_NS1R_13LinCombEltActINS1H_6thread4GELUESI_fSI_fLNS_15FloatRoundStyleE2EEES1N_S1Q_JEEENS4_5SM1004TMEM4LOAD26SM100_TMEM_LOAD_32dp32b64xENS4_13SM90_TMA_LOADES1E_NS4_39AutoVectorizingCopyWithAssumedAlignmentILi128EEENS4_14SM90_TMA_STOREES1E_S25_S25_EEEvvEEEEvNT_6ParamsE,"aw",@nobits
	.sectionflags	@""
	.align	16
	.zero		1024


//--------------------- .nv.shared.reserved.0     --------------------------
	.section	.nv.shared.reserved.0,"aw",@nobits
	.weak		__nv_reservedSMEM_offset_0_alias
	.size		__nv_reservedSMEM_offset_0_alias, 0, 64
	.other		__nv_reservedSMEM_offset_0_alias,@"STO_CUDA_RESERVED_SHARED STV_DEFAULT"
__nv_reservedSMEM_offset_0_alias:
	.zero		0
.nv.shared.reserved.0:
	.zero		64
	.weak		__nv_reservedSMEM_tcgen05_partition
	.type		__nv_reservedSMEM_tcgen05_partition,@object
	.size		__nv_reservedSMEM_tcgen05_partition,(.L_0 - __nv_reservedSMEM_tcgen05_partition)
__nv_reservedSMEM_tcgen05_partition:
	.zero		32
.L_0:


//--------------------- .nv.global                --------------------------
	.section	.nv.global,"aw",@nobits
.nv.global:
	.type		_ZN39_INTERNAL_2bb9a867_4_k_cu_b7b719ac_38884cute1_E,@object
	.size		_ZN39_INTERNAL_2bb9a867_4_k_cu_b7b719ac_38884cute1_E,(_ZN39_INTERNAL_2bb9a867_4_k_cu_b7b719ac_38884cuda3std3__45__cpo6cbeginE - _ZN39_INTERNAL_2bb9a867_4_k_cu_b7b719ac_38884cute1_E)
_ZN39_INTERNAL_2bb9a867_4_k_cu_b7b719ac_38884cute1_E:
	.zero		1
	.type		_ZN39_INTERNAL_2bb9a867_4_k_cu_b7b719ac_38884cuda3std3__45__cpo6cbeginE,@object
	.size		_ZN39_INTERNAL_2bb9a867_4_k_cu_b7b719ac_38884cuda3std3__45__cpo6cbeginE,(_ZN39_INTERNAL_2bb9a867_4_k_cu_b7b719ac_38884cuda3std3__48in_placeE - _ZN39_INTERNAL_2bb9a867_4_k_cu_b7b719ac_38884cuda3std3__45__cpo6cbeginE)
_ZN39_INTERNAL_2bb9a867_4_k_cu_b7b719ac_38884cuda3std3__45__cpo6cbeginE:
	.zero		1
	.type		_ZN39_INTERNAL_2bb9a867_4_k_cu_b7b719ac_38884cuda3std3__48in_placeE,@object
	.size		_ZN39_INTERNAL_2bb9a867_4_k_cu_b7b719ac_38884cuda3std3__48in_placeE,(_ZN39_INTERNAL_2bb9a867_4_k_cu_b7b719ac_38884cuda3std6ranges3__45__cpo9iter_moveE - _ZN39_INTERNAL_2bb9a867_4_k_cu_b7b719ac_38884cuda3std3__48in_placeE)
_ZN39_INTERNAL_2bb9a867_4_k_cu_b7b719ac_38884cuda3std3__48in_placeE:
	.zero		1
	.type		_ZN39_INTERNAL_2bb9a867_4_k_cu_b7b719ac_38884cuda3std6ranges3__45__cpo9iter_moveE,@object
	.size		_ZN39_INTERNAL_2bb9a867_4_k_cu_b7b719ac_38884cuda3std6ranges3__45__cpo9iter_moveE,(_ZN39_INTERNAL_2bb9a867_4_k_cu_b7b719ac_38884cuda3std3__45__cpo5beginE - _ZN39_INTERNAL_2bb9a867_4_k_cu_b7b719ac_38884cuda3std6ranges3__45__cpo9iter_moveE)
_ZN39_INTERNAL_2bb9a867_4_k_cu_b7b719ac_38884cuda3std6ranges3__45__cpo9iter_moveE:
	.zero		1
	.type		_ZN39_INTERNAL_2bb9a867_4_k_cu_b7b719ac_38884cuda3std3__45__cpo5beginE,@object
	.size		_ZN39_INTERNAL_2bb9a867_4_k_cu_b7b719ac_38884cuda3std3__45__cpo5beginE,(_ZN39_INTERNAL_2bb9a867_4_k_cu_b7b719ac_38884cuda3std3__441_GLOBAL__N__2bb9a867_4_k_cu_b7b719ac_38886ignoreE - _ZN39_INTERNAL_2bb9a867_4_k_cu_b7b719ac_38884cuda3std3__45__cpo5beginE)
_ZN39_INTERNAL_2bb9a867_4_k_cu_b7b719ac_38884cuda3std3__45__cpo5beginE:
	.zero		1
	.type		_ZN39_INTERNAL_2bb9a867_4_k_cu_b7b719ac_38884cuda3std3__441_GLOBAL__N__2bb9a867_4_k_cu_b7b719ac_38886ignoreE,@object
	.size		_ZN39_INTERNAL_2bb9a867_4_k_cu_b7b719ac_38884cuda3std3__441_GLOBAL__N__2bb9a867_4_k_cu_b7b719ac_38886ignoreE,(_ZN39_INTERNAL_2bb9a867_4_k_cu_b7b719ac_38884cute7productE - _ZN39_INTERNAL_2bb9a867_4_k_cu_b7b719ac_38884cuda3std3__441_GLOBAL__N__2bb9a867_4_k_cu_b7b719ac_38886ignoreE)
_ZN39_INTERNAL_2bb9a867_4_k_cu_b7b719ac_38884cuda3std3__441_GLOBAL__N__2bb9a867_4_k_cu_b7b719ac_38886ignoreE:
	.zero		1
	.type		_ZN39_INTERNAL_2bb9a867_4_k_cu_b7b719ac_38884cute7productE,@object
	.size		_ZN39_INTERNAL_2bb9a867_4_k_cu_b7b719ac_38884cute7productE,(_ZN39_INTERNAL_2bb9a867_4_k_cu_b7b719ac_38884cuda3std3__45__cpo3endE - _ZN39_INTERNAL_2bb9a867_4_k_cu_b7b719ac_38884cute7productE)
_ZN39_INTERNAL_2bb9a867_4_k_cu_b7b719ac_38884cute7productE:
	.zero		1
	.type		_ZN39_INTERNAL_2bb9a867_4_k_cu_b7b719ac_38884cuda3std3__45__cpo3endE,@object
	.size		_ZN39_INTERNAL_2bb9a867_4_k_cu_b7b719ac_38884cuda3std3__45__cpo3endE,(_ZN39_INTERNAL_2bb9a867_4_k_cu_b7b719ac_38884cuda3std3__419piecewise_constructE - _ZN39_INTERNAL_2bb9a867_4_k_cu_b7b719ac_38884cuda3std3__45__cpo3endE)
_ZN39_INTERNAL_2bb9a867_4_k_cu_b7b719ac_38884cuda3std3__45__cpo3endE:
	.zero		1
	.type		_ZN39_INTERNAL_2bb9a867_4_k_cu_b7b719ac_38884cuda3std3__419piecewise_constructE,@object
	.size		_ZN39_INTERNAL_2bb9a867_4_k_cu_b7b719ac_38884cuda3std3__419piecewise_constructE,(_ZN39_INTERNAL_2bb9a867_4_k_cu_b7b719ac_38884cuda3std3__45__cpo4cendE - _ZN39_INTERNAL_2bb9a867_4_k_cu_b7b719ac_38884cuda3std3__419piecewise_constructE)
_ZN39_INTERNAL_2bb9a867_4_k_cu_b7b719ac_38884cuda3std3__419piecewise_constructE:
	.zero		1
	.type		_ZN39_INTERNAL_2bb9a867_4_k_cu_b7b719ac_38884cuda3std3__45__cpo4cendE,@object
	.size		_ZN39_INTERNAL_2bb9a867_4_k_cu_b7b719ac_38884cuda3std3__45__cpo4cendE,(_ZN39_INTERNAL_2bb9a867_4_k_cu_b7b719ac_38884cuda3std6ranges3__45__cpo4swapE - _ZN39_INTERNAL_2bb9a867_4_k_cu_b7b719ac_38884cuda3std3__45__cpo4cendE)
_ZN39_INTERNAL_2bb9a867_4_k_cu_b7b719ac_38884cuda3std3__45__cpo4cendE:
	.zero		1
	.type		_ZN39_INTERNAL_2bb9a867_4_k_cu_b7b719ac_38884cuda3std6ranges3__45__cpo4swapE,@object
	.size		_ZN39_INTERNAL_2bb9a867_4_k_cu_b7b719ac_38884cuda3std6ranges3__45__cpo4swapE,(.L_11 - _ZN39_INTERNAL_2bb9a867_4_k_cu_b7b719ac_38884cuda3std6ranges3__45__cpo4swapE)
_ZN39_INTERNAL_2bb9a867_4_k_cu_b7b719ac_38884cuda3std6ranges3__45__cpo4swapE:
	.zero		1
.L_11:


//--------------------- .nv.constant0._ZN7cutlass13device_kernelINS_4gemm6kernel13GemmUniversalIN4cute5tupleIJiiiiEEENS1_10collective13CollectiveMmaINS1_35MainloopSm100TmaUmmaWarpSpecializedILi11ELi2ELi2ENS5_IJNS4_1CILi2EEENSA_ILi1EEESC_EEEEENS5_IJNSA_ILi256EEESF_NSA_ILi64EEEEEENS_12float_e4m3_tENS5_IJlSC_lEEESI_SJ_NS4_8TiledMMAINS4_8MMA_AtomIJNS4_10MMA_TraitsINS4_25SM100_MMA_F8F6F4_2x1SM_SSEJSI_SI_fSF_SF_NS4_17integral_constantINS4_4UMMA5MajorELSQ_0EEESR_NSO_INSP_7ScaleInELSS_0EEEST_EEEEEENS4_6LayoutINS5_IJSC_SC_SC_EEENS5_IJNSA_ILi0EEESY_SY_EEEEENS5_IJNS4_10UnderscoreES11_S11_EEEEENS4_18SM100_TMA_2SM_LOADENS4_14ComposedLayoutINS4_7SwizzleILi2ELi4ELi3EEENS4_18smem_ptr_flag_bitsILi8EEENSW_INS5_IJNSA_ILi8EEESG_EEENS5_IJSG_SC_EEEEEEEvNS4_8identityES14_S1E_vS1F_EENS_8epilogue10collective18CollectiveEpilogueINS1H_23Sm100TmaWarpSpecializedILi4ELi2ELi64ELb0ELb0EEEJNS5_IJNSA_ILi128EEESF_SG_EEENS5_IJNSW_IS1M_SC_EENSW_ISG_SC_EEEEESI_SJ_SI_SJ_NS1H_6fusion15FusionCallbacksIS1L_NS1R_13LinCombEltActINS1H_6thread4GELUESI_fSI_fLNS_15FloatRoundStyleE2EEES1N_S1Q_JEEENS4_5SM1004TMEM4LOAD26SM100_TMEM_LOAD_32dp32b64xENS4_13SM90_TMA_LOADES1E_NS4_39AutoVectorizingCopyWithAssumedAlignmentILi128EEENS4_14SM90_TMA_STOREES1E_S25_S25_EEEvvEEEEvNT_6ParamsE --------------------------
	.section	.nv.constant0._ZN7cutlass13device_kernelINS_4gemm6kernel13GemmUniversalIN4cute5tupleIJiiiiEEENS1_10collective13CollectiveMmaINS1_35MainloopSm100TmaUmmaWarpSpecializedILi11ELi2ELi2ENS5_IJNS4_1CILi2EEENSA_ILi1EEESC_EEEEENS5_IJNSA_ILi256EEESF_NSA_ILi64EEEEEENS_12float_e4m3_tENS5_IJlSC_lEEESI_SJ_NS4_8TiledMMAINS4_8MMA_AtomIJNS4_10MMA_TraitsINS4_25SM100_MMA_F8F6F4_2x1SM_SSEJSI_SI_fSF_SF_NS4_17integral_constantINS4_4UMMA5MajorELSQ_0EEESR_NSO_INSP_7ScaleInELSS_0EEEST_EEEEEENS4_6LayoutINS5_IJSC_SC_SC_EEENS5_IJNSA_ILi0EEESY_SY_EEEEENS5_IJNS4_10UnderscoreES11_S11_EEEEENS4_18SM100_TMA_2SM_LOADENS4_14ComposedLayoutINS4_7SwizzleILi2ELi4ELi3EEENS4_18smem_ptr_flag_bitsILi8EEENSW_INS5_IJNSA_ILi8EEESG_EEENS5_IJSG_SC_EEEEEEEvNS4_8identityES14_S1E_vS1F_EENS_8epilogue10collective18CollectiveEpilogueINS1H_23Sm100TmaWarpSpecializedILi4ELi2ELi64ELb0ELb0EEEJNS5_IJNSA_ILi128EEESF_SG_EEENS5_IJNSW_IS1M_SC_EENSW_ISG_SC_EEEEESI_SJ_SI_SJ_NS1H_6fusion15FusionCallbacksIS1L_NS1R_13LinCombEltActINS1H_6thread4GELUESI_fSI_fLNS_15FloatRoundStyleE2EEES1N_S1Q_JEEENS4_5SM1004TMEM4LOAD26SM100_TMEM_LOAD_32dp32b64xENS4_13SM90_TMA_LOADES1E_NS4_39AutoVectorizingCopyWithAssumedAlignmentILi128EEENS4_14SM90_TMA_STOREES1E_S25_S25_EEEvvEEEEvNT_6ParamsE,"a",@progbits
	.sectionflags	@""
	.align	4
.nv.constant0._ZN7cutlass13device_kernelINS_4gemm6kernel13GemmUniversalIN4cute5tupleIJiiiiEEENS1_10collective13CollectiveMmaINS1_35MainloopSm100TmaUmmaWarpSpecializedILi11ELi2ELi2ENS5_IJNS4_1CILi2EEENSA_ILi1EEESC_EEEEENS5_IJNSA_ILi256EEESF_NSA_ILi64EEEEEENS_12float_e4m3_tENS5_IJlSC_lEEESI_SJ_NS4_8TiledMMAINS4_8MMA_AtomIJNS4_10MMA_TraitsINS4_25SM100_MMA_F8F6F4_2x1SM_SSEJSI_SI_fSF_SF_NS4_17integral_constantINS4_4UMMA5MajorELSQ_0EEESR_NSO_INSP_7ScaleInELSS_0EEEST_EEEEEENS4_6LayoutINS5_IJSC_SC_SC_EEENS5_IJNSA_ILi0EEESY_SY_EEEEENS5_IJNS4_10UnderscoreES11_S11_EEEEENS4_18SM100_TMA_2SM_LOADENS4_14ComposedLayoutINS4_7SwizzleILi2ELi4ELi3EEENS4_18smem_ptr_flag_bitsILi8EEENSW_INS5_IJNSA_ILi8EEESG_EEENS5_IJSG_SC_EEEEEEEvNS4_8identityES14_S1E_vS1F_EENS_8epilogue10collective18CollectiveEpilogueINS1H_23Sm100TmaWarpSpecializedILi4ELi2ELi64ELb0ELb0EEEJNS5_IJNSA_ILi128EEESF_SG_EEENS5_IJNSW_IS1M_SC_EENSW_ISG_SC_EEEEESI_SJ_SI_SJ_NS1H_6fusion15FusionCallbacksIS1L_NS1R_13LinCombEltActINS1H_6thread4GELUESI_fSI_fLNS_15FloatRoundStyleE2EEES1N_S1Q_JEEENS4_5SM1004TMEM4LOAD26SM100_TMEM_LOAD_32dp32b64xENS4_13SM90_TMA_LOADES1E_NS4_39AutoVectorizingCopyWithAssumedAlignmentILi128EEENS4_14SM90_TMA_STOREES1E_S25_S25_EEEvvEEEEvNT_6ParamsE:
	.zero		2944


//--------------------- SYMBOLS --------------------------

	.type		.nv.reservedSmem.offset0,@object
	.size		.nv.reservedSmem.offset0,0x4
	.type		.nv.reservedSmem.cap,@object
	.size		.nv.reservedSmem.cap,0x4
	.type		__assertfail,@function
